	.target	sm_90

	.elftype	@"ET_EXEC"


//--------------------- .note.nv.tkinfo           --------------------------
	.section	.note.nv.tkinfo,"",@"SHT_NOTE"
	.sectionflags	@"SHF_NOTE_NV_TKINFO"
	.tkinfo
        /*0018*/ 	.word	0x00000002
        /*0030*/ 	.string	""
        /*0030*/ 	.string	"ptxas"
        /*0030*/ 	.string	"Cuda compilation tools, release 13.0, V13.0.88"
        /*0030*/ 	.string	"Build cuda_13.0.r13.0/compiler.36424714_0"
        /*0030*/ 	.string	"-arch sm_90 -m 64 "



//--------------------- .note.nv.cuinfo           --------------------------
	.section	.note.nv.cuinfo,"",@"SHT_NOTE"
	.sectionflags	@"SHF_NOTE_NV_CUINFO"
        /*0018*/ 	.short	0x0002
        /*001a*/ 	.short	0x005a
        /*001c*/ 	.short	0x0082
	.zero		2


//--------------------- .nv.info                  --------------------------
	.section	.nv.info,"",@"SHT_CUDA_INFO"
	.align	4


	//----- nvinfo : EIATTR_REGCOUNT
	.align		4
        /*0000*/ 	.byte	0x04, 0x2f
        /*0002*/ 	.short	(.L_39 - .L_38)
	.align		4
.L_38:
        /*0004*/ 	.word	index@(_ZN2at6native29vectorized_elementwise_kernelILi8EZZZNS0_65_GLOBAL__N__eb3311e5_27_ActivationHardtanhKernel_cu_f5210f67_355124hardtanh_backward_kernelERNS_14TensorIteratorERKN3c106ScalarES8_ENKUlvE_clEvENKUlvE_clEvEUlddE_St5arrayIPcLm3EEEEviT0_T1_)
        /*0008*/ 	.word	0x00000028


	//----- nvinfo : EIATTR_FRAME_SIZE
	.align		4
.L_39:
        /*000c*/ 	.byte	0x04, 0x11
        /*000e*/ 	.short	(.L_41 - .L_40)
	.align		4
.L_40:
        /*0010*/ 	.word	index@(_ZN2at6native29vectorized_elementwise_kernelILi8EZZZNS0_65_GLOBAL__N__eb3311e5_27_ActivationHardtanhKernel_cu_f5210f67_355124hardtanh_backward_kernelERNS_14TensorIteratorERKN3c106ScalarES8_ENKUlvE_clEvENKUlvE_clEvEUlddE_St5arrayIPcLm3EEEEviT0_T1_)
        /*0014*/ 	.word	0x00000000


	//----- nvinfo : EIATTR_REGCOUNT
	.align		4
.L_41:
        /*0018*/ 	.byte	0x04, 0x2f
        /*001a*/ 	.short	(.L_43 - .L_42)
	.align		4
.L_42:
        /*001c*/ 	.word	index@(_ZN2at6native29vectorized_elementwise_kernelILi4EZZZNS0_65_GLOBAL__N__eb3311e5_27_ActivationHardtanhKernel_cu_f5210f67_355124hardtanh_backward_kernelERNS_14TensorIteratorERKN3c106ScalarES8_ENKUlvE_clEvENKUlvE_clEvEUlddE_St5arrayIPcLm3EEEEviT0_T1_)
        /*0020*/ 	.word	0x00000028


	//----- nvinfo : EIATTR_FRAME_SIZE
	.align		4
.L_43:
        /*0024*/ 	.byte	0x04, 0x11
        /*0026*/ 	.short	(.L_45 - .L_44)
	.align		4
.L_44:
        /*0028*/ 	.word	index@(_ZN2at6native29vectorized_elementwise_kernelILi4EZZZNS0_65_GLOBAL__N__eb3311e5_27_ActivationHardtanhKernel_cu_f5210f67_355124hardtanh_backward_kernelERNS_14TensorIteratorERKN3c106ScalarES8_ENKUlvE_clEvENKUlvE_clEvEUlddE_St5arrayIPcLm3EEEEviT0_T1_)
        /*002c*/ 	.word	0x00000000


	//----- nvinfo : EIATTR_REGCOUNT
	.align		4
.L_45:
        /*0030*/ 	.byte	0x04, 0x2f
        /*0032*/ 	.short	(.L_47 - .L_46)
	.align		4
.L_46:
        /*0034*/ 	.word	index@(_ZN2at6native29vectorized_elementwise_kernelILi2EZZZNS0_65_GLOBAL__N__eb3311e5_27_ActivationHardtanhKernel_cu_f5210f67_355124hardtanh_backward_kernelERNS_14TensorIteratorERKN3c106ScalarES8_ENKUlvE_clEvENKUlvE_clEvEUlddE_St5arrayIPcLm3EEEEviT0_T1_)
        /*0038*/ 	.word	0x00000028


	//----- nvinfo : EIATTR_FRAME_SIZE
	.align		4
.L_47:
        /*003c*/ 	.byte	0x04, 0x11
        /*003e*/ 	.short	(.L_49 - .L_48)
	.align		4
.L_48:
        /*0040*/ 	.word	index@(_ZN2at6native29vectorized_elementwise_kernelILi2EZZZNS0_65_GLOBAL__N__eb3311e5_27_ActivationHardtanhKernel_cu_f5210f67_355124hardtanh_backward_kernelERNS_14TensorIteratorERKN3c106ScalarES8_ENKUlvE_clEvENKUlvE_clEvEUlddE_St5arrayIPcLm3EEEEviT0_T1_)
        /*0044*/ 	.word	0x00000000


	//----- nvinfo : EIATTR_REGCOUNT
	.align		4
.L_49:
        /*0048*/ 	.byte	0x04, 0x2f
        /*004a*/ 	.short	(.L_51 - .L_50)
	.align		4
.L_50:
        /*004c*/ 	.word	index@(_ZN2at6native27unrolled_elementwise_kernelIZZZNS0_65_GLOBAL__N__eb3311e5_27_ActivationHardtanhKernel_cu_f5210f67_355124hardtanh_backward_kernelERNS_14TensorIteratorERKN3c106ScalarES8_ENKUlvE_clEvENKUlvE_clEvEUlddE_St5arrayIPcLm3EELi4E23TrivialOffsetCalculatorILi2EjESF_ILi1EjENS0_6memory15LoadWithoutCastENSI_16StoreWithoutCastEEEviT_T0_T2_T3_T4_T5_)
        /*0050*/ 	.word	0x00000020


	//----- nvinfo : EIATTR_FRAME_SIZE
	.align		4
.L_51:
        /*0054*/ 	.byte	0x04, 0x11
        /*0056*/ 	.short	(.L_53 - .L_52)
	.align		4
.L_52:
        /*0058*/ 	.word	index@(_ZN2at6native27unrolled_elementwise_kernelIZZZNS0_65_GLOBAL__N__eb3311e5_27_ActivationHardtanhKernel_cu_f5210f67_355124hardtanh_backward_kernelERNS_14TensorIteratorERKN3c106ScalarES8_ENKUlvE_clEvENKUlvE_clEvEUlddE_St5arrayIPcLm3EELi4E23TrivialOffsetCalculatorILi2EjESF_ILi1EjENS0_6memory15LoadWithoutCastENSI_16StoreWithoutCastEEEviT_T0_T2_T3_T4_T5_)
        /*005c*/ 	.word	0x00000000


	//----- nvinfo : EIATTR_REGCOUNT
	.align		4
.L_53:
        /*0060*/ 	.byte	0x04, 0x2f
        /*0062*/ 	.short	(.L_55 - .L_54)
	.align		4
.L_54:
        /*0064*/ 	.word	index@(_ZN2at6native18elementwise_kernelILi128ELi2EZNS0_22gpu_kernel_impl_nocastIZZZNS0_65_GLOBAL__N__eb3311e5_27_ActivationHardtanhKernel_cu_f5210f67_355124hardtanh_backward_kernelERNS_14TensorIteratorERKN3c106ScalarES9_ENKUlvE_clEvENKUlvE_clEvEUlddE_EEvRNS_18TensorIteratorBaseERKT_EUliE_EEviT1_)
        /*0068*/ 	.word	0x00000012


	//----- nvinfo : EIATTR_FRAME_SIZE
	.align		4
.L_55:
        /*006c*/ 	.byte	0x04, 0x11
        /*006e*/ 	.short	(.L_57 - .L_56)
	.align		4
.L_56:
        /*0070*/ 	.word	index@(_ZN2at6native18elementwise_kernelILi128ELi2EZNS0_22gpu_kernel_impl_nocastIZZZNS0_65_GLOBAL__N__eb3311e5_27_ActivationHardtanhKernel_cu_f5210f67_355124hardtanh_backward_kernelERNS_14TensorIteratorERKN3c106ScalarES9_ENKUlvE_clEvENKUlvE_clEvEUlddE_EEvRNS_18TensorIteratorBaseERKT_EUliE_EEviT1_)
        /*0074*/ 	.word	0x00000000


	//----- nvinfo : EIATTR_REGCOUNT
	.align		4
.L_57:
        /*0078*/ 	.byte	0x04, 0x2f
        /*007a*/ 	.short	(.L_59 - .L_58)
	.align		4
.L_58:
        /*007c*/ 	.word	index@(_ZN2at6native27unrolled_elementwise_kernelIZZZNS0_65_GLOBAL__N__eb3311e5_27_ActivationHardtanhKernel_cu_f5210f67_355124hardtanh_backward_kernelERNS_14TensorIteratorERKN3c106ScalarES8_ENKUlvE_clEvENKUlvE_clEvEUlddE_St5arrayIPcLm3EELi4E23TrivialOffsetCalculatorILi2EjESF_ILi1EjENS0_6memory12LoadWithCastILi2EEENSI_13StoreWithCastILi1EEEEEviT_T0_T2_T3_T4_T5_)
        /*0080*/ 	.word	0x00000028


	//----- nvinfo : EIATTR_FRAME_SIZE
	.align		4
.L_59:
        /*0084*/ 	.byte	0x04, 0x11
        /*0086*/ 	.short	(.L_61 - .L_60)
	.align		4
.L_60:
        /*0088*/ 	.word	index@(_ZN2at6native27unrolled_elementwise_kernelIZZZNS0_65_GLOBAL__N__eb3311e5_27_ActivationHardtanhKernel_cu_f5210f67_355124hardtanh_backward_kernelERNS_14TensorIteratorERKN3c106ScalarES8_ENKUlvE_clEvENKUlvE_clEvEUlddE_St5arrayIPcLm3EELi4E23TrivialOffsetCalculatorILi2EjESF_ILi1EjENS0_6memory12LoadWithCastILi2EEENSI_13StoreWithCastILi1EEEEEviT_T0_T2_T3_T4_T5_)
        /*008c*/ 	.word	0x00000000


	//----- nvinfo : EIATTR_REGCOUNT
	.align		4
.L_61:
        /*0090*/ 	.byte	0x04, 0x2f
        /*0092*/ 	.short	(.L_63 - .L_62)
	.align		4
.L_62:
        /*0094*/ 	.word	index@(_ZN2at6native18elementwise_kernelILi128ELi4EZNS0_15gpu_kernel_implIZZZNS0_65_GLOBAL__N__eb3311e5_27_ActivationHardtanhKernel_cu_f5210f67_355124hardtanh_backward_kernelERNS_14TensorIteratorERKN3c106ScalarES9_ENKUlvE_clEvENKUlvE_clEvEUlddE_EEvRNS_18TensorIteratorBaseERKT_EUliE_EEviT1_)
        /*0098*/ 	.word	0x0000001c


	//----- nvinfo : EIATTR_FRAME_SIZE
	.align		4
.L_63:
        /*009c*/ 	.byte	0x04, 0x11
        /*009e*/ 	.short	(.L_65 - .L_64)
	.align		4
.L_64:
        /*00a0*/ 	.word	index@(_ZN2at6native18elementwise_kernelILi128ELi4EZNS0_15gpu_kernel_implIZZZNS0_65_GLOBAL__N__eb3311e5_27_ActivationHardtanhKernel_cu_f5210f67_355124hardtanh_backward_kernelERNS_14TensorIteratorERKN3c106ScalarES9_ENKUlvE_clEvENKUlvE_clEvEUlddE_EEvRNS_18TensorIteratorBaseERKT_EUliE_EEviT1_)
        /*00a4*/ 	.word	0x00000000


	//----- nvinfo : EIATTR_REGCOUNT
	.align		4
.L_65:
        /*00a8*/ 	.byte	0x04, 0x2f
        /*00aa*/ 	.short	(.L_67 - .L_66)
	.align		4
.L_66:
        /*00ac*/ 	.word	index@(_ZN2at6native29vectorized_elementwise_kernelILi8EZZZNS0_65_GLOBAL__N__eb3311e5_27_ActivationHardtanhKernel_cu_f5210f67_355124hardtanh_backward_kernelERNS_14TensorIteratorERKN3c106ScalarES8_ENKUlvE_clEvENKUlvE0_clEvEUlffE_St5arrayIPcLm3EEEEviT0_T1_)
        /*00b0*/ 	.word	0x00000020


	//----- nvinfo : EIATTR_FRAME_SIZE
	.align		4
.L_67:
        /*00b4*/ 	.byte	0x04, 0x11
        /*00b6*/ 	.short	(.L_69 - .L_68)
	.align		4
.L_68:
        /*00b8*/ 	.word	index@(_ZN2at6native29vectorized_elementwise_kernelILi8EZZZNS0_65_GLOBAL__N__eb3311e5_27_ActivationHardtanhKernel_cu_f5210f67_355124hardtanh_backward_kernelERNS_14TensorIteratorERKN3c106ScalarES8_ENKUlvE_clEvENKUlvE0_clEvEUlffE_St5arrayIPcLm3EEEEviT0_T1_)
        /*00bc*/ 	.word	0x00000000


	//----- nvinfo : EIATTR_REGCOUNT
	.align		4
.L_69:
        /*00c0*/ 	.byte	0x04, 0x2f
        /*00c2*/ 	.short	(.L_71 - .L_70)
	.align		4
.L_70:
        /*00c4*/ 	.word	index@(_ZN2at6native29vectorized_elementwise_kernelILi4EZZZNS0_65_GLOBAL__N__eb3311e5_27_ActivationHardtanhKernel_cu_f5210f67_355124hardtanh_backward_kernelERNS_14TensorIteratorERKN3c106ScalarES8_ENKUlvE_clEvENKUlvE0_clEvEUlffE_St5arrayIPcLm3EEEEviT0_T1_)
        /*00c8*/ 	.word	0x00000020


	//----- nvinfo : EIATTR_FRAME_SIZE
	.align		4
.L_71:
        /*00cc*/ 	.byte	0x04, 0x11
        /*00ce*/ 	.short	(.L_73 - .L_72)
	.align		4
.L_72:
        /*00d0*/ 	.word	index@(_ZN2at6native29vectorized_elementwise_kernelILi4EZZZNS0_65_GLOBAL__N__eb3311e5_27_ActivationHardtanhKernel_cu_f5210f67_355124hardtanh_backward_kernelERNS_14TensorIteratorERKN3c106ScalarES8_ENKUlvE_clEvENKUlvE0_clEvEUlffE_St5arrayIPcLm3EEEEviT0_T1_)
        /*00d4*/ 	.word	0x00000000


	//----- nvinfo : EIATTR_REGCOUNT
	.align		4
.L_73:
        /*00d8*/ 	.byte	0x04, 0x2f
        /*00da*/ 	.short	(.L_75 - .L_74)
	.align		4
.L_74:
        /*00dc*/ 	.word	index@(_ZN2at6native29vectorized_elementwise_kernelILi2EZZZNS0_65_GLOBAL__N__eb3311e5_27_ActivationHardtanhKernel_cu_f5210f67_355124hardtanh_backward_kernelERNS_14TensorIteratorERKN3c106ScalarES8_ENKUlvE_clEvENKUlvE0_clEvEUlffE_St5arrayIPcLm3EEEEviT0_T1_)
        /*00e0*/ 	.word	0x00000020


	//----- nvinfo : EIATTR_FRAME_SIZE
	.align		4
.L_75:
        /*00e4*/ 	.byte	0x04, 0x11
        /*00e6*/ 	.short	(.L_77 - .L_76)
	.align		4
.L_76:
        /*00e8*/ 	.word	index@(_ZN2at6native29vectorized_elementwise_kernelILi2EZZZNS0_65_GLOBAL__N__eb3311e5_27_ActivationHardtanhKernel_cu_f5210f67_355124hardtanh_backward_kernelERNS_14TensorIteratorERKN3c106ScalarES8_ENKUlvE_clEvENKUlvE0_clEvEUlffE_St5arrayIPcLm3EEEEviT0_T1_)
        /*00ec*/ 	.word	0x00000000


	//----- nvinfo : EIATTR_REGCOUNT
	.align		4
.L_77:
        /*00f0*/ 	.byte	0x04, 0x2f
        /*00f2*/ 	.short	(.L_79 - .L_78)
	.align		4
.L_78:
        /*00f4*/ 	.word	index@(_ZN2at6native27unrolled_elementwise_kernelIZZZNS0_65_GLOBAL__N__eb3311e5_27_ActivationHardtanhKernel_cu_f5210f67_355124hardtanh_backward_kernelERNS_14TensorIteratorERKN3c106ScalarES8_ENKUlvE_clEvENKUlvE0_clEvEUlffE_St5arrayIPcLm3EELi4E23TrivialOffsetCalculatorILi2EjESF_ILi1EjENS0_6memory15LoadWithoutCastENSI_16StoreWithoutCastEEEviT_T0_T2_T3_T4_T5_)
        /*00f8*/ 	.word	0x0000001e


	//----- nvinfo : EIATTR_FRAME_SIZE
	.align		4
.L_79:
        /*00fc*/ 	.byte	0x04, 0x11
        /*00fe*/ 	.short	(.L_81 - .L_80)
	.align		4
.L_80:
        /*0100*/ 	.word	index@(_ZN2at6native27unrolled_elementwise_kernelIZZZNS0_65_GLOBAL__N__eb3311e5_27_ActivationHardtanhKernel_cu_f5210f67_355124hardtanh_backward_kernelERNS_14TensorIteratorERKN3c106ScalarES8_ENKUlvE_clEvENKUlvE0_clEvEUlffE_St5arrayIPcLm3EELi4E23TrivialOffsetCalculatorILi2EjESF_ILi1EjENS0_6memory15LoadWithoutCastENSI_16StoreWithoutCastEEEviT_T0_T2_T3_T4_T5_)
        /*0104*/ 	.word	0x00000000


	//----- nvinfo : EIATTR_REGCOUNT
	.align		4
.L_81:
        /*0108*/ 	.byte	0x04, 0x2f
        /*010a*/ 	.short	(.L_83 - .L_82)
	.align		4
.L_82:
        /*010c*/ 	.word	index@(_ZN2at6native18elementwise_kernelILi128ELi2EZNS0_22gpu_kernel_impl_nocastIZZZNS0_65_GLOBAL__N__eb3311e5_27_ActivationHardtanhKernel_cu_f5210f67_355124hardtanh_backward_kernelERNS_14TensorIteratorERKN3c106ScalarES9_ENKUlvE_clEvENKUlvE0_clEvEUlffE_EEvRNS_18TensorIteratorBaseERKT_EUliE_EEviT1_)
        /*0110*/ 	.word	0x00000012


	//----- nvinfo : EIATTR_FRAME_SIZE
	.align		4
.L_83:
        /*0114*/ 	.byte	0x04, 0x11
        /*0116*/ 	.short	(.L_85 - .L_84)
	.align		4
.L_84:
        /*0118*/ 	.word	index@(_ZN2at6native18elementwise_kernelILi128ELi2EZNS0_22gpu_kernel_impl_nocastIZZZNS0_65_GLOBAL__N__eb3311e5_27_ActivationHardtanhKernel_cu_f5210f67_355124hardtanh_backward_kernelERNS_14TensorIteratorERKN3c106ScalarES9_ENKUlvE_clEvENKUlvE0_clEvEUlffE_EEvRNS_18TensorIteratorBaseERKT_EUliE_EEviT1_)
        /*011c*/ 	.word	0x00000000


	//----- nvinfo : EIATTR_REGCOUNT
	.align		4
.L_85:
        /*0120*/ 	.byte	0x04, 0x2f
        /*0122*/ 	.short	(.L_87 - .L_86)
	.align		4
.L_86:
        /*0124*/ 	.word	index@(_ZN2at6native27unrolled_elementwise_kernelIZZZNS0_65_GLOBAL__N__eb3311e5_27_ActivationHardtanhKernel_cu_f5210f67_355124hardtanh_backward_kernelERNS_14TensorIteratorERKN3c106ScalarES8_ENKUlvE_clEvENKUlvE0_clEvEUlffE_St5arrayIPcLm3EELi4E23TrivialOffsetCalculatorILi2EjESF_ILi1EjENS0_6memory12LoadWithCastILi2EEENSI_13StoreWithCastILi1EEEEEviT_T0_T2_T3_T4_T5_)
        /*0128*/ 	.word	0x0000001f


	//----- nvinfo : EIATTR_FRAME_SIZE
	.align		4
.L_87:
        /*012c*/ 	.byte	0x04, 0x11
        /*012e*/ 	.short	(.L_89 - .L_88)
	.align		4
.L_88:
        /*0130*/ 	.word	index@(_ZN2at6native27unrolled_elementwise_kernelIZZZNS0_65_GLOBAL__N__eb3311e5_27_ActivationHardtanhKernel_cu_f5210f67_355124hardtanh_backward_kernelERNS_14TensorIteratorERKN3c106ScalarES8_ENKUlvE_clEvENKUlvE0_clEvEUlffE_St5arrayIPcLm3EELi4E23TrivialOffsetCalculatorILi2EjESF_ILi1EjENS0_6memory12LoadWithCastILi2EEENSI_13StoreWithCastILi1EEEEEviT_T0_T2_T3_T4_T5_)
        /*0134*/ 	.word	0x00000000


	//----- nvinfo : EIATTR_REGCOUNT
	.align		4
.L_89:
        /*0138*/ 	.byte	0x04, 0x2f
        /*013a*/ 	.short	(.L_91 - .L_90)
	.align		4
.L_90:
        /*013c*/ 	.word	index@(_ZN2at6native18elementwise_kernelILi128ELi4EZNS0_15gpu_kernel_implIZZZNS0_65_GLOBAL__N__eb3311e5_27_ActivationHardtanhKernel_cu_f5210f67_355124hardtanh_backward_kernelERNS_14TensorIteratorERKN3c106ScalarES9_ENKUlvE_clEvENKUlvE0_clEvEUlffE_EEvRNS_18TensorIteratorBaseERKT_EUliE_EEviT1_)
        /*0140*/ 	.word	0x0000001a


	//----- nvinfo : EIATTR_FRAME_SIZE
	.align		4
.L_91:
        /*0144*/ 	.byte	0x04, 0x11
        /*0146*/ 	.short	(.L_93 - .L_92)
	.align		4
.L_92:
        /*0148*/ 	.word	index@(_ZN2at6native18elementwise_kernelILi128ELi4EZNS0_15gpu_kernel_implIZZZNS0_65_GLOBAL__N__eb3311e5_27_ActivationHardtanhKernel_cu_f5210f67_355124hardtanh_backward_kernelERNS_14TensorIteratorERKN3c106ScalarES9_ENKUlvE_clEvENKUlvE0_clEvEUlffE_EEvRNS_18TensorIteratorBaseERKT_EUliE_EEviT1_)
        /*014c*/ 	.word	0x00000000


	//----- nvinfo : EIATTR_REGCOUNT
	.align		4
.L_93:
        /*0150*/ 	.byte	0x04, 0x2f
        /*0152*/ 	.short	(.L_95 - .L_94)
	.align		4
.L_94:
        /*0154*/ 	.word	index@(_ZN2at6native29vectorized_elementwise_kernelILi8EZZZNS0_65_GLOBAL__N__eb3311e5_27_ActivationHardtanhKernel_cu_f5210f67_355124hardtanh_backward_kernelERNS_14TensorIteratorERKN3c106ScalarES8_ENKUlvE_clEvENKUlvE1_clEvEUlNS5_4HalfESB_E_St5arrayIPcLm3EEEEviT0_T1_)
        /*0158*/ 	.word	0x00000028


	//----- nvinfo : EIATTR_FRAME_SIZE
	.align		4
.L_95:
        /*015c*/ 	.byte	0x04, 0x11
        /*015e*/ 	.short	(.L_97 - .L_96)
	.align		4
.L_96:
        /*0160*/ 	.word	index@(_ZN2at6native29vectorized_elementwise_kernelILi8EZZZNS0_65_GLOBAL__N__eb3311e5_27_ActivationHardtanhKernel_cu_f5210f67_355124hardtanh_backward_kernelERNS_14TensorIteratorERKN3c106ScalarES8_ENKUlvE_clEvENKUlvE1_clEvEUlNS5_4HalfESB_E_St5arrayIPcLm3EEEEviT0_T1_)
        /*0164*/ 	.word	0x00000000


	//----- nvinfo : EIATTR_REGCOUNT
	.align		4
.L_97:
        /*0168*/ 	.byte	0x04, 0x2f
        /*016a*/ 	.short	(.L_99 - .L_98)
	.align		4
.L_98:
        /*016c*/ 	.word	index@(_ZN2at6native29vectorized_elementwise_kernelILi4EZZZNS0_65_GLOBAL__N__eb3311e5_27_ActivationHardtanhKernel_cu_f5210f67_355124hardtanh_backward_kernelERNS_14TensorIteratorERKN3c106ScalarES8_ENKUlvE_clEvENKUlvE1_clEvEUlNS5_4HalfESB_E_St5arrayIPcLm3EEEEviT0_T1_)
        /*0170*/ 	.word	0x00000028


	//----- nvinfo : EIATTR_FRAME_SIZE
	.align		4
.L_99:
        /*0174*/ 	.byte	0x04, 0x11
        /*0176*/ 	.short	(.L_101 - .L_100)
	.align		4
.L_100:
        /*0178*/ 	.word	index@(_ZN2at6native29vectorized_elementwise_kernelILi4EZZZNS0_65_GLOBAL__N__eb3311e5_27_ActivationHardtanhKernel_cu_f5210f67_355124hardtanh_backward_kernelERNS_14TensorIteratorERKN3c106ScalarES8_ENKUlvE_clEvENKUlvE1_clEvEUlNS5_4HalfESB_E_St5arrayIPcLm3EEEEviT0_T1_)
        /*017c*/ 	.word	0x00000000


	//----- nvinfo : EIATTR_REGCOUNT
	.align		4
.L_101:
        /*0180*/ 	.byte	0x04, 0x2f
        /*0182*/ 	.short	(.L_103 - .L_102)
	.align		4
.L_102:
        /*0184*/ 	.word	index@(_ZN2at6native29vectorized_elementwise_kernelILi2EZZZNS0_65_GLOBAL__N__eb3311e5_27_ActivationHardtanhKernel_cu_f5210f67_355124hardtanh_backward_kernelERNS_14TensorIteratorERKN3c106ScalarES8_ENKUlvE_clEvENKUlvE1_clEvEUlNS5_4HalfESB_E_St5arrayIPcLm3EEEEviT0_T1_)
        /*0188*/ 	.word	0x00000028


	//----- nvinfo : EIATTR_FRAME_SIZE
	.align		4
.L_103:
        /*018c*/ 	.byte	0x04, 0x11
        /*018e*/ 	.short	(.L_105 - .L_104)
	.align		4
.L_104:
        /*0190*/ 	.word	index@(_ZN2at6native29vectorized_elementwise_kernelILi2EZZZNS0_65_GLOBAL__N__eb3311e5_27_ActivationHardtanhKernel_cu_f5210f67_355124hardtanh_backward_kernelERNS_14TensorIteratorERKN3c106ScalarES8_ENKUlvE_clEvENKUlvE1_clEvEUlNS5_4HalfESB_E_St5arrayIPcLm3EEEEviT0_T1_)
        /*0194*/ 	.word	0x00000000


	//----- nvinfo : EIATTR_REGCOUNT
	.align		4
.L_105:
        /*0198*/ 	.byte	0x04, 0x2f
        /*019a*/ 	.short	(.L_107 - .L_106)
	.align		4
.L_106:
        /*019c*/ 	.word	index@(_ZN2at6native27unrolled_elementwise_kernelIZZZNS0_65_GLOBAL__N__eb3311e5_27_ActivationHardtanhKernel_cu_f5210f67_355124hardtanh_backward_kernelERNS_14TensorIteratorERKN3c106ScalarES8_ENKUlvE_clEvENKUlvE1_clEvEUlNS5_4HalfESB_E_St5arrayIPcLm3EELi4E23TrivialOffsetCalculatorILi2EjESG_ILi1EjENS0_6memory15LoadWithoutCastENSJ_16StoreWithoutCastEEEviT_T0_T2_T3_T4_T5_)
        /*01a0*/ 	.word	0x0000001e


	//----- nvinfo : EIATTR_FRAME_SIZE
	.align		4
.L_107:
        /*01a4*/ 	.byte	0x04, 0x11
        /*01a6*/ 	.short	(.L_109 - .L_108)
	.align		4
.L_108:
        /*01a8*/ 	.word	index@(_ZN2at6native27unrolled_elementwise_kernelIZZZNS0_65_GLOBAL__N__eb3311e5_27_ActivationHardtanhKernel_cu_f5210f67_355124hardtanh_backward_kernelERNS_14TensorIteratorERKN3c106ScalarES8_ENKUlvE_clEvENKUlvE1_clEvEUlNS5_4HalfESB_E_St5arrayIPcLm3EELi4E23TrivialOffsetCalculatorILi2EjESG_ILi1EjENS0_6memory15LoadWithoutCastENSJ_16StoreWithoutCastEEEviT_T0_T2_T3_T4_T5_)
        /*01ac*/ 	.word	0x00000000


	//----- nvinfo : EIATTR_REGCOUNT
	.align		4
.L_109:
        /*01b0*/ 	.byte	0x04, 0x2f
        /*01b2*/ 	.short	(.L_111 - .L_110)
	.align		4
.L_110:
        /*01b4*/ 	.word	index@(_ZN2at6native18elementwise_kernelILi128ELi4EZNS0_22gpu_kernel_impl_nocastIZZZNS0_65_GLOBAL__N__eb3311e5_27_ActivationHardtanhKernel_cu_f5210f67_355124hardtanh_backward_kernelERNS_14TensorIteratorERKN3c106ScalarES9_ENKUlvE_clEvENKUlvE1_clEvEUlNS6_4HalfESC_E_EEvRNS_18TensorIteratorBaseERKT_EUliE_EEviT1_)
        /*01b8*/ 	.word	0x00000012


	//----- nvinfo : EIATTR_FRAME_SIZE
	.align		4
.L_111:
        /*01bc*/ 	.byte	0x04, 0x11
        /*01be*/ 	.short	(.L_113 - .L_112)
	.align		4
.L_112:
        /*01c0*/ 	.word	index@(_ZN2at6native18elementwise_kernelILi128ELi4EZNS0_22gpu_kernel_impl_nocastIZZZNS0_65_GLOBAL__N__eb3311e5_27_ActivationHardtanhKernel_cu_f5210f67_355124hardtanh_backward_kernelERNS_14TensorIteratorERKN3c106ScalarES9_ENKUlvE_clEvENKUlvE1_clEvEUlNS6_4HalfESC_E_EEvRNS_18TensorIteratorBaseERKT_EUliE_EEviT1_)
        /*01c4*/ 	.word	0x00000000


	//----- nvinfo : EIATTR_REGCOUNT
	.align		4
.L_113:
        /*01c8*/ 	.byte	0x04, 0x2f
        /*01ca*/ 	.short	(.L_115 - .L_114)
	.align		4
.L_114:
        /*01cc*/ 	.word	index@(_ZN2at6native27unrolled_elementwise_kernelIZZZNS0_65_GLOBAL__N__eb3311e5_27_ActivationHardtanhKernel_cu_f5210f67_355124hardtanh_backward_kernelERNS_14TensorIteratorERKN3c106ScalarES8_ENKUlvE_clEvENKUlvE1_clEvEUlNS5_4HalfESB_E_St5arrayIPcLm3EELi4E23TrivialOffsetCalculatorILi2EjESG_ILi1EjENS0_6memory12LoadWithCastILi2EEENSJ_13StoreWithCastILi1EEEEEviT_T0_T2_T3_T4_T5_)
        /*01d0*/ 	.word	0x0000001e


	//----- nvinfo : EIATTR_FRAME_SIZE
	.align		4
.L_115:
        /*01d4*/ 	.byte	0x04, 0x11
        /*01d6*/ 	.short	(.L_117 - .L_116)
	.align		4
.L_116:
        /*01d8*/ 	.word	index@(_ZN2at6native27unrolled_elementwise_kernelIZZZNS0_65_GLOBAL__N__eb3311e5_27_ActivationHardtanhKernel_cu_f5210f67_355124hardtanh_backward_kernelERNS_14TensorIteratorERKN3c106ScalarES8_ENKUlvE_clEvENKUlvE1_clEvEUlNS5_4HalfESB_E_St5arrayIPcLm3EELi4E23TrivialOffsetCalculatorILi2EjESG_ILi1EjENS0_6memory12LoadWithCastILi2EEENSJ_13StoreWithCastILi1EEEEEviT_T0_T2_T3_T4_T5_)
        /*01dc*/ 	.word	0x00000000


	//----- nvinfo : EIATTR_REGCOUNT
	.align		4
.L_117:
        /*01e0*/ 	.byte	0x04, 0x2f
        /*01e2*/ 	.short	(.L_119 - .L_118)
	.align		4
.L_118:
        /*01e4*/ 	.word	index@(_ZN2at6native18elementwise_kernelILi128ELi4EZNS0_15gpu_kernel_implIZZZNS0_65_GLOBAL__N__eb3311e5_27_ActivationHardtanhKernel_cu_f5210f67_355124hardtanh_backward_kernelERNS_14TensorIteratorERKN3c106ScalarES9_ENKUlvE_clEvENKUlvE1_clEvEUlNS6_4HalfESC_E_EEvRNS_18TensorIteratorBaseERKT_EUliE_EEviT1_)
        /*01e8*/ 	.word	0x0000001a


	//----- nvinfo : EIATTR_FRAME_SIZE
	.align		4
.L_119:
        /*01ec*/ 	.byte	0x04, 0x11
        /*01ee*/ 	.short	(.L_121 - .L_120)
	.align		4
.L_120:
        /*01f0*/ 	.word	index@(_ZN2at6native18elementwise_kernelILi128ELi4EZNS0_15gpu_kernel_implIZZZNS0_65_GLOBAL__N__eb3311e5_27_ActivationHardtanhKernel_cu_f5210f67_355124hardtanh_backward_kernelERNS_14TensorIteratorERKN3c106ScalarES9_ENKUlvE_clEvENKUlvE1_clEvEUlNS6_4HalfESC_E_EEvRNS_18TensorIteratorBaseERKT_EUliE_EEviT1_)
        /*01f4*/ 	.word	0x00000000


	//----- nvinfo : EIATTR_REGCOUNT
	.align		4
.L_121:
        /*01f8*/ 	.byte	0x04, 0x2f
        /*01fa*/ 	.short	(.L_123 - .L_122)
	.align		4
.L_122:
        /*01fc*/ 	.word	index@(_ZN2at6native29vectorized_elementwise_kernelILi8EZZZNS0_65_GLOBAL__N__eb3311e5_27_ActivationHardtanhKernel_cu_f5210f67_355124hardtanh_backward_kernelERNS_14TensorIteratorERKN3c106ScalarES8_ENKUlvE_clEvENKUlvE2_clEvEUlNS5_8BFloat16ESB_E_St5arrayIPcLm3EEEEviT0_T1_)
        /*0200*/ 	.word	0x00000028


	//----- nvinfo : EIATTR_FRAME_SIZE
	.align		4
.L_123:
        /*0204*/ 	.byte	0x04, 0x11
        /*0206*/ 	.short	(.L_125 - .L_124)
	.align		4
.L_124:
        /*0208*/ 	.word	index@(_ZN2at6native29vectorized_elementwise_kernelILi8EZZZNS0_65_GLOBAL__N__eb3311e5_27_ActivationHardtanhKernel_cu_f5210f67_355124hardtanh_backward_kernelERNS_14TensorIteratorERKN3c106ScalarES8_ENKUlvE_clEvENKUlvE2_clEvEUlNS5_8BFloat16ESB_E_St5arrayIPcLm3EEEEviT0_T1_)
        /*020c*/ 	.word	0x00000000


	//----- nvinfo : EIATTR_REGCOUNT
	.align		4
.L_125:
        /*0210*/ 	.byte	0x04, 0x2f
        /*0212*/ 	.short	(.L_127 - .L_126)
	.align		4
.L_126:
        /*0214*/ 	.word	index@(_ZN2at6native29vectorized_elementwise_kernelILi4EZZZNS0_65_GLOBAL__N__eb3311e5_27_ActivationHardtanhKernel_cu_f5210f67_355124hardtanh_backward_kernelERNS_14TensorIteratorERKN3c106ScalarES8_ENKUlvE_clEvENKUlvE2_clEvEUlNS5_8BFloat16ESB_E_St5arrayIPcLm3EEEEviT0_T1_)
        /*0218*/ 	.word	0x00000028


	//----- nvinfo : EIATTR_FRAME_SIZE
	.align		4
.L_127:
        /*021c*/ 	.byte	0x04, 0x11
        /*021e*/ 	.short	(.L_129 - .L_128)
	.align		4
.L_128:
        /*0220*/ 	.word	index@(_ZN2at6native29vectorized_elementwise_kernelILi4EZZZNS0_65_GLOBAL__N__eb3311e5_27_ActivationHardtanhKernel_cu_f5210f67_355124hardtanh_backward_kernelERNS_14TensorIteratorERKN3c106ScalarES8_ENKUlvE_clEvENKUlvE2_clEvEUlNS5_8BFloat16ESB_E_St5arrayIPcLm3EEEEviT0_T1_)
        /*0224*/ 	.word	0x00000000


	//----- nvinfo : EIATTR_REGCOUNT
	.align		4
.L_129:
        /*0228*/ 	.byte	0x04, 0x2f
        /*022a*/ 	.short	(.L_131 - .L_130)
	.align		4
.L_130:
        /*022c*/ 	.word	index@(_ZN2at6native29vectorized_elementwise_kernelILi2EZZZNS0_65_GLOBAL__N__eb3311e5_27_ActivationHardtanhKernel_cu_f5210f67_355124hardtanh_backward_kernelERNS_14TensorIteratorERKN3c106ScalarES8_ENKUlvE_clEvENKUlvE2_clEvEUlNS5_8BFloat16ESB_E_St5arrayIPcLm3EEEEviT0_T1_)
        /*0230*/ 	.word	0x00000028


	//----- nvinfo : EIATTR_FRAME_SIZE
	.align		4
.L_131:
        /*0234*/ 	.byte	0x04, 0x11
        /*0236*/ 	.short	(.L_133 - .L_132)
	.align		4
.L_132:
        /*0238*/ 	.word	index@(_ZN2at6native29vectorized_elementwise_kernelILi2EZZZNS0_65_GLOBAL__N__eb3311e5_27_ActivationHardtanhKernel_cu_f5210f67_355124hardtanh_backward_kernelERNS_14TensorIteratorERKN3c106ScalarES8_ENKUlvE_clEvENKUlvE2_clEvEUlNS5_8BFloat16ESB_E_St5arrayIPcLm3EEEEviT0_T1_)
        /*023c*/ 	.word	0x00000000


	//----- nvinfo : EIATTR_REGCOUNT
	.align		4
.L_133:
        /*0240*/ 	.byte	0x04, 0x2f
        /*0242*/ 	.short	(.L_135 - .L_134)
	.align		4
.L_134:
        /*0244*/ 	.word	index@(_ZN2at6native27unrolled_elementwise_kernelIZZZNS0_65_GLOBAL__N__eb3311e5_27_ActivationHardtanhKernel_cu_f5210f67_355124hardtanh_backward_kernelERNS_14TensorIteratorERKN3c106ScalarES8_ENKUlvE_clEvENKUlvE2_clEvEUlNS5_8BFloat16ESB_E_St5arrayIPcLm3EELi4E23TrivialOffsetCalculatorILi2EjESG_ILi1EjENS0_6memory15LoadWithoutCastENSJ_16StoreWithoutCastEEEviT_T0_T2_T3_T4_T5_)
        /*0248*/ 	.word	0x0000001e


	//----- nvinfo : EIATTR_FRAME_SIZE
	.align		4
.L_135:
        /*024c*/ 	.byte	0x04, 0x11
        /*024e*/ 	.short	(.L_137 - .L_136)
	.align		4
.L_136:
        /*0250*/ 	.word	index@(_ZN2at6native27unrolled_elementwise_kernelIZZZNS0_65_GLOBAL__N__eb3311e5_27_ActivationHardtanhKernel_cu_f5210f67_355124hardtanh_backward_kernelERNS_14TensorIteratorERKN3c106ScalarES8_ENKUlvE_clEvENKUlvE2_clEvEUlNS5_8BFloat16ESB_E_St5arrayIPcLm3EELi4E23TrivialOffsetCalculatorILi2EjESG_ILi1EjENS0_6memory15LoadWithoutCastENSJ_16StoreWithoutCastEEEviT_T0_T2_T3_T4_T5_)
        /*0254*/ 	.word	0x00000000


	//----- nvinfo : EIATTR_REGCOUNT
	.align		4
.L_137:
        /*0258*/ 	.byte	0x04, 0x2f
        /*025a*/ 	.short	(.L_139 - .L_138)
	.align		4
.L_138:
        /*025c*/ 	.word	index@(_ZN2at6native18elementwise_kernelILi128ELi4EZNS0_22gpu_kernel_impl_nocastIZZZNS0_65_GLOBAL__N__eb3311e5_27_ActivationHardtanhKernel_cu_f5210f67_355124hardtanh_backward_kernelERNS_14TensorIteratorERKN3c106ScalarES9_ENKUlvE_clEvENKUlvE2_clEvEUlNS6_8BFloat16ESC_E_EEvRNS_18TensorIteratorBaseERKT_EUliE_EEviT1_)
        /*0260*/ 	.word	0x00000012


	//----- nvinfo : EIATTR_FRAME_SIZE
	.align		4
.L_139:
        /*0264*/ 	.byte	0x04, 0x11
        /*0266*/ 	.short	(.L_141 - .L_140)
	.align		4
.L_140:
        /*0268*/ 	.word	index@(_ZN2at6native18elementwise_kernelILi128ELi4EZNS0_22gpu_kernel_impl_nocastIZZZNS0_65_GLOBAL__N__eb3311e5_27_ActivationHardtanhKernel_cu_f5210f67_355124hardtanh_backward_kernelERNS_14TensorIteratorERKN3c106ScalarES9_ENKUlvE_clEvENKUlvE2_clEvEUlNS6_8BFloat16ESC_E_EEvRNS_18TensorIteratorBaseERKT_EUliE_EEviT1_)
        /*026c*/ 	.word	0x00000000


	//----- nvinfo : EIATTR_REGCOUNT
	.align		4
.L_141:
        /*0270*/ 	.byte	0x04, 0x2f
        /*0272*/ 	.short	(.L_143 - .L_142)
	.align		4
.L_142:
        /*0274*/ 	.word	index@(_ZN2at6native27unrolled_elementwise_kernelIZZZNS0_65_GLOBAL__N__eb3311e5_27_ActivationHardtanhKernel_cu_f5210f67_355124hardtanh_backward_kernelERNS_14TensorIteratorERKN3c106ScalarES8_ENKUlvE_clEvENKUlvE2_clEvEUlNS5_8BFloat16ESB_E_St5arrayIPcLm3EELi4E23TrivialOffsetCalculatorILi2EjESG_ILi1EjENS0_6memory12LoadWithCastILi2EEENSJ_13StoreWithCastILi1EEEEEviT_T0_T2_T3_T4_T5_)
        /*0278*/ 	.word	0x0000001e


	//----- nvinfo : EIATTR_FRAME_SIZE
	.align		4
.L_143:
        /*027c*/ 	.byte	0x04, 0x11
        /*027e*/ 	.short	(.L_145 - .L_144)
	.align		4
.L_144:
        /*0280*/ 	.word	index@(_ZN2at6native27unrolled_elementwise_kernelIZZZNS0_65_GLOBAL__N__eb3311e5_27_ActivationHardtanhKernel_cu_f5210f67_355124hardtanh_backward_kernelERNS_14TensorIteratorERKN3c106ScalarES8_ENKUlvE_clEvENKUlvE2_clEvEUlNS5_8BFloat16ESB_E_St5arrayIPcLm3EELi4E23TrivialOffsetCalculatorILi2EjESG_ILi1EjENS0_6memory12LoadWithCastILi2EEENSJ_13StoreWithCastILi1EEEEEviT_T0_T2_T3_T4_T5_)
        /*0284*/ 	.word	0x00000000


	//----- nvinfo : EIATTR_REGCOUNT
	.align		4
.L_145:
        /*0288*/ 	.byte	0x04, 0x2f
        /*028a*/ 	.short	(.L_147 - .L_146)
	.align		4
.L_146:
        /*028c*/ 	.word	index@(_ZN2at6native18elementwise_kernelILi128ELi4EZNS0_15gpu_kernel_implIZZZNS0_65_GLOBAL__N__eb3311e5_27_ActivationHardtanhKernel_cu_f5210f67_355124hardtanh_backward_kernelERNS_14TensorIteratorERKN3c106ScalarES9_ENKUlvE_clEvENKUlvE2_clEvEUlNS6_8BFloat16ESC_E_EEvRNS_18TensorIteratorBaseERKT_EUliE_EEviT1_)
        /*0290*/ 	.word	0x0000001a


	//----- nvinfo : EIATTR_FRAME_SIZE
	.align		4
.L_147:
        /*0294*/ 	.byte	0x04, 0x11
        /*0296*/ 	.short	(.L_149 - .L_148)
	.align		4
.L_148:
        /*0298*/ 	.word	index@(_ZN2at6native18elementwise_kernelILi128ELi4EZNS0_15gpu_kernel_implIZZZNS0_65_GLOBAL__N__eb3311e5_27_ActivationHardtanhKernel_cu_f5210f67_355124hardtanh_backward_kernelERNS_14TensorIteratorERKN3c106ScalarES9_ENKUlvE_clEvENKUlvE2_clEvEUlNS6_8BFloat16ESC_E_EEvRNS_18TensorIteratorBaseERKT_EUliE_EEviT1_)
        /*029c*/ 	.word	0x00000000


	//----- nvinfo : EIATTR_MIN_STACK_SIZE
	.align		4
.L_149:
        /*02a0*/ 	.byte	0x04, 0x12
        /*02a2*/ 	.short	(.L_151 - .L_150)
	.align		4
.L_150:
        /*02a4*/ 	.word	index@(_ZN2at6native18elementwise_kernelILi128ELi4EZNS0_15gpu_kernel_implIZZZNS0_65_GLOBAL__N__eb3311e5_27_ActivationHardtanhKernel_cu_f5210f67_355124hardtanh_backward_kernelERNS_14TensorIteratorERKN3c106ScalarES9_ENKUlvE_clEvENKUlvE2_clEvEUlNS6_8BFloat16ESC_E_EEvRNS_18TensorIteratorBaseERKT_EUliE_EEviT1_)
        /*02a8*/ 	.word	0x00000000


	//----- nvinfo : EIATTR_MIN_STACK_SIZE
	.align		4
.L_151:
        /*02ac*/ 	.byte	0x04, 0x12
        /*02ae*/ 	.short	(.L_153 - .L_152)
	.align		4
.L_152:
        /*02b0*/ 	.word	index@(_ZN2at6native27unrolled_elementwise_kernelIZZZNS0_65_GLOBAL__N__eb3311e5_27_ActivationHardtanhKernel_cu_f5210f67_355124hardtanh_backward_kernelERNS_14TensorIteratorERKN3c106ScalarES8_ENKUlvE_clEvENKUlvE2_clEvEUlNS5_8BFloat16ESB_E_St5arrayIPcLm3EELi4E23TrivialOffsetCalculatorILi2EjESG_ILi1EjENS0_6memory12LoadWithCastILi2EEENSJ_13StoreWithCastILi1EEEEEviT_T0_T2_T3_T4_T5_)
        /*02b4*/ 	.word	0x00000000


	//----- nvinfo : EIATTR_MIN_STACK_SIZE
	.align		4
.L_153:
        /*02b8*/ 	.byte	0x04, 0x12
        /*02ba*/ 	.short	(.L_155 - .L_154)
	.align		4
.L_154:
        /*02bc*/ 	.word	index@(_ZN2at6native18elementwise_kernelILi128ELi4EZNS0_22gpu_kernel_impl_nocastIZZZNS0_65_GLOBAL__N__eb3311e5_27_ActivationHardtanhKernel_cu_f5210f67_355124hardtanh_backward_kernelERNS_14TensorIteratorERKN3c106ScalarES9_ENKUlvE_clEvENKUlvE2_clEvEUlNS6_8BFloat16ESC_E_EEvRNS_18TensorIteratorBaseERKT_EUliE_EEviT1_)
        /*02c0*/ 	.word	0x00000000


	//----- nvinfo : EIATTR_MIN_STACK_SIZE
	.align		4
.L_155:
        /*02c4*/ 	.byte	0x04, 0x12
        /*02c6*/ 	.short	(.L_157 - .L_156)
	.align		4
.L_156:
        /*02c8*/ 	.word	index@(_ZN2at6native27unrolled_elementwise_kernelIZZZNS0_65_GLOBAL__N__eb3311e5_27_ActivationHardtanhKernel_cu_f5210f67_355124hardtanh_backward_kernelERNS_14TensorIteratorERKN3c106ScalarES8_ENKUlvE_clEvENKUlvE2_clEvEUlNS5_8BFloat16ESB_E_St5arrayIPcLm3EELi4E23TrivialOffsetCalculatorILi2EjESG_ILi1EjENS0_6memory15LoadWithoutCastENSJ_16StoreWithoutCastEEEviT_T0_T2_T3_T4_T5_)
        /*02cc*/ 	.word	0x00000000


	//----- nvinfo : EIATTR_MIN_STACK_SIZE
	.align		4
.L_157:
        /*02d0*/ 	.byte	0x04, 0x12
        /*02d2*/ 	.short	(.L_159 - .L_158)
	.align		4
.L_158:
        /*02d4*/ 	.word	index@(_ZN2at6native29vectorized_elementwise_kernelILi2EZZZNS0_65_GLOBAL__N__eb3311e5_27_ActivationHardtanhKernel_cu_f5210f67_355124hardtanh_backward_kernelERNS_14TensorIteratorERKN3c106ScalarES8_ENKUlvE_clEvENKUlvE2_clEvEUlNS5_8BFloat16ESB_E_St5arrayIPcLm3EEEEviT0_T1_)
        /*02d8*/ 	.word	0x00000000


	//----- nvinfo : EIATTR_MIN_STACK_SIZE
	.align		4
.L_159:
        /*02dc*/ 	.byte	0x04, 0x12
        /*02de*/ 	.short	(.L_161 - .L_160)
	.align		4
.L_160:
        /*02e0*/ 	.word	index@(_ZN2at6native29vectorized_elementwise_kernelILi4EZZZNS0_65_GLOBAL__N__eb3311e5_27_ActivationHardtanhKernel_cu_f5210f67_355124hardtanh_backward_kernelERNS_14TensorIteratorERKN3c106ScalarES8_ENKUlvE_clEvENKUlvE2_clEvEUlNS5_8BFloat16ESB_E_St5arrayIPcLm3EEEEviT0_T1_)
        /*02e4*/ 	.word	0x00000000


	//----- nvinfo : EIATTR_MIN_STACK_SIZE
	.align		4
.L_161:
        /*02e8*/ 	.byte	0x04, 0x12
        /*02ea*/ 	.short	(.L_163 - .L_162)
	.align		4
.L_162:
        /*02ec*/ 	.word	index@(_ZN2at6native29vectorized_elementwise_kernelILi8EZZZNS0_65_GLOBAL__N__eb3311e5_27_ActivationHardtanhKernel_cu_f5210f67_355124hardtanh_backward_kernelERNS_14TensorIteratorERKN3c106ScalarES8_ENKUlvE_clEvENKUlvE2_clEvEUlNS5_8BFloat16ESB_E_St5arrayIPcLm3EEEEviT0_T1_)
        /*02f0*/ 	.word	0x00000000


	//----- nvinfo : EIATTR_MIN_STACK_SIZE
	.align		4
.L_163:
        /*02f4*/ 	.byte	0x04, 0x12
        /*02f6*/ 	.short	(.L_165 - .L_164)
	.align		4
.L_164:
        /*02f8*/ 	.word	index@(_ZN2at6native18elementwise_kernelILi128ELi4EZNS0_15gpu_kernel_implIZZZNS0_65_GLOBAL__N__eb3311e5_27_ActivationHardtanhKernel_cu_f5210f67_355124hardtanh_backward_kernelERNS_14TensorIteratorERKN3c106ScalarES9_ENKUlvE_clEvENKUlvE1_clEvEUlNS6_4HalfESC_E_EEvRNS_18TensorIteratorBaseERKT_EUliE_EEviT1_)
        /*02fc*/ 	.word	0x00000000


	//----- nvinfo : EIATTR_MIN_STACK_SIZE
	.align		4
.L_165:
        /*0300*/ 	.byte	0x04, 0x12
        /*0302*/ 	.short	(.L_167 - .L_166)
	.align		4
.L_166:
        /*0304*/ 	.word	index@(_ZN2at6native27unrolled_elementwise_kernelIZZZNS0_65_GLOBAL__N__eb3311e5_27_ActivationHardtanhKernel_cu_f5210f67_355124hardtanh_backward_kernelERNS_14TensorIteratorERKN3c106ScalarES8_ENKUlvE_clEvENKUlvE1_clEvEUlNS5_4HalfESB_E_St5arrayIPcLm3EELi4E23TrivialOffsetCalculatorILi2EjESG_ILi1EjENS0_6memory12LoadWithCastILi2EEENSJ_13StoreWithCastILi1EEEEEviT_T0_T2_T3_T4_T5_)
        /*0308*/ 	.word	0x00000000


	//----- nvinfo : EIATTR_MIN_STACK_SIZE
	.align		4
.L_167:
        /*030c*/ 	.byte	0x04, 0x12
        /*030e*/ 	.short	(.L_169 - .L_168)
	.align		4
.L_168:
        /*0310*/ 	.word	index@(_ZN2at6native18elementwise_kernelILi128ELi4EZNS0_22gpu_kernel_impl_nocastIZZZNS0_65_GLOBAL__N__eb3311e5_27_ActivationHardtanhKernel_cu_f5210f67_355124hardtanh_backward_kernelERNS_14TensorIteratorERKN3c106ScalarES9_ENKUlvE_clEvENKUlvE1_clEvEUlNS6_4HalfESC_E_EEvRNS_18TensorIteratorBaseERKT_EUliE_EEviT1_)
        /*0314*/ 	.word	0x00000000


	//----- nvinfo : EIATTR_MIN_STACK_SIZE
	.align		4
.L_169:
        /*0318*/ 	.byte	0x04, 0x12
        /*031a*/ 	.short	(.L_171 - .L_170)
	.align		4
.L_170:
        /*031c*/ 	.word	index@(_ZN2at6native27unrolled_elementwise_kernelIZZZNS0_65_GLOBAL__N__eb3311e5_27_ActivationHardtanhKernel_cu_f5210f67_355124hardtanh_backward_kernelERNS_14TensorIteratorERKN3c106ScalarES8_ENKUlvE_clEvENKUlvE1_clEvEUlNS5_4HalfESB_E_St5arrayIPcLm3EELi4E23TrivialOffsetCalculatorILi2EjESG_ILi1EjENS0_6memory15LoadWithoutCastENSJ_16StoreWithoutCastEEEviT_T0_T2_T3_T4_T5_)
        /*0320*/ 	.word	0x00000000


	//----- nvinfo : EIATTR_MIN_STACK_SIZE
	.align		4
.L_171:
        /*0324*/ 	.byte	0x04, 0x12
        /*0326*/ 	.short	(.L_173 - .L_172)
	.align		4
.L_172:
        /*0328*/ 	.word	index@(_ZN2at6native29vectorized_elementwise_kernelILi2EZZZNS0_65_GLOBAL__N__eb3311e5_27_ActivationHardtanhKernel_cu_f5210f67_355124hardtanh_backward_kernelERNS_14TensorIteratorERKN3c106ScalarES8_ENKUlvE_clEvENKUlvE1_clEvEUlNS5_4HalfESB_E_St5arrayIPcLm3EEEEviT0_T1_)
        /*032c*/ 	.word	0x00000000


	//----- nvinfo : EIATTR_MIN_STACK_SIZE
	.align		4
.L_173:
        /*0330*/ 	.byte	0x04, 0x12
        /*0332*/ 	.short	(.L_175 - .L_174)
	.align		4
.L_174:
        /*0334*/ 	.word	index@(_ZN2at6native29vectorized_elementwise_kernelILi4EZZZNS0_65_GLOBAL__N__eb3311e5_27_ActivationHardtanhKernel_cu_f5210f67_355124hardtanh_backward_kernelERNS_14TensorIteratorERKN3c106ScalarES8_ENKUlvE_clEvENKUlvE1_clEvEUlNS5_4HalfESB_E_St5arrayIPcLm3EEEEviT0_T1_)
        /*0338*/ 	.word	0x00000000


	//----- nvinfo : EIATTR_MIN_STACK_SIZE
	.align		4
.L_175:
        /*033c*/ 	.byte	0x04, 0x12
        /*033e*/ 	.short	(.L_177 - .L_176)
	.align		4
.L_176:
        /*0340*/ 	.word	index@(_ZN2at6native29vectorized_elementwise_kernelILi8EZZZNS0_65_GLOBAL__N__eb3311e5_27_ActivationHardtanhKernel_cu_f5210f67_355124hardtanh_backward_kernelERNS_14TensorIteratorERKN3c106ScalarES8_ENKUlvE_clEvENKUlvE1_clEvEUlNS5_4HalfESB_E_St5arrayIPcLm3EEEEviT0_T1_)
        /*0344*/ 	.word	0x00000000


	//----- nvinfo : EIATTR_MIN_STACK_SIZE
	.align		4
.L_177:
        /*0348*/ 	.byte	0x04, 0x12
        /*034a*/ 	.short	(.L_179 - .L_178)
	.align		4
.L_178:
        /*034c*/ 	.word	index@(_ZN2at6native18elementwise_kernelILi128ELi4EZNS0_15gpu_kernel_implIZZZNS0_65_GLOBAL__N__eb3311e5_27_ActivationHardtanhKernel_cu_f5210f67_355124hardtanh_backward_kernelERNS_14TensorIteratorERKN3c106ScalarES9_ENKUlvE_clEvENKUlvE0_clEvEUlffE_EEvRNS_18TensorIteratorBaseERKT_EUliE_EEviT1_)
        /*0350*/ 	.word	0x00000000


	//----- nvinfo : EIATTR_MIN_STACK_SIZE
	.align		4
.L_179:
        /*0354*/ 	.byte	0x04, 0x12
        /*0356*/ 	.short	(.L_181 - .L_180)
	.align		4
.L_180:
        /*0358*/ 	.word	index@(_ZN2at6native27unrolled_elementwise_kernelIZZZNS0_65_GLOBAL__N__eb3311e5_27_ActivationHardtanhKernel_cu_f5210f67_355124hardtanh_backward_kernelERNS_14TensorIteratorERKN3c106ScalarES8_ENKUlvE_clEvENKUlvE0_clEvEUlffE_St5arrayIPcLm3EELi4E23TrivialOffsetCalculatorILi2EjESF_ILi1EjENS0_6memory12LoadWithCastILi2EEENSI_13StoreWithCastILi1EEEEEviT_T0_T2_T3_T4_T5_)
        /*035c*/ 	.word	0x00000000


	//----- nvinfo : EIATTR_MIN_STACK_SIZE
	.align		4
.L_181:
        /*0360*/ 	.byte	0x04, 0x12
        /*0362*/ 	.short	(.L_183 - .L_182)
	.align		4
.L_182:
        /*0364*/ 	.word	index@(_ZN2at6native18elementwise_kernelILi128ELi2EZNS0_22gpu_kernel_impl_nocastIZZZNS0_65_GLOBAL__N__eb3311e5_27_ActivationHardtanhKernel_cu_f5210f67_355124hardtanh_backward_kernelERNS_14TensorIteratorERKN3c106ScalarES9_ENKUlvE_clEvENKUlvE0_clEvEUlffE_EEvRNS_18TensorIteratorBaseERKT_EUliE_EEviT1_)
        /*0368*/ 	.word	0x00000000


	//----- nvinfo : EIATTR_MIN_STACK_SIZE
	.align		4
.L_183:
        /*036c*/ 	.byte	0x04, 0x12
        /*036e*/ 	.short	(.L_185 - .L_184)
	.align		4
.L_184:
        /*0370*/ 	.word	index@(_ZN2at6native27unrolled_elementwise_kernelIZZZNS0_65_GLOBAL__N__eb3311e5_27_ActivationHardtanhKernel_cu_f5210f67_355124hardtanh_backward_kernelERNS_14TensorIteratorERKN3c106ScalarES8_ENKUlvE_clEvENKUlvE0_clEvEUlffE_St5arrayIPcLm3EELi4E23TrivialOffsetCalculatorILi2EjESF_ILi1EjENS0_6memory15LoadWithoutCastENSI_16StoreWithoutCastEEEviT_T0_T2_T3_T4_T5_)
        /*0374*/ 	.word	0x00000000


	//----- nvinfo : EIATTR_MIN_STACK_SIZE
	.align		4
.L_185:
        /*0378*/ 	.byte	0x04, 0x12
        /*037a*/ 	.short	(.L_187 - .L_186)
	.align		4
.L_186:
        /*037c*/ 	.word	index@(_ZN2at6native29vectorized_elementwise_kernelILi2EZZZNS0_65_GLOBAL__N__eb3311e5_27_ActivationHardtanhKernel_cu_f5210f67_355124hardtanh_backward_kernelERNS_14TensorIteratorERKN3c106ScalarES8_ENKUlvE_clEvENKUlvE0_clEvEUlffE_St5arrayIPcLm3EEEEviT0_T1_)
        /*0380*/ 	.word	0x00000000


	//----- nvinfo : EIATTR_MIN_STACK_SIZE
	.align		4
.L_187:
        /*0384*/ 	.byte	0x04, 0x12
        /*0386*/ 	.short	(.L_189 - .L_188)
	.align		4
.L_188:
        /*0388*/ 	.word	index@(_ZN2at6native29vectorized_elementwise_kernelILi4EZZZNS0_65_GLOBAL__N__eb3311e5_27_ActivationHardtanhKernel_cu_f5210f67_355124hardtanh_backward_kernelERNS_14TensorIteratorERKN3c106ScalarES8_ENKUlvE_clEvENKUlvE0_clEvEUlffE_St5arrayIPcLm3EEEEviT0_T1_)
        /*038c*/ 	.word	0x00000000


	//----- nvinfo : EIATTR_MIN_STACK_SIZE
	.align		4
.L_189:
        /*0390*/ 	.byte	0x04, 0x12
        /*0392*/ 	.short	(.L_191 - .L_190)
	.align		4
.L_190:
        /*0394*/ 	.word	index@(_ZN2at6native29vectorized_elementwise_kernelILi8EZZZNS0_65_GLOBAL__N__eb3311e5_27_ActivationHardtanhKernel_cu_f5210f67_355124hardtanh_backward_kernelERNS_14TensorIteratorERKN3c106ScalarES8_ENKUlvE_clEvENKUlvE0_clEvEUlffE_St5arrayIPcLm3EEEEviT0_T1_)
        /*0398*/ 	.word	0x00000000


	//----- nvinfo : EIATTR_MIN_STACK_SIZE
	.align		4
.L_191:
        /*039c*/ 	.byte	0x04, 0x12
        /*039e*/ 	.short	(.L_193 - .L_192)
	.align		4
.L_192:
        /*03a0*/ 	.word	index@(_ZN2at6native18elementwise_kernelILi128ELi4EZNS0_15gpu_kernel_implIZZZNS0_65_GLOBAL__N__eb3311e5_27_ActivationHardtanhKernel_cu_f5210f67_355124hardtanh_backward_kernelERNS_14TensorIteratorERKN3c106ScalarES9_ENKUlvE_clEvENKUlvE_clEvEUlddE_EEvRNS_18TensorIteratorBaseERKT_EUliE_EEviT1_)
        /*03a4*/ 	.word	0x00000000


	//----- nvinfo : EIATTR_MIN_STACK_SIZE
	.align		4
.L_193:
        /*03a8*/ 	.byte	0x04, 0x12
        /*03aa*/ 	.short	(.L_195 - .L_194)
	.align		4
.L_194:
        /*03ac*/ 	.word	index@(_ZN2at6native27unrolled_elementwise_kernelIZZZNS0_65_GLOBAL__N__eb3311e5_27_ActivationHardtanhKernel_cu_f5210f67_355124hardtanh_backward_kernelERNS_14TensorIteratorERKN3c106ScalarES8_ENKUlvE_clEvENKUlvE_clEvEUlddE_St5arrayIPcLm3EELi4E23TrivialOffsetCalculatorILi2EjESF_ILi1EjENS0_6memory12LoadWithCastILi2EEENSI_13StoreWithCastILi1EEEEEviT_T0_T2_T3_T4_T5_)
        /*03b0*/ 	.word	0x00000000


	//----- nvinfo : EIATTR_MIN_STACK_SIZE
	.align		4
.L_195:
        /*03b4*/ 	.byte	0x04, 0x12
        /*03b6*/ 	.short	(.L_197 - .L_196)
	.align		4
.L_196:
        /*03b8*/ 	.word	index@(_ZN2at6native18elementwise_kernelILi128ELi2EZNS0_22gpu_kernel_impl_nocastIZZZNS0_65_GLOBAL__N__eb3311e5_27_ActivationHardtanhKernel_cu_f5210f67_355124hardtanh_backward_kernelERNS_14TensorIteratorERKN3c106ScalarES9_ENKUlvE_clEvENKUlvE_clEvEUlddE_EEvRNS_18TensorIteratorBaseERKT_EUliE_EEviT1_)
        /*03bc*/ 	.word	0x00000000


	//----- nvinfo : EIATTR_MIN_STACK_SIZE
	.align		4
.L_197:
        /*03c0*/ 	.byte	0x04, 0x12
        /*03c2*/ 	.short	(.L_199 - .L_198)
	.align		4
.L_198:
        /*03c4*/ 	.word	index@(_ZN2at6native27unrolled_elementwise_kernelIZZZNS0_65_GLOBAL__N__eb3311e5_27_ActivationHardtanhKernel_cu_f5210f67_355124hardtanh_backward_kernelERNS_14TensorIteratorERKN3c106ScalarES8_ENKUlvE_clEvENKUlvE_clEvEUlddE_St5arrayIPcLm3EELi4E23TrivialOffsetCalculatorILi2EjESF_ILi1EjENS0_6memory15LoadWithoutCastENSI_16StoreWithoutCastEEEviT_T0_T2_T3_T4_T5_)
        /*03c8*/ 	.word	0x00000000


	//----- nvinfo : EIATTR_MIN_STACK_SIZE
	.align		4
.L_199:
        /*03cc*/ 	.byte	0x04, 0x12
        /*03ce*/ 	.short	(.L_201 - .L_200)
	.align		4
.L_200:
        /*03d0*/ 	.word	index@(_ZN2at6native29vectorized_elementwise_kernelILi2EZZZNS0_65_GLOBAL__N__eb3311e5_27_ActivationHardtanhKernel_cu_f5210f67_355124hardtanh_backward_kernelERNS_14TensorIteratorERKN3c106ScalarES8_ENKUlvE_clEvENKUlvE_clEvEUlddE_St5arrayIPcLm3EEEEviT0_T1_)
        /*03d4*/ 	.word	0x00000000


	//----- nvinfo : EIATTR_MIN_STACK_SIZE
	.align		4
.L_201:
        /*03d8*/ 	.byte	0x04, 0x12
        /*03da*/ 	.short	(.L_203 - .L_202)
	.align		4
.L_202:
        /*03dc*/ 	.word	index@(_ZN2at6native29vectorized_elementwise_kernelILi4EZZZNS0_65_GLOBAL__N__eb3311e5_27_ActivationHardtanhKernel_cu_f5210f67_355124hardtanh_backward_kernelERNS_14TensorIteratorERKN3c106ScalarES8_ENKUlvE_clEvENKUlvE_clEvEUlddE_St5arrayIPcLm3EEEEviT0_T1_)
        /*03e0*/ 	.word	0x00000000


	//----- nvinfo : EIATTR_MIN_STACK_SIZE
	.align		4
.L_203:
        /*03e4*/ 	.byte	0x04, 0x12
        /*03e6*/ 	.short	(.L_205 - .L_204)
	.align		4
.L_204:
        /*03e8*/ 	.word	index@(_ZN2at6native29vectorized_elementwise_kernelILi8EZZZNS0_65_GLOBAL__N__eb3311e5_27_ActivationHardtanhKernel_cu_f5210f67_355124hardtanh_backward_kernelERNS_14TensorIteratorERKN3c106ScalarES8_ENKUlvE_clEvENKUlvE_clEvEUlddE_St5arrayIPcLm3EEEEviT0_T1_)
        /*03ec*/ 	.word	0x00000000
.L_205:


//--------------------- .nv.compat                --------------------------
	.section	.nv.compat,"",@"SHT_CUDA_COMPAT_INFO"
	.align	4
        /*0000*/ 	.byte	0x02, 0x09, 0x00, 0x00, 0x02, 0x02, 0x01, 0x00, 0x02, 0x05, 0x05, 0x00, 0x03, 0x07, 0x01, 0x01
        /*0010*/ 	.byte	0x02, 0x03, 0x00, 0x00, 0x02, 0x06, 0x01, 0x00, 0x04, 0x0b, 0x08, 0x00, 0x00, 0x00, 0x00, 0x00
        /*0020*/ 	.byte	0x00, 0x00, 0x00, 0x00


//--------------------- .nv.info._ZN2at6native18elementwise_kernelILi128ELi4EZNS0_15gpu_kernel_implIZZZNS0_65_GLOBAL__N__eb3311e5_27_ActivationHardtanhKernel_cu_f5210f67_355124hardtanh_backward_kernelERNS_14TensorIteratorERKN3c106ScalarES9_ENKUlvE_clEvENKUlvE2_clEvEUlNS6_8BFloat16ESC_E_EEvRNS_18TensorIteratorBaseERKT_EUliE_EEviT1_ --------------------------
	.section	.nv.info._ZN2at6native18elementwise_kernelILi128ELi4EZNS0_15gpu_kernel_implIZZZNS0_65_GLOBAL__N__eb3311e5_27_ActivationHardtanhKernel_cu_f5210f67_355124hardtanh_backward_kernelERNS_14TensorIteratorERKN3c106ScalarES9_ENKUlvE_clEvENKUlvE2_clEvEUlNS6_8BFloat16ESC_E_EEvRNS_18TensorIteratorBaseERKT_EUliE_EEviT1_,"",@"SHT_CUDA_INFO"
	.sectionflags	@""
	.align	4


	//----- nvinfo : EIATTR_CUDA_API_VERSION
	.align		4
        /*0000*/ 	.byte	0x04, 0x37
        /*0002*/ 	.short	(.L_207 - .L_206)
.L_206:
        /*0004*/ 	.word	0x00000082


	//----- nvinfo : EIATTR_KPARAM_INFO
	.align		4
.L_207:
        /*0008*/ 	.byte	0x04, 0x17
        /*000a*/ 	.short	(.L_209 - .L_208)
.L_208:
        /*000c*/ 	.word	0x00000000
        /*0010*/ 	.short	0x0001
        /*0012*/ 	.short	0x0008
        /*0014*/ 	.byte	0x00, 0xf0, 0x61, 0x0a


	//----- nvinfo : EIATTR_KPARAM_INFO
	.align		4
.L_209:
        /*0018*/ 	.byte	0x04, 0x17
        /*001a*/ 	.short	(.L_211 - .L_210)
.L_210:
        /*001c*/ 	.word	0x00000000
        /*0020*/ 	.short	0x0000
        /*0022*/ 	.short	0x0000
        /*0024*/ 	.byte	0x00, 0xf0, 0x11, 0x00


	//----- nvinfo : EIATTR_SPARSE_MMA_MASK
	.align		4
.L_211:
        /*0028*/ 	.byte	0x03, 0x50
        /*002a*/ 	.short	0x0000


	//----- nvinfo : EIATTR_MAXREG_COUNT
	.align		4
        /*002c*/ 	.byte	0x03, 0x1b
        /*002e*/ 	.short	0x0080


	//----- nvinfo : EIATTR_EXTERNS
	.align		4
        /*0030*/ 	.byte	0x04, 0x0f
        /*0032*/ 	.short	(.L_213 - .L_212)


	//   ....[0]....
	.align		4
.L_212:
        /*0034*/ 	.word	index@(__assertfail)


	//----- nvinfo : EIATTR_MERCURY_ISA_VERSION
	.align		4
.L_213:
        /*0038*/ 	.byte	0x03, 0x5f
        /*003a*/ 	.short	0x0101


	//----- nvinfo : EIATTR_SYSCALL_OFFSETS
	.align		4
        /*003c*/ 	.byte	0x04, 0x46
        /*003e*/ 	.short	(.L_215 - .L_214)


	//   ....[0]....
.L_214:
        /*0040*/ 	.word	0x000026f0


	//   ....[1]....
        /*0044*/ 	.word	0x000036c0


	//   ....[2]....
        /*0048*/ 	.word	0x000046a0


	//   ....[3]....
        /*004c*/ 	.word	0x00006de0


	//   ....[4]....
        /*0050*/ 	.word	0x00007db0


	//   ....[5]....
        /*0054*/ 	.word	0x00008d90


	//   ....[6]....
        /*0058*/ 	.word	0x0000b4c0


	//   ....[7]....
        /*005c*/ 	.word	0x0000c490


	//   ....[8]....
        /*0060*/ 	.word	0x0000d470


	//   ....[9]....
        /*0064*/ 	.word	0x0000fb90


	//   ....[10]....
        /*0068*/ 	.word	0x00010b60


	//   ....[11]....
        /*006c*/ 	.word	0x00011b40


	//----- nvinfo : EIATTR_EXIT_INSTR_OFFSETS
	.align		4
.L_215:
        /*0070*/ 	.byte	0x04, 0x1c
        /*0072*/ 	.short	(.L_217 - .L_216)


	//   ....[0]....
.L_216:
        /*0074*/ 	.word	0x0000d540


	//   ....[1]....
        /*0078*/ 	.word	0x00010d70


	//   ....[2]....
        /*007c*/ 	.word	0x00010db0


	//   ....[3]....
        /*0080*/ 	.word	0x00010e50


	//   ....[4]....
        /*0084*/ 	.word	0x00010e90


	//   ....[5]....
        /*0088*/ 	.word	0x00010ed0


	//   ....[6]....
        /*008c*/ 	.word	0x00010f60


	//   ....[7]....
        /*0090*/ 	.word	0x00010fa0


	//   ....[8]....
        /*0094*/ 	.word	0x00011040


	//   ....[9]....
        /*0098*/ 	.word	0x00011090


	//   ....[10]....
        /*009c*/ 	.word	0x000110e0


	//   ....[11]....
        /*00a0*/ 	.word	0x000111b0


	//   ....[12]....
        /*00a4*/ 	.word	0x00011210


	//   ....[13]....
        /*00a8*/ 	.word	0x000113a0


	//   ....[14]....
        /*00ac*/ 	.word	0x00011500


	//   ....[15]....
        /*00b0*/ 	.word	0x00011520


	//   ....[16]....
        /*00b4*/ 	.word	0x000115e0


	//   ....[17]....
        /*00b8*/ 	.word	0x00011760


	//   ....[18]....
        /*00bc*/ 	.word	0x000118e0


	//   ....[19]....
        /*00c0*/ 	.word	0x00011a40


	//   ....[20]....
        /*00c4*/ 	.word	0x00011b50


	//   ....[21]....
        /*00c8*/ 	.word	0x00011b90


	//   ....[22]....
        /*00cc*/ 	.word	0x00011bd0


	//----- nvinfo : EIATTR_MAX_THREADS
	.align		4
.L_217:
        /*00d0*/ 	.byte	0x04, 0x05
        /*00d2*/ 	.short	(.L_219 - .L_218)
.L_218:
        /*00d4*/ 	.word	0x00000080
        /*00d8*/ 	.word	0x00000001
        /*00dc*/ 	.word	0x00000001


	//----- nvinfo : EIATTR_CRS_STACK_SIZE
	.align		4
.L_219:
        /*00e0*/ 	.byte	0x04, 0x1e
        /*00e2*/ 	.short	(.L_221 - .L_220)
.L_220:
        /*00e4*/ 	.word	0x00000000


	//----- nvinfo : EIATTR_CBANK_PARAM_SIZE
	.align		4
.L_221:
        /*00e8*/ 	.byte	0x03, 0x19
        /*00ea*/ 	.short	0x02a0


	//----- nvinfo : EIATTR_PARAM_CBANK
	.align		4
        /*00ec*/ 	.byte	0x04, 0x0a
        /*00ee*/ 	.short	(.L_223 - .L_222)
	.align		4
.L_222:
        /*00f0*/ 	.word	index@(.nv.constant0._ZN2at6native18elementwise_kernelILi128ELi4EZNS0_15gpu_kernel_implIZZZNS0_65_GLOBAL__N__eb3311e5_27_ActivationHardtanhKernel_cu_f5210f67_355124hardtanh_backward_kernelERNS_14TensorIteratorERKN3c106ScalarES9_ENKUlvE_clEvENKUlvE2_clEvEUlNS6_8BFloat16ESC_E_EEvRNS_18TensorIteratorBaseERKT_EUliE_EEviT1_)
        /*00f4*/ 	.short	0x0210
        /*00f6*/ 	.short	0x02a0


	//----- nvinfo : EIATTR_SW_WAR
	.align		4
.L_223:
        /*00f8*/ 	.byte	0x04, 0x36
        /*00fa*/ 	.short	(.L_225 - .L_224)
.L_224:
        /*00fc*/ 	.word	0x00000008
.L_225:


//--------------------- .nv.info._ZN2at6native27unrolled_elementwise_kernelIZZZNS0_65_GLOBAL__N__eb3311e5_27_ActivationHardtanhKernel_cu_f5210f67_355124hardtanh_backward_kernelERNS_14TensorIteratorERKN3c106ScalarES8_ENKUlvE_clEvENKUlvE2_clEvEUlNS5_8BFloat16ESB_E_St5arrayIPcLm3EELi4E23TrivialOffsetCalculatorILi2EjESG_ILi1EjENS0_6memory12LoadWithCastILi2EEENSJ_13StoreWithCastILi1EEEEEviT_T0_T2_T3_T4_T5_ --------------------------
	.section	.nv.info._ZN2at6native27unrolled_elementwise_kernelIZZZNS0_65_GLOBAL__N__eb3311e5_27_ActivationHardtanhKernel_cu_f5210f67_355124hardtanh_backward_kernelERNS_14TensorIteratorERKN3c106ScalarES8_ENKUlvE_clEvENKUlvE2_clEvEUlNS5_8BFloat16ESB_E_St5arrayIPcLm3EELi4E23TrivialOffsetCalculatorILi2EjESG_ILi1EjENS0_6memory12LoadWithCastILi2EEENSJ_13StoreWithCastILi1EEEEEviT_T0_T2_T3_T4_T5_,"",@"SHT_CUDA_INFO"
	.sectionflags	@""
	.align	4


	//----- nvinfo : EIATTR_CUDA_API_VERSION
	.align		4
        /*0000*/ 	.byte	0x04, 0x37
        /*0002*/ 	.short	(.L_227 - .L_226)
.L_226:
        /*0004*/ 	.word	0x00000082


	//----- nvinfo : EIATTR_KPARAM_INFO
	.align		4
.L_227:
        /*0008*/ 	.byte	0x04, 0x17
        /*000a*/ 	.short	(.L_229 - .L_228)
.L_228:
        /*000c*/ 	.word	0x00000000
        /*0010*/ 	.short	0x0006
        /*0012*/ 	.short	0x0040
        /*0014*/ 	.byte	0x00, 0xf0, 0x21, 0x00


	//----- nvinfo : EIATTR_KPARAM_INFO
	.align		4
.L_229:
        /*0018*/ 	.byte	0x04, 0x17
        /*001a*/ 	.short	(.L_231 - .L_230)
.L_230:
        /*001c*/ 	.word	0x00000000
        /*0020*/ 	.short	0x0005
        /*0022*/ 	.short	0x0034
        /*0024*/ 	.byte	0x00, 0xf0, 0x31, 0x00


	//----- nvinfo : EIATTR_KPARAM_INFO
	.align		4
.L_231:
        /*0028*/ 	.byte	0x04, 0x17
        /*002a*/ 	.short	(.L_233 - .L_232)
.L_232:
        /*002c*/ 	.word	0x00000000
        /*0030*/ 	.short	0x0004
        /*0032*/ 	.short	0x0031
        /*0034*/ 	.byte	0x00, 0xf0, 0x05, 0x00


	//----- nvinfo : EIATTR_KPARAM_INFO
	.align		4
.L_233:
        /*0038*/ 	.byte	0x04, 0x17
        /*003a*/ 	.short	(.L_235 - .L_234)
.L_234:
        /*003c*/ 	.word	0x00000000
        /*0040*/ 	.short	0x0003
        /*0042*/ 	.short	0x0030
        /*0044*/ 	.byte	0x00, 0xf0, 0x05, 0x00


	//----- nvinfo : EIATTR_KPARAM_INFO
	.align		4
.L_235:
        /*0048*/ 	.byte	0x04, 0x17
        /*004a*/ 	.short	(.L_237 - .L_236)
.L_236:
        /*004c*/ 	.word	0x00000000
        /*0050*/ 	.short	0x0002
        /*0052*/ 	.short	0x0018
        /*0054*/ 	.byte	0x00, 0xf0, 0x61, 0x00


	//----- nvinfo : EIATTR_KPARAM_INFO
	.align		4
.L_237:
        /*0058*/ 	.byte	0x04, 0x17
        /*005a*/ 	.short	(.L_239 - .L_238)
.L_238:
        /*005c*/ 	.word	0x00000000
        /*0060*/ 	.short	0x0001
        /*0062*/ 	.short	0x0008
        /*0064*/ 	.byte	0x00, 0xf0, 0x41, 0x00


	//----- nvinfo : EIATTR_KPARAM_INFO
	.align		4
.L_239:
        /*0068*/ 	.byte	0x04, 0x17
        /*006a*/ 	.short	(.L_241 - .L_240)
.L_240:
        /*006c*/ 	.word	0x00000000
        /*0070*/ 	.short	0x0000
        /*0072*/ 	.short	0x0000
        /*0074*/ 	.byte	0x00, 0xf0, 0x11, 0x00


	//----- nvinfo : EIATTR_SPARSE_MMA_MASK
	.align		4
.L_241:
        /*0078*/ 	.byte	0x03, 0x50
        /*007a*/ 	.short	0x0000


	//----- nvinfo : EIATTR_MAXREG_COUNT
	.align		4
        /*007c*/ 	.byte	0x03, 0x1b
        /*007e*/ 	.short	0x00ff


	//----- nvinfo : EIATTR_EXTERNS
	.align		4
        /*0080*/ 	.byte	0x04, 0x0f
        /*0082*/ 	.short	(.L_243 - .L_242)


	//   ....[0]....
	.align		4
.L_242:
        /*0084*/ 	.word	index@(__assertfail)


	//----- nvinfo : EIATTR_MERCURY_ISA_VERSION
	.align		4
.L_243:
        /*0088*/ 	.byte	0x03, 0x5f
        /*008a*/ 	.short	0x0101


	//----- nvinfo : EIATTR_SYSCALL_OFFSETS
	.align		4
        /*008c*/ 	.byte	0x04, 0x46
        /*008e*/ 	.short	(.L_245 - .L_244)


	//   ....[0]....
.L_244:
        /*0090*/ 	.word	0x000010f0


	//   ....[1]....
        /*0094*/ 	.word	0x000021b0


	//   ....[2]....
        /*0098*/ 	.word	0x000032f0


	//   ....[3]....
        /*009c*/ 	.word	0x000043b0


	//   ....[4]....
        /*00a0*/ 	.word	0x00005500


	//   ....[5]....
        /*00a4*/ 	.word	0x000065d0


	//   ....[6]....
        /*00a8*/ 	.word	0x00007700


	//   ....[7]....
        /*00ac*/ 	.word	0x000086e0


	//   ....[8]....
        /*00b0*/ 	.word	0x00009a80


	//   ....[9]....
        /*00b4*/ 	.word	0x0000aaa0


	//   ....[10]....
        /*00b8*/ 	.word	0x0000ba80


	//   ....[11]....
        /*00bc*/ 	.word	0x0000ca60


	//----- nvinfo : EIATTR_EXIT_INSTR_OFFSETS
	.align		4
.L_245:
        /*00c0*/ 	.byte	0x04, 0x1c
        /*00c2*/ 	.short	(.L_247 - .L_246)


	//   ....[0]....
.L_246:
        /*00c4*/ 	.word	0x0000bb40


	//   ....[1]....
        /*00c8*/ 	.word	0x0000bc90


	//   ....[2]....
        /*00cc*/ 	.word	0x0000bcd0


	//   ....[3]....
        /*00d0*/ 	.word	0x0000bd70


	//   ....[4]....
        /*00d4*/ 	.word	0x0000bdb0


	//   ....[5]....
        /*00d8*/ 	.word	0x0000bdf0


	//   ....[6]....
        /*00dc*/ 	.word	0x0000be80


	//   ....[7]....
        /*00e0*/ 	.word	0x0000bec0


	//   ....[8]....
        /*00e4*/ 	.word	0x0000bf60


	//   ....[9]....
        /*00e8*/ 	.word	0x0000bfb0


	//   ....[10]....
        /*00ec*/ 	.word	0x0000c000


	//   ....[11]....
        /*00f0*/ 	.word	0x0000c0d0


	//   ....[12]....
        /*00f4*/ 	.word	0x0000c130


	//   ....[13]....
        /*00f8*/ 	.word	0x0000c2c0


	//   ....[14]....
        /*00fc*/ 	.word	0x0000c420


	//   ....[15]....
        /*0100*/ 	.word	0x0000c440


	//   ....[16]....
        /*0104*/ 	.word	0x0000c500


	//   ....[17]....
        /*0108*/ 	.word	0x0000c680


	//   ....[18]....
        /*010c*/ 	.word	0x0000c800


	//   ....[19]....
        /*0110*/ 	.word	0x0000c960


	//   ....[20]....
        /*0114*/ 	.word	0x0000ca70


	//   ....[21]....
        /*0118*/ 	.word	0x0000cab0


	//   ....[22]....
        /*011c*/ 	.word	0x0000caf0


	//----- nvinfo : EIATTR_MAX_THREADS
	.align		4
.L_247:
        /*0120*/ 	.byte	0x04, 0x05
        /*0122*/ 	.short	(.L_249 - .L_248)
.L_248:
        /*0124*/ 	.word	0x00000080
        /*0128*/ 	.word	0x00000001
        /*012c*/ 	.word	0x00000001


	//----- nvinfo : EIATTR_CRS_STACK_SIZE
	.align		4
.L_249:
        /*0130*/ 	.byte	0x04, 0x1e
        /*0132*/ 	.short	(.L_251 - .L_250)
.L_250:
        /*0134*/ 	.word	0x00000000


	//----- nvinfo : EIATTR_CBANK_PARAM_SIZE
	.align		4
.L_251:
        /*0138*/ 	.byte	0x03, 0x19
        /*013a*/ 	.short	0x0048


	//----- nvinfo : EIATTR_PARAM_CBANK
	.align		4
        /*013c*/ 	.byte	0x04, 0x0a
        /*013e*/ 	.short	(.L_253 - .L_252)
	.align		4
.L_252:
        /*0140*/ 	.word	index@(.nv.constant0._ZN2at6native27unrolled_elementwise_kernelIZZZNS0_65_GLOBAL__N__eb3311e5_27_ActivationHardtanhKernel_cu_f5210f67_355124hardtanh_backward_kernelERNS_14TensorIteratorERKN3c106ScalarES8_ENKUlvE_clEvENKUlvE2_clEvEUlNS5_8BFloat16ESB_E_St5arrayIPcLm3EELi4E23TrivialOffsetCalculatorILi2EjESG_ILi1EjENS0_6memory12LoadWithCastILi2EEENSJ_13StoreWithCastILi1EEEEEviT_T0_T2_T3_T4_T5_)
        /*0144*/ 	.short	0x0210
        /*0146*/ 	.short	0x0048


	//----- nvinfo : EIATTR_SW_WAR
	.align		4
.L_253:
        /*0148*/ 	.byte	0x04, 0x36
        /*014a*/ 	.short	(.L_255 - .L_254)
.L_254:
        /*014c*/ 	.word	0x00000008
.L_255:


//--------------------- .nv.info._ZN2at6native18elementwise_kernelILi128ELi4EZNS0_22gpu_kernel_impl_nocastIZZZNS0_65_GLOBAL__N__eb3311e5_27_ActivationHardtanhKernel_cu_f5210f67_355124hardtanh_backward_kernelERNS_14TensorIteratorERKN3c106ScalarES9_ENKUlvE_clEvENKUlvE2_clEvEUlNS6_8BFloat16ESC_E_EEvRNS_18TensorIteratorBaseERKT_EUliE_EEviT1_ --------------------------
	.section	.nv.info._ZN2at6native18elementwise_kernelILi128ELi4EZNS0_22gpu_kernel_impl_nocastIZZZNS0_65_GLOBAL__N__eb3311e5_27_ActivationHardtanhKernel_cu_f5210f67_355124hardtanh_backward_kernelERNS_14TensorIteratorERKN3c106ScalarES9_ENKUlvE_clEvENKUlvE2_clEvEUlNS6_8BFloat16ESC_E_EEvRNS_18TensorIteratorBaseERKT_EUliE_EEviT1_,"",@"SHT_CUDA_INFO"
	.sectionflags	@""
	.align	4


	//----- nvinfo : EIATTR_CUDA_API_VERSION
	.align		4
        /*0000*/ 	.byte	0x04, 0x37
        /*0002*/ 	.short	(.L_257 - .L_256)
.L_256:
        /*0004*/ 	.word	0x00000082


	//----- nvinfo : EIATTR_KPARAM_INFO
	.align		4
.L_257:
        /*0008*/ 	.byte	0x04, 0x17
        /*000a*/ 	.short	(.L_259 - .L_258)
.L_258:
        /*000c*/ 	.word	0x00000000
        /*0010*/ 	.short	0x0001
        /*0012*/ 	.short	0x0008
        /*0014*/ 	.byte	0x00, 0xf0, 0x41, 0x0a


	//----- nvinfo : EIATTR_KPARAM_INFO
	.align		4
.L_259:
        /*0018*/ 	.byte	0x04, 0x17
        /*001a*/ 	.short	(.L_261 - .L_260)
.L_260:
        /*001c*/ 	.word	0x00000000
        /*0020*/ 	.short	0x0000
        /*0022*/ 	.short	0x0000
        /*0024*/ 	.byte	0x00, 0xf0, 0x11, 0x00


	//----- nvinfo : EIATTR_SPARSE_MMA_MASK
	.align		4
.L_261:
        /*0028*/ 	.byte	0x03, 0x50
        /*002a*/ 	.short	0x0000


	//----- nvinfo : EIATTR_MAXREG_COUNT
	.align		4
        /*002c*/ 	.byte	0x03, 0x1b
        /*002e*/ 	.short	0x0080


	//----- nvinfo : EIATTR_MERCURY_ISA_VERSION
	.align		4
        /*0030*/ 	.byte	0x03, 0x5f
        /*0032*/ 	.short	0x0101


	//----- nvinfo : EIATTR_EXIT_INSTR_OFFSETS
	.align		4
        /*0034*/ 	.byte	0x04, 0x1c
        /*0036*/ 	.short	(.L_263 - .L_262)


	//   ....[0]....
.L_262:
        /*0038*/ 	.word	0x00004740


	//   ....[1]....
        /*003c*/ 	.word	0x00005ea0


	//----- nvinfo : EIATTR_MAX_THREADS
	.align		4
.L_263:
        /*0040*/ 	.byte	0x04, 0x05
        /*0042*/ 	.short	(.L_265 - .L_264)
.L_264:
        /*0044*/ 	.word	0x00000080
        /*0048*/ 	.word	0x00000001
        /*004c*/ 	.word	0x00000001


	//----- nvinfo : EIATTR_CRS_STACK_SIZE
	.align		4
.L_265:
        /*0050*/ 	.byte	0x04, 0x1e
        /*0052*/ 	.short	(.L_267 - .L_266)
.L_266:
        /*0054*/ 	.word	0x00000000


	//----- nvinfo : EIATTR_CBANK_PARAM_SIZE
	.align		4
.L_267:
        /*0058*/ 	.byte	0x03, 0x19
        /*005a*/ 	.short	0x0298


	//----- nvinfo : EIATTR_PARAM_CBANK
	.align		4
        /*005c*/ 	.byte	0x04, 0x0a
        /*005e*/ 	.short	(.L_269 - .L_268)
	.align		4
.L_268:
        /*0060*/ 	.word	index@(.nv.constant0._ZN2at6native18elementwise_kernelILi128ELi4EZNS0_22gpu_kernel_impl_nocastIZZZNS0_65_GLOBAL__N__eb3311e5_27_ActivationHardtanhKernel_cu_f5210f67_355124hardtanh_backward_kernelERNS_14TensorIteratorERKN3c106ScalarES9_ENKUlvE_clEvENKUlvE2_clEvEUlNS6_8BFloat16ESC_E_EEvRNS_18TensorIteratorBaseERKT_EUliE_EEviT1_)
        /*0064*/ 	.short	0x0210
        /*0066*/ 	.short	0x0298


	//----- nvinfo : EIATTR_SW_WAR
	.align		4
.L_269:
        /*0068*/ 	.byte	0x04, 0x36
        /*006a*/ 	.short	(.L_271 - .L_270)
.L_270:
        /*006c*/ 	.word	0x00000008
.L_271:


//--------------------- .nv.info._ZN2at6native27unrolled_elementwise_kernelIZZZNS0_65_GLOBAL__N__eb3311e5_27_ActivationHardtanhKernel_cu_f5210f67_355124hardtanh_backward_kernelERNS_14TensorIteratorERKN3c106ScalarES8_ENKUlvE_clEvENKUlvE2_clEvEUlNS5_8BFloat16ESB_E_St5arrayIPcLm3EELi4E23TrivialOffsetCalculatorILi2EjESG_ILi1EjENS0_6memory15LoadWithoutCastENSJ_16StoreWithoutCastEEEviT_T0_T2_T3_T4_T5_ --------------------------
	.section	.nv.info._ZN2at6native27unrolled_elementwise_kernelIZZZNS0_65_GLOBAL__N__eb3311e5_27_ActivationHardtanhKernel_cu_f5210f67_355124hardtanh_backward_kernelERNS_14TensorIteratorERKN3c106ScalarES8_ENKUlvE_clEvENKUlvE2_clEvEUlNS5_8BFloat16ESB_E_St5arrayIPcLm3EELi4E23TrivialOffsetCalculatorILi2EjESG_ILi1EjENS0_6memory15LoadWithoutCastENSJ_16StoreWithoutCastEEEviT_T0_T2_T3_T4_T5_,"",@"SHT_CUDA_INFO"
	.sectionflags	@""
	.align	4


	//----- nvinfo : EIATTR_CUDA_API_VERSION
	.align		4
        /*0000*/ 	.byte	0x04, 0x37
        /*0002*/ 	.short	(.L_273 - .L_272)
.L_272:
        /*0004*/ 	.word	0x00000082


	//----- nvinfo : EIATTR_KPARAM_INFO
	.align		4
.L_273:
        /*0008*/ 	.byte	0x04, 0x17
        /*000a*/ 	.short	(.L_275 - .L_274)
.L_274:
        /*000c*/ 	.word	0x00000000
        /*0010*/ 	.short	0x0006
        /*0012*/ 	.short	0x0033
        /*0014*/ 	.byte	0x00, 0xf0, 0x05, 0x00


	//----- nvinfo : EIATTR_KPARAM_INFO
	.align		4
.L_275:
        /*0018*/ 	.byte	0x04, 0x17
        /*001a*/ 	.short	(.L_277 - .L_276)
.L_276:
        /*001c*/ 	.word	0x00000000
        /*0020*/ 	.short	0x0005
        /*0022*/ 	.short	0x0032
        /*0024*/ 	.byte	0x00, 0xf0, 0x05, 0x00


	//----- nvinfo : EIATTR_KPARAM_INFO
	.align		4
.L_277:
        /*0028*/ 	.byte	0x04, 0x17
        /*002a*/ 	.short	(.L_279 - .L_278)
.L_278:
        /*002c*/ 	.word	0x00000000
        /*0030*/ 	.short	0x0004
        /*0032*/ 	.short	0x0031
        /*0034*/ 	.byte	0x00, 0xf0, 0x05, 0x00


	//----- nvinfo : EIATTR_KPARAM_INFO
	.align		4
.L_279:
        /*0038*/ 	.byte	0x04, 0x17
        /*003a*/ 	.short	(.L_281 - .L_280)
.L_280:
        /*003c*/ 	.word	0x00000000
        /*0040*/ 	.short	0x0003
        /*0042*/ 	.short	0x0030
        /*0044*/ 	.byte	0x00, 0xf0, 0x05, 0x00


	//----- nvinfo : EIATTR_KPARAM_INFO
	.align		4
.L_281:
        /*0048*/ 	.byte	0x04, 0x17
        /*004a*/ 	.short	(.L_283 - .L_282)
.L_282:
        /*004c*/ 	.word	0x00000000
        /*0050*/ 	.short	0x0002
        /*0052*/ 	.short	0x0018
        /*0054*/ 	.byte	0x00, 0xf0, 0x61, 0x00


	//----- nvinfo : EIATTR_KPARAM_INFO
	.align		4
.L_283:
        /*0058*/ 	.byte	0x04, 0x17
        /*005a*/ 	.short	(.L_285 - .L_284)
.L_284:
        /*005c*/ 	.word	0x00000000
        /*0060*/ 	.short	0x0001
        /*0062*/ 	.short	0x0008
        /*0064*/ 	.byte	0x00, 0xf0, 0x41, 0x00


	//----- nvinfo : EIATTR_KPARAM_INFO
	.align		4
.L_285:
        /*0068*/ 	.byte	0x04, 0x17
        /*006a*/ 	.short	(.L_287 - .L_286)
.L_286:
        /*006c*/ 	.word	0x00000000
        /*0070*/ 	.short	0x0000
        /*0072*/ 	.short	0x0000
        /*0074*/ 	.byte	0x00, 0xf0, 0x11, 0x00


	//----- nvinfo : EIATTR_SPARSE_MMA_MASK
	.align		4
.L_287:
        /*0078*/ 	.byte	0x03, 0x50
        /*007a*/ 	.short	0x0000


	//----- nvinfo : EIATTR_MAXREG_COUNT
	.align		4
        /*007c*/ 	.byte	0x03, 0x1b
        /*007e*/ 	.short	0x00ff


	//----- nvinfo : EIATTR_MERCURY_ISA_VERSION
	.align		4
        /*0080*/ 	.byte	0x03, 0x5f
        /*0082*/ 	.short	0x0101


	//----- nvinfo : EIATTR_EXIT_INSTR_OFFSETS
	.align		4
        /*0084*/ 	.byte	0x04, 0x1c
        /*0086*/ 	.short	(.L_289 - .L_288)


	//   ....[0]....
.L_288:
        /*0088*/ 	.word	0x00000650


	//   ....[1]....
        /*008c*/ 	.word	0x00000710


	//----- nvinfo : EIATTR_MAX_THREADS
	.align		4
.L_289:
        /*0090*/ 	.byte	0x04, 0x05
        /*0092*/ 	.short	(.L_291 - .L_290)
.L_290:
        /*0094*/ 	.word	0x00000080
        /*0098*/ 	.word	0x00000001
        /*009c*/ 	.word	0x00000001


	//----- nvinfo : EIATTR_CRS_STACK_SIZE
	.align		4
.L_291:
        /*00a0*/ 	.byte	0x04, 0x1e
        /*00a2*/ 	.short	(.L_293 - .L_292)
.L_292:
        /*00a4*/ 	.word	0x00000000


	//----- nvinfo : EIATTR_CBANK_PARAM_SIZE
	.align		4
.L_293:
        /*00a8*/ 	.byte	0x03, 0x19
        /*00aa*/ 	.short	0x0034


	//----- nvinfo : EIATTR_PARAM_CBANK
	.align		4
        /*00ac*/ 	.byte	0x04, 0x0a
        /*00ae*/ 	.short	(.L_295 - .L_294)
	.align		4
.L_294:
        /*00b0*/ 	.word	index@(.nv.constant0._ZN2at6native27unrolled_elementwise_kernelIZZZNS0_65_GLOBAL__N__eb3311e5_27_ActivationHardtanhKernel_cu_f5210f67_355124hardtanh_backward_kernelERNS_14TensorIteratorERKN3c106ScalarES8_ENKUlvE_clEvENKUlvE2_clEvEUlNS5_8BFloat16ESB_E_St5arrayIPcLm3EELi4E23TrivialOffsetCalculatorILi2EjESG_ILi1EjENS0_6memory15LoadWithoutCastENSJ_16StoreWithoutCastEEEviT_T0_T2_T3_T4_T5_)
        /*00b4*/ 	.short	0x0210
        /*00b6*/ 	.short	0x0034


	//----- nvinfo : EIATTR_SW_WAR
	.align		4
.L_295:
        /*00b8*/ 	.byte	0x04, 0x36
        /*00ba*/ 	.short	(.L_297 - .L_296)
.L_296:
        /*00bc*/ 	.word	0x00000008
.L_297:


//--------------------- .nv.info._ZN2at6native29vectorized_elementwise_kernelILi2EZZZNS0_65_GLOBAL__N__eb3311e5_27_ActivationHardtanhKernel_cu_f5210f67_355124hardtanh_backward_kernelERNS_14TensorIteratorERKN3c106ScalarES8_ENKUlvE_clEvENKUlvE2_clEvEUlNS5_8BFloat16ESB_E_St5arrayIPcLm3EEEEviT0_T1_ --------------------------
	.section	.nv.info._ZN2at6native29vectorized_elementwise_kernelILi2EZZZNS0_65_GLOBAL__N__eb3311e5_27_ActivationHardtanhKernel_cu_f5210f67_355124hardtanh_backward_kernelERNS_14TensorIteratorERKN3c106ScalarES8_ENKUlvE_clEvENKUlvE2_clEvEUlNS5_8BFloat16ESB_E_St5arrayIPcLm3EEEEviT0_T1_,"",@"SHT_CUDA_INFO"
	.sectionflags	@""
	.align	4


	//----- nvinfo : EIATTR_CUDA_API_VERSION
	.align		4
        /*0000*/ 	.byte	0x04, 0x37
        /*0002*/ 	.short	(.L_299 - .L_298)
.L_298:
        /*0004*/ 	.word	0x00000082


	//----- nvinfo : EIATTR_KPARAM_INFO
	.align		4
.L_299:
        /*0008*/ 	.byte	0x04, 0x17
        /*000a*/ 	.short	(.L_301 - .L_300)
.L_300:
        /*000c*/ 	.word	0x00000000
        /*0010*/ 	.short	0x0002
        /*0012*/ 	.short	0x0018
        /*0014*/ 	.byte	0x00, 0xf0, 0x61, 0x00


	//----- nvinfo : EIATTR_KPARAM_INFO
	.align		4
.L_301:
        /*0018*/ 	.byte	0x04, 0x17
        /*001a*/ 	.short	(.L_303 - .L_302)
.L_302:
        /*001c*/ 	.word	0x00000000
        /*0020*/ 	.short	0x0001
        /*0022*/ 	.short	0x0008
        /*0024*/ 	.byte	0x00, 0xf0, 0x41, 0x00


	//----- nvinfo : EIATTR_KPARAM_INFO
	.align		4
.L_303:
        /*0028*/ 	.byte	0x04, 0x17
        /*002a*/ 	.short	(.L_305 - .L_304)
.L_304:
        /*002c*/ 	.word	0x00000000
        /*0030*/ 	.short	0x0000
        /*0032*/ 	.short	0x0000
        /*0034*/ 	.byte	0x00, 0xf0, 0x11, 0x00


	//----- nvinfo : EIATTR_SPARSE_MMA_MASK
	.align		4
.L_305:
        /*0038*/ 	.byte	0x03, 0x50
        /*003a*/ 	.short	0x0000


	//----- nvinfo : EIATTR_MAXREG_COUNT
	.align		4
        /*003c*/ 	.byte	0x03, 0x1b
        /*003e*/ 	.short	0x00ff


	//----- nvinfo : EIATTR_MERCURY_ISA_VERSION
	.align		4
        /*0040*/ 	.byte	0x03, 0x5f
        /*0042*/ 	.short	0x0101


	//----- nvinfo : EIATTR_EXIT_INSTR_OFFSETS
	.align		4
        /*0044*/ 	.byte	0x04, 0x1c
        /*0046*/ 	.short	(.L_307 - .L_306)


	//   ....[0]....
.L_306:
        /*0048*/ 	.word	0x000005b0


	//   ....[1]....
        /*004c*/ 	.word	0x000013a0


	//   ....[2]....
        /*0050*/ 	.word	0x000013f0


	//----- nvinfo : EIATTR_MAX_THREADS
	.align		4
.L_307:
        /*0054*/ 	.byte	0x04, 0x05
        /*0056*/ 	.short	(.L_309 - .L_308)
.L_308:
        /*0058*/ 	.word	0x00000080
        /*005c*/ 	.word	0x00000001
        /*0060*/ 	.word	0x00000001


	//----- nvinfo : EIATTR_CRS_STACK_SIZE
	.align		4
.L_309:
        /*0064*/ 	.byte	0x04, 0x1e
        /*0066*/ 	.short	(.L_311 - .L_310)
.L_310:
        /*0068*/ 	.word	0x00000000


	//----- nvinfo : EIATTR_CBANK_PARAM_SIZE
	.align		4
.L_311:
        /*006c*/ 	.byte	0x03, 0x19
        /*006e*/ 	.short	0x0030


	//----- nvinfo : EIATTR_PARAM_CBANK
	.align		4
        /*0070*/ 	.byte	0x04, 0x0a
        /*0072*/ 	.short	(.L_313 - .L_312)
	.align		4
.L_312:
        /*0074*/ 	.word	index@(.nv.constant0._ZN2at6native29vectorized_elementwise_kernelILi2EZZZNS0_65_GLOBAL__N__eb3311e5_27_ActivationHardtanhKernel_cu_f5210f67_355124hardtanh_backward_kernelERNS_14TensorIteratorERKN3c106ScalarES8_ENKUlvE_clEvENKUlvE2_clEvEUlNS5_8BFloat16ESB_E_St5arrayIPcLm3EEEEviT0_T1_)
        /*0078*/ 	.short	0x0210
        /*007a*/ 	.short	0x0030


	//----- nvinfo : EIATTR_SW_WAR
	.align		4
.L_313:
        /*007c*/ 	.byte	0x04, 0x36
        /*007e*/ 	.short	(.L_315 - .L_314)
.L_314:
        /*0080*/ 	.word	0x00000008
.L_315:


//--------------------- .nv.info._ZN2at6native29vectorized_elementwise_kernelILi4EZZZNS0_65_GLOBAL__N__eb3311e5_27_ActivationHardtanhKernel_cu_f5210f67_355124hardtanh_backward_kernelERNS_14TensorIteratorERKN3c106ScalarES8_ENKUlvE_clEvENKUlvE2_clEvEUlNS5_8BFloat16ESB_E_St5arrayIPcLm3EEEEviT0_T1_ --------------------------
	.section	.nv.info._ZN2at6native29vectorized_elementwise_kernelILi4EZZZNS0_65_GLOBAL__N__eb3311e5_27_ActivationHardtanhKernel_cu_f5210f67_355124hardtanh_backward_kernelERNS_14TensorIteratorERKN3c106ScalarES8_ENKUlvE_clEvENKUlvE2_clEvEUlNS5_8BFloat16ESB_E_St5arrayIPcLm3EEEEviT0_T1_,"",@"SHT_CUDA_INFO"
	.sectionflags	@""
	.align	4


	//----- nvinfo : EIATTR_CUDA_API_VERSION
	.align		4
        /*0000*/ 	.byte	0x04, 0x37
        /*0002*/ 	.short	(.L_317 - .L_316)
.L_316:
        /*0004*/ 	.word	0x00000082


	//----- nvinfo : EIATTR_KPARAM_INFO
	.align		4
.L_317:
        /*0008*/ 	.byte	0x04, 0x17
        /*000a*/ 	.short	(.L_319 - .L_318)
.L_318:
        /*000c*/ 	.word	0x00000000
        /*0010*/ 	.short	0x0002
        /*0012*/ 	.short	0x0018
        /*0014*/ 	.byte	0x00, 0xf0, 0x61, 0x00


	//----- nvinfo : EIATTR_KPARAM_INFO
	.align		4
.L_319:
        /*0018*/ 	.byte	0x04, 0x17
        /*001a*/ 	.short	(.L_321 - .L_320)
.L_320:
        /*001c*/ 	.word	0x00000000
        /*0020*/ 	.short	0x0001
        /*0022*/ 	.short	0x0008
        /*0024*/ 	.byte	0x00, 0xf0, 0x41, 0x00


	//----- nvinfo : EIATTR_KPARAM_INFO
	.align		4
.L_321:
        /*0028*/ 	.byte	0x04, 0x17
        /*002a*/ 	.short	(.L_323 - .L_322)
.L_322:
        /*002c*/ 	.word	0x00000000
        /*0030*/ 	.short	0x0000
        /*0032*/ 	.short	0x0000
        /*0034*/ 	.byte	0x00, 0xf0, 0x11, 0x00


	//----- nvinfo : EIATTR_SPARSE_MMA_MASK
	.align		4
.L_323:
        /*0038*/ 	.byte	0x03, 0x50
        /*003a*/ 	.short	0x0000


	//----- nvinfo : EIATTR_MAXREG_COUNT
	.align		4
        /*003c*/ 	.byte	0x03, 0x1b
        /*003e*/ 	.short	0x00ff


	//----- nvinfo : EIATTR_MERCURY_ISA_VERSION
	.align		4
        /*0040*/ 	.byte	0x03, 0x5f
        /*0042*/ 	.short	0x0101


	//----- nvinfo : EIATTR_EXIT_INSTR_OFFSETS
	.align		4
        /*0044*/ 	.byte	0x04, 0x1c
        /*0046*/ 	.short	(.L_325 - .L_324)


	//   ....[0]....
.L_324:
        /*0048*/ 	.word	0x00000550


	//   ....[1]....
        /*004c*/ 	.word	0x00001340


	//   ....[2]....
        /*0050*/ 	.word	0x00001390


	//----- nvinfo : EIATTR_MAX_THREADS
	.align		4
.L_325:
        /*0054*/ 	.byte	0x04, 0x05
        /*0056*/ 	.short	(.L_327 - .L_326)
.L_326:
        /*0058*/ 	.word	0x00000080
        /*005c*/ 	.word	0x00000001
        /*0060*/ 	.word	0x00000001


	//----- nvinfo : EIATTR_CRS_STACK_SIZE
	.align		4
.L_327:
        /*0064*/ 	.byte	0x04, 0x1e
        /*0066*/ 	.short	(.L_329 - .L_328)
.L_328:
        /*0068*/ 	.word	0x00000000


	//----- nvinfo : EIATTR_CBANK_PARAM_SIZE
	.align		4
.L_329:
        /*006c*/ 	.byte	0x03, 0x19
        /*006e*/ 	.short	0x0030


	//----- nvinfo : EIATTR_PARAM_CBANK
	.align		4
        /*0070*/ 	.byte	0x04, 0x0a
        /*0072*/ 	.short	(.L_331 - .L_330)
	.align		4
.L_330:
        /*0074*/ 	.word	index@(.nv.constant0._ZN2at6native29vectorized_elementwise_kernelILi4EZZZNS0_65_GLOBAL__N__eb3311e5_27_ActivationHardtanhKernel_cu_f5210f67_355124hardtanh_backward_kernelERNS_14TensorIteratorERKN3c106ScalarES8_ENKUlvE_clEvENKUlvE2_clEvEUlNS5_8BFloat16ESB_E_St5arrayIPcLm3EEEEviT0_T1_)
        /*0078*/ 	.short	0x0210
        /*007a*/ 	.short	0x0030


	//----- nvinfo : EIATTR_SW_WAR
	.align		4
.L_331:
        /*007c*/ 	.byte	0x04, 0x36
        /*007e*/ 	.short	(.L_333 - .L_332)
.L_332:
        /*0080*/ 	.word	0x00000008
.L_333:


//--------------------- .nv.info._ZN2at6native29vectorized_elementwise_kernelILi8EZZZNS0_65_GLOBAL__N__eb3311e5_27_ActivationHardtanhKernel_cu_f5210f67_355124hardtanh_backward_kernelERNS_14TensorIteratorERKN3c106ScalarES8_ENKUlvE_clEvENKUlvE2_clEvEUlNS5_8BFloat16ESB_E_St5arrayIPcLm3EEEEviT0_T1_ --------------------------
	.section	.nv.info._ZN2at6native29vectorized_elementwise_kernelILi8EZZZNS0_65_GLOBAL__N__eb3311e5_27_ActivationHardtanhKernel_cu_f5210f67_355124hardtanh_backward_kernelERNS_14TensorIteratorERKN3c106ScalarES8_ENKUlvE_clEvENKUlvE2_clEvEUlNS5_8BFloat16ESB_E_St5arrayIPcLm3EEEEviT0_T1_,"",@"SHT_CUDA_INFO"
	.sectionflags	@""
	.align	4


	//----- nvinfo : EIATTR_CUDA_API_VERSION
	.align		4
        /*0000*/ 	.byte	0x04, 0x37
        /*0002*/ 	.short	(.L_335 - .L_334)
.L_334:
        /*0004*/ 	.word	0x00000082


	//----- nvinfo : EIATTR_KPARAM_INFO
	.align		4
.L_335:
        /*0008*/ 	.byte	0x04, 0x17
        /*000a*/ 	.short	(.L_337 - .L_336)
.L_336:
        /*000c*/ 	.word	0x00000000
        /*0010*/ 	.short	0x0002
        /*0012*/ 	.short	0x0018
        /*0014*/ 	.byte	0x00, 0xf0, 0x61, 0x00


	//----- nvinfo : EIATTR_KPARAM_INFO
	.align		4
.L_337:
        /*0018*/ 	.byte	0x04, 0x17
        /*001a*/ 	.short	(.L_339 - .L_338)
.L_338:
        /*001c*/ 	.word	0x00000000
        /*0020*/ 	.short	0x0001
        /*0022*/ 	.short	0x0008
        /*0024*/ 	.byte	0x00, 0xf0, 0x41, 0x00


	//----- nvinfo : EIATTR_KPARAM_INFO
	.align		4
.L_339:
        /*0028*/ 	.byte	0x04, 0x17
        /*002a*/ 	.short	(.L_341 - .L_340)
.L_340:
        /*002c*/ 	.word	0x00000000
        /*0030*/ 	.short	0x0000
        /*0032*/ 	.short	0x0000
        /*0034*/ 	.byte	0x00, 0xf0, 0x11, 0x00


	//----- nvinfo : EIATTR_SPARSE_MMA_MASK
	.align		4
.L_341:
        /*0038*/ 	.byte	0x03, 0x50
        /*003a*/ 	.short	0x0000


	//----- nvinfo : EIATTR_MAXREG_COUNT
	.align		4
        /*003c*/ 	.byte	0x03, 0x1b
        /*003e*/ 	.short	0x00ff


	//----- nvinfo : EIATTR_MERCURY_ISA_VERSION
	.align		4
        /*0040*/ 	.byte	0x03, 0x5f
        /*0042*/ 	.short	0x0101


	//----- nvinfo : EIATTR_EXIT_INSTR_OFFSETS
	.align		4
        /*0044*/ 	.byte	0x04, 0x1c
        /*0046*/ 	.short	(.L_343 - .L_342)


	//   ....[0]....
.L_342:
        /*0048*/ 	.word	0x00000520


	//   ....[1]....
        /*004c*/ 	.word	0x00001310


	//   ....[2]....
        /*0050*/ 	.word	0x00001360


	//----- nvinfo : EIATTR_MAX_THREADS
	.align		4
.L_343:
        /*0054*/ 	.byte	0x04, 0x05
        /*0056*/ 	.short	(.L_345 - .L_344)
.L_344:
        /*0058*/ 	.word	0x00000080
        /*005c*/ 	.word	0x00000001
        /*0060*/ 	.word	0x00000001


	//----- nvinfo : EIATTR_CRS_STACK_SIZE
	.align		4
.L_345:
        /*0064*/ 	.byte	0x04, 0x1e
        /*0066*/ 	.short	(.L_347 - .L_346)
.L_346:
        /*0068*/ 	.word	0x00000000


	//----- nvinfo : EIATTR_CBANK_PARAM_SIZE
	.align		4
.L_347:
        /*006c*/ 	.byte	0x03, 0x19
        /*006e*/ 	.short	0x0030


	//----- nvinfo : EIATTR_PARAM_CBANK
	.align		4
        /*0070*/ 	.byte	0x04, 0x0a
        /*0072*/ 	.short	(.L_349 - .L_348)
	.align		4
.L_348:
        /*0074*/ 	.word	index@(.nv.constant0._ZN2at6native29vectorized_elementwise_kernelILi8EZZZNS0_65_GLOBAL__N__eb3311e5_27_ActivationHardtanhKernel_cu_f5210f67_355124hardtanh_backward_kernelERNS_14TensorIteratorERKN3c106ScalarES8_ENKUlvE_clEvENKUlvE2_clEvEUlNS5_8BFloat16ESB_E_St5arrayIPcLm3EEEEviT0_T1_)
        /*0078*/ 	.short	0x0210
        /*007a*/ 	.short	0x0030


	//----- nvinfo : EIATTR_SW_WAR
	.align		4
.L_349:
        /*007c*/ 	.byte	0x04, 0x36
        /*007e*/ 	.short	(.L_351 - .L_350)
.L_350:
        /*0080*/ 	.word	0x00000008
.L_351:


//--------------------- .nv.info._ZN2at6native18elementwise_kernelILi128ELi4EZNS0_15gpu_kernel_implIZZZNS0_65_GLOBAL__N__eb3311e5_27_ActivationHardtanhKernel_cu_f5210f67_355124hardtanh_backward_kernelERNS_14TensorIteratorERKN3c106ScalarES9_ENKUlvE_clEvENKUlvE1_clEvEUlNS6_4HalfESC_E_EEvRNS_18TensorIteratorBaseERKT_EUliE_EEviT1_ --------------------------
	.section	.nv.info._ZN2at6native18elementwise_kernelILi128ELi4EZNS0_15gpu_kernel_implIZZZNS0_65_GLOBAL__N__eb3311e5_27_ActivationHardtanhKernel_cu_f5210f67_355124hardtanh_backward_kernelERNS_14TensorIteratorERKN3c106ScalarES9_ENKUlvE_clEvENKUlvE1_clEvEUlNS6_4HalfESC_E_EEvRNS_18TensorIteratorBaseERKT_EUliE_EEviT1_,"",@"SHT_CUDA_INFO"
	.sectionflags	@""
	.align	4


	//----- nvinfo : EIATTR_CUDA_API_VERSION
	.align		4
        /*0000*/ 	.byte	0x04, 0x37
        /*0002*/ 	.short	(.L_353 - .L_352)
.L_352:
        /*0004*/ 	.word	0x00000082


	//----- nvinfo : EIATTR_KPARAM_INFO
	.align		4
.L_353:
        /*0008*/ 	.byte	0x04, 0x17
        /*000a*/ 	.short	(.L_355 - .L_354)
.L_354:
        /*000c*/ 	.word	0x00000000
        /*0010*/ 	.short	0x0001
        /*0012*/ 	.short	0x0008
        /*0014*/ 	.byte	0x00, 0xf0, 0x61, 0x0a


	//----- nvinfo : EIATTR_KPARAM_INFO
	.align		4
.L_355:
        /*0018*/ 	.byte	0x04, 0x17
        /*001a*/ 	.short	(.L_357 - .L_356)
.L_356:
        /*001c*/ 	.word	0x00000000
        /*0020*/ 	.short	0x0000
        /*0022*/ 	.short	0x0000
        /*0024*/ 	.byte	0x00, 0xf0, 0x11, 0x00


	//----- nvinfo : EIATTR_SPARSE_MMA_MASK
	.align		4
.L_357:
        /*0028*/ 	.byte	0x03, 0x50
        /*002a*/ 	.short	0x0000


	//----- nvinfo : EIATTR_MAXREG_COUNT
	.align		4
        /*002c*/ 	.byte	0x03, 0x1b
        /*002e*/ 	.short	0x0080


	//----- nvinfo : EIATTR_EXTERNS
	.align		4
        /*0030*/ 	.byte	0x04, 0x0f
        /*0032*/ 	.short	(.L_359 - .L_358)


	//   ....[0]....
	.align		4
.L_358:
        /*0034*/ 	.word	index@(__assertfail)


	//----- nvinfo : EIATTR_MERCURY_ISA_VERSION
	.align		4
.L_359:
        /*0038*/ 	.byte	0x03, 0x5f
        /*003a*/ 	.short	0x0101


	//----- nvinfo : EIATTR_SYSCALL_OFFSETS
	.align		4
        /*003c*/ 	.byte	0x04, 0x46
        /*003e*/ 	.short	(.L_361 - .L_360)


	//   ....[0]....
.L_360:
        /*0040*/ 	.word	0x000026c0


	//   ....[1]....
        /*0044*/ 	.word	0x00003670


	//   ....[2]....
        /*0048*/ 	.word	0x00004660


	//   ....[3]....
        /*004c*/ 	.word	0x00006d70


	//   ....[4]....
        /*0050*/ 	.word	0x00007d20


	//   ....[5]....
        /*0054*/ 	.word	0x00008d10


	//   ....[6]....
        /*0058*/ 	.word	0x0000b410


	//   ....[7]....
        /*005c*/ 	.word	0x0000c3c0


	//   ....[8]....
        /*0060*/ 	.word	0x0000d3b0


	//   ....[9]....
        /*0064*/ 	.word	0x0000faa0


	//   ....[10]....
        /*0068*/ 	.word	0x00010a50


	//   ....[11]....
        /*006c*/ 	.word	0x00011a40


	//----- nvinfo : EIATTR_EXIT_INSTR_OFFSETS
	.align		4
.L_361:
        /*0070*/ 	.byte	0x04, 0x1c
        /*0072*/ 	.short	(.L_363 - .L_362)


	//   ....[0]....
.L_362:
        /*0074*/ 	.word	0x0000d480


	//   ....[1]....
        /*0078*/ 	.word	0x00010c70


	//   ....[2]....
        /*007c*/ 	.word	0x00010cb0


	//   ....[3]....
        /*0080*/ 	.word	0x00010d50


	//   ....[4]....
        /*0084*/ 	.word	0x00010d90


	//   ....[5]....
        /*0088*/ 	.word	0x00010dd0


	//   ....[6]....
        /*008c*/ 	.word	0x00010e60


	//   ....[7]....
        /*0090*/ 	.word	0x00010e80


	//   ....[8]....
        /*0094*/ 	.word	0x00010f20


	//   ....[9]....
        /*0098*/ 	.word	0x00010f70


	//   ....[10]....
        /*009c*/ 	.word	0x00010fc0


	//   ....[11]....
        /*00a0*/ 	.word	0x00011090


	//   ....[12]....
        /*00a4*/ 	.word	0x000110f0


	//   ....[13]....
        /*00a8*/ 	.word	0x00011280


	//   ....[14]....
        /*00ac*/ 	.word	0x000113e0


	//   ....[15]....
        /*00b0*/ 	.word	0x00011420


	//   ....[16]....
        /*00b4*/ 	.word	0x000114e0


	//   ....[17]....
        /*00b8*/ 	.word	0x00011660


	//   ....[18]....
        /*00bc*/ 	.word	0x000117e0


	//   ....[19]....
        /*00c0*/ 	.word	0x00011940


	//   ....[20]....
        /*00c4*/ 	.word	0x00011a50


	//   ....[21]....
        /*00c8*/ 	.word	0x00011a90


	//   ....[22]....
        /*00cc*/ 	.word	0x00011ad0


	//----- nvinfo : EIATTR_MAX_THREADS
	.align		4
.L_363:
        /*00d0*/ 	.byte	0x04, 0x05
        /*00d2*/ 	.short	(.L_365 - .L_364)
.L_364:
        /*00d4*/ 	.word	0x00000080
        /*00d8*/ 	.word	0x00000001
        /*00dc*/ 	.word	0x00000001


	//----- nvinfo : EIATTR_CRS_STACK_SIZE
	.align		4
.L_365:
        /*00e0*/ 	.byte	0x04, 0x1e
        /*00e2*/ 	.short	(.L_367 - .L_366)
.L_366:
        /*00e4*/ 	.word	0x00000000


	//----- nvinfo : EIATTR_CBANK_PARAM_SIZE
	.align		4
.L_367:
        /*00e8*/ 	.byte	0x03, 0x19
        /*00ea*/ 	.short	0x02a0


	//----- nvinfo : EIATTR_PARAM_CBANK
	.align		4
        /*00ec*/ 	.byte	0x04, 0x0a
        /*00ee*/ 	.short	(.L_369 - .L_368)
	.align		4
.L_368:
        /*00f0*/ 	.word	index@(.nv.constant0._ZN2at6native18elementwise_kernelILi128ELi4EZNS0_15gpu_kernel_implIZZZNS0_65_GLOBAL__N__eb3311e5_27_ActivationHardtanhKernel_cu_f5210f67_355124hardtanh_backward_kernelERNS_14TensorIteratorERKN3c106ScalarES9_ENKUlvE_clEvENKUlvE1_clEvEUlNS6_4HalfESC_E_EEvRNS_18TensorIteratorBaseERKT_EUliE_EEviT1_)
        /*00f4*/ 	.short	0x0210
        /*00f6*/ 	.short	0x02a0


	//----- nvinfo : EIATTR_SW_WAR
	.align		4
.L_369:
        /*00f8*/ 	.byte	0x04, 0x36
        /*00fa*/ 	.short	(.L_371 - .L_370)
.L_370:
        /*00fc*/ 	.word	0x00000008
.L_371:


//--------------------- .nv.info._ZN2at6native27unrolled_elementwise_kernelIZZZNS0_65_GLOBAL__N__eb3311e5_27_ActivationHardtanhKernel_cu_f5210f67_355124hardtanh_backward_kernelERNS_14TensorIteratorERKN3c106ScalarES8_ENKUlvE_clEvENKUlvE1_clEvEUlNS5_4HalfESB_E_St5arrayIPcLm3EELi4E23TrivialOffsetCalculatorILi2EjESG_ILi1EjENS0_6memory12LoadWithCastILi2EEENSJ_13StoreWithCastILi1EEEEEviT_T0_T2_T3_T4_T5_ --------------------------
	.section	.nv.info._ZN2at6native27unrolled_elementwise_kernelIZZZNS0_65_GLOBAL__N__eb3311e5_27_ActivationHardtanhKernel_cu_f5210f67_355124hardtanh_backward_kernelERNS_14TensorIteratorERKN3c106ScalarES8_ENKUlvE_clEvENKUlvE1_clEvEUlNS5_4HalfESB_E_St5arrayIPcLm3EELi4E23TrivialOffsetCalculatorILi2EjESG_ILi1EjENS0_6memory12LoadWithCastILi2EEENSJ_13StoreWithCastILi1EEEEEviT_T0_T2_T3_T4_T5_,"",@"SHT_CUDA_INFO"
	.sectionflags	@""
	.align	4


	//----- nvinfo : EIATTR_CUDA_API_VERSION
	.align		4
        /*0000*/ 	.byte	0x04, 0x37
        /*0002*/ 	.short	(.L_373 - .L_372)
.L_372:
        /*0004*/ 	.word	0x00000082


	//----- nvinfo : EIATTR_KPARAM_INFO
	.align		4
.L_373:
        /*0008*/ 	.byte	0x04, 0x17
        /*000a*/ 	.short	(.L_375 - .L_374)
.L_374:
        /*000c*/ 	.word	0x00000000
        /*0010*/ 	.short	0x0006
        /*0012*/ 	.short	0x0040
        /*0014*/ 	.byte	0x00, 0xf0, 0x21, 0x00


	//----- nvinfo : EIATTR_KPARAM_INFO
	.align		4
.L_375:
        /*0018*/ 	.byte	0x04, 0x17
        /*001a*/ 	.short	(.L_377 - .L_376)
.L_376:
        /*001c*/ 	.word	0x00000000
        /*0020*/ 	.short	0x0005
        /*0022*/ 	.short	0x0034
        /*0024*/ 	.byte	0x00, 0xf0, 0x31, 0x00


	//----- nvinfo : EIATTR_KPARAM_INFO
	.align		4
.L_377:
        /*0028*/ 	.byte	0x04, 0x17
        /*002a*/ 	.short	(.L_379 - .L_378)
.L_378:
        /*002c*/ 	.word	0x00000000
        /*0030*/ 	.short	0x0004
        /*0032*/ 	.short	0x0031
        /*0034*/ 	.byte	0x00, 0xf0, 0x05, 0x00


	//----- nvinfo : EIATTR_KPARAM_INFO
	.align		4
.L_379:
        /*0038*/ 	.byte	0x04, 0x17
        /*003a*/ 	.short	(.L_381 - .L_380)
.L_380:
        /*003c*/ 	.word	0x00000000
        /*0040*/ 	.short	0x0003
        /*0042*/ 	.short	0x0030
        /*0044*/ 	.byte	0x00, 0xf0, 0x05, 0x00


	//----- nvinfo : EIATTR_KPARAM_INFO
	.align		4
.L_381:
        /*0048*/ 	.byte	0x04, 0x17
        /*004a*/ 	.short	(.L_383 - .L_382)
.L_382:
        /*004c*/ 	.word	0x00000000
        /*0050*/ 	.short	0x0002
        /*0052*/ 	.short	0x0018
        /*0054*/ 	.byte	0x00, 0xf0, 0x61, 0x00


	//----- nvinfo : EIATTR_KPARAM_INFO
	.align		4
.L_383:
        /*0058*/ 	.byte	0x04, 0x17
        /*005a*/ 	.short	(.L_385 - .L_384)
.L_384:
        /*005c*/ 	.word	0x00000000
        /*0060*/ 	.short	0x0001
        /*0062*/ 	.short	0x0008
        /*0064*/ 	.byte	0x00, 0xf0, 0x41, 0x00


	//----- nvinfo : EIATTR_KPARAM_INFO
	.align		4
.L_385:
        /*0068*/ 	.byte	0x04, 0x17
        /*006a*/ 	.short	(.L_387 - .L_386)
.L_386:
        /*006c*/ 	.word	0x00000000
        /*0070*/ 	.short	0x0000
        /*0072*/ 	.short	0x0000
        /*0074*/ 	.byte	0x00, 0xf0, 0x11, 0x00


	//----- nvinfo : EIATTR_SPARSE_MMA_MASK
	.align		4
.L_387:
        /*0078*/ 	.byte	0x03, 0x50
        /*007a*/ 	.short	0x0000


	//----- nvinfo : EIATTR_MAXREG_COUNT
	.align		4
        /*007c*/ 	.byte	0x03, 0x1b
        /*007e*/ 	.short	0x00ff


	//----- nvinfo : EIATTR_EXTERNS
	.align		4
        /*0080*/ 	.byte	0x04, 0x0f
        /*0082*/ 	.short	(.L_389 - .L_388)


	//   ....[0]....
	.align		4
.L_388:
        /*0084*/ 	.word	index@(__assertfail)


	//----- nvinfo : EIATTR_MERCURY_ISA_VERSION
	.align		4
.L_389:
        /*0088*/ 	.byte	0x03, 0x5f
        /*008a*/ 	.short	0x0101


	//----- nvinfo : EIATTR_SYSCALL_OFFSETS
	.align		4
        /*008c*/ 	.byte	0x04, 0x46
        /*008e*/ 	.short	(.L_391 - .L_390)


	//   ....[0]....
.L_390:
        /*0090*/ 	.word	0x000010c0


	//   ....[1]....
        /*0094*/ 	.word	0x00002150


	//   ....[2]....
        /*0098*/ 	.word	0x00003260


	//   ....[3]....
        /*009c*/ 	.word	0x000042f0


	//   ....[4]....
        /*00a0*/ 	.word	0x00005410


	//   ....[5]....
        /*00a4*/ 	.word	0x000064b0


	//   ....[6]....
        /*00a8*/ 	.word	0x000075b0


	//   ....[7]....
        /*00ac*/ 	.word	0x00008570


	//   ....[8]....
        /*00b0*/ 	.word	0x00009910


	//   ....[9]....
        /*00b4*/ 	.word	0x0000a930


	//   ....[10]....
        /*00b8*/ 	.word	0x0000b910


	//   ....[11]....
        /*00bc*/ 	.word	0x0000c8f0


	//----- nvinfo : EIATTR_EXIT_INSTR_OFFSETS
	.align		4
.L_391:
        /*00c0*/ 	.byte	0x04, 0x1c
        /*00c2*/ 	.short	(.L_393 - .L_392)


	//   ....[0]....
.L_392:
        /*00c4*/ 	.word	0x0000b9d0


	//   ....[1]....
        /*00c8*/ 	.word	0x0000bb20


	//   ....[2]....
        /*00cc*/ 	.word	0x0000bb60


	//   ....[3]....
        /*00d0*/ 	.word	0x0000bc00


	//   ....[4]....
        /*00d4*/ 	.word	0x0000bc40


	//   ....[5]....
        /*00d8*/ 	.word	0x0000bc80


	//   ....[6]....
        /*00dc*/ 	.word	0x0000bd10


	//   ....[7]....
        /*00e0*/ 	.word	0x0000bd30


	//   ....[8]....
        /*00e4*/ 	.word	0x0000bdd0


	//   ....[9]....
        /*00e8*/ 	.word	0x0000be20


	//   ....[10]....
        /*00ec*/ 	.word	0x0000be70


	//   ....[11]....
        /*00f0*/ 	.word	0x0000bf40


	//   ....[12]....
        /*00f4*/ 	.word	0x0000bfa0


	//   ....[13]....
        /*00f8*/ 	.word	0x0000c130


	//   ....[14]....
        /*00fc*/ 	.word	0x0000c290


	//   ....[15]....
        /*0100*/ 	.word	0x0000c2d0


	//   ....[16]....
        /*0104*/ 	.word	0x0000c390


	//   ....[17]....
        /*0108*/ 	.word	0x0000c510


	//   ....[18]....
        /*010c*/ 	.word	0x0000c690


	//   ....[19]....
        /*0110*/ 	.word	0x0000c7f0


	//   ....[20]....
        /*0114*/ 	.word	0x0000c900


	//   ....[21]....
        /*0118*/ 	.word	0x0000c940


	//   ....[22]....
        /*011c*/ 	.word	0x0000c980


	//----- nvinfo : EIATTR_MAX_THREADS
	.align		4
.L_393:
        /*0120*/ 	.byte	0x04, 0x05
        /*0122*/ 	.short	(.L_395 - .L_394)
.L_394:
        /*0124*/ 	.word	0x00000080
        /*0128*/ 	.word	0x00000001
        /*012c*/ 	.word	0x00000001


	//----- nvinfo : EIATTR_CRS_STACK_SIZE
	.align		4
.L_395:
        /*0130*/ 	.byte	0x04, 0x1e
        /*0132*/ 	.short	(.L_397 - .L_396)
.L_396:
        /*0134*/ 	.word	0x00000000


	//----- nvinfo : EIATTR_CBANK_PARAM_SIZE
	.align		4
.L_397:
        /*0138*/ 	.byte	0x03, 0x19
        /*013a*/ 	.short	0x0048


	//----- nvinfo : EIATTR_PARAM_CBANK
	.align		4
        /*013c*/ 	.byte	0x04, 0x0a
        /*013e*/ 	.short	(.L_399 - .L_398)
	.align		4
.L_398:
        /*0140*/ 	.word	index@(.nv.constant0._ZN2at6native27unrolled_elementwise_kernelIZZZNS0_65_GLOBAL__N__eb3311e5_27_ActivationHardtanhKernel_cu_f5210f67_355124hardtanh_backward_kernelERNS_14TensorIteratorERKN3c106ScalarES8_ENKUlvE_clEvENKUlvE1_clEvEUlNS5_4HalfESB_E_St5arrayIPcLm3EELi4E23TrivialOffsetCalculatorILi2EjESG_ILi1EjENS0_6memory12LoadWithCastILi2EEENSJ_13StoreWithCastILi1EEEEEviT_T0_T2_T3_T4_T5_)
        /*0144*/ 	.short	0x0210
        /*0146*/ 	.short	0x0048


	//----- nvinfo : EIATTR_SW_WAR
	.align		4
.L_399:
        /*0148*/ 	.byte	0x04, 0x36
        /*014a*/ 	.short	(.L_401 - .L_400)
.L_400:
        /*014c*/ 	.word	0x00000008
.L_401:


//--------------------- .nv.info._ZN2at6native18elementwise_kernelILi128ELi4EZNS0_22gpu_kernel_impl_nocastIZZZNS0_65_GLOBAL__N__eb3311e5_27_ActivationHardtanhKernel_cu_f5210f67_355124hardtanh_backward_kernelERNS_14TensorIteratorERKN3c106ScalarES9_ENKUlvE_clEvENKUlvE1_clEvEUlNS6_4HalfESC_E_EEvRNS_18TensorIteratorBaseERKT_EUliE_EEviT1_ --------------------------
	.section	.nv.info._ZN2at6native18elementwise_kernelILi128ELi4EZNS0_22gpu_kernel_impl_nocastIZZZNS0_65_GLOBAL__N__eb3311e5_27_ActivationHardtanhKernel_cu_f5210f67_355124hardtanh_backward_kernelERNS_14TensorIteratorERKN3c106ScalarES9_ENKUlvE_clEvENKUlvE1_clEvEUlNS6_4HalfESC_E_EEvRNS_18TensorIteratorBaseERKT_EUliE_EEviT1_,"",@"SHT_CUDA_INFO"
	.sectionflags	@""
	.align	4


	//----- nvinfo : EIATTR_CUDA_API_VERSION
	.align		4
        /*0000*/ 	.byte	0x04, 0x37
        /*0002*/ 	.short	(.L_403 - .L_402)
.L_402:
        /*0004*/ 	.word	0x00000082


	//----- nvinfo : EIATTR_KPARAM_INFO
	.align		4
.L_403:
        /*0008*/ 	.byte	0x04, 0x17
        /*000a*/ 	.short	(.L_405 - .L_404)
.L_404:
        /*000c*/ 	.word	0x00000000
        /*0010*/ 	.short	0x0001
        /*0012*/ 	.short	0x0008
        /*0014*/ 	.byte	0x00, 0xf0, 0x41, 0x0a


	//----- nvinfo : EIATTR_KPARAM_INFO
	.align		4
.L_405:
        /*0018*/ 	.byte	0x04, 0x17
        /*001a*/ 	.short	(.L_407 - .L_406)
.L_406:
        /*001c*/ 	.word	0x00000000
        /*0020*/ 	.short	0x0000
        /*0022*/ 	.short	0x0000
        /*0024*/ 	.byte	0x00, 0xf0, 0x11, 0x00


	//----- nvinfo : EIATTR_SPARSE_MMA_MASK
	.align		4
.L_407:
        /*0028*/ 	.byte	0x03, 0x50
        /*002a*/ 	.short	0x0000


	//----- nvinfo : EIATTR_MAXREG_COUNT
	.align		4
        /*002c*/ 	.byte	0x03, 0x1b
        /*002e*/ 	.short	0x0080


	//----- nvinfo : EIATTR_MERCURY_ISA_VERSION
	.align		4
        /*0030*/ 	.byte	0x03, 0x5f
        /*0032*/ 	.short	0x0101


	//----- nvinfo : EIATTR_EXIT_INSTR_OFFSETS
	.align		4
        /*0034*/ 	.byte	0x04, 0x1c
        /*0036*/ 	.short	(.L_409 - .L_408)


	//   ....[0]....
.L_408:
        /*0038*/ 	.word	0x00004740


	//   ....[1]....
        /*003c*/ 	.word	0x00005ea0


	//----- nvinfo : EIATTR_MAX_THREADS
	.align		4
.L_409:
        /*0040*/ 	.byte	0x04, 0x05
        /*0042*/ 	.short	(.L_411 - .L_410)
.L_410:
        /*0044*/ 	.word	0x00000080
        /*0048*/ 	.word	0x00000001
        /*004c*/ 	.word	0x00000001


	//----- nvinfo : EIATTR_CRS_STACK_SIZE
	.align		4
.L_411:
        /*0050*/ 	.byte	0x04, 0x1e
        /*0052*/ 	.short	(.L_413 - .L_412)
.L_412:
        /*0054*/ 	.word	0x00000000


	//----- nvinfo : EIATTR_CBANK_PARAM_SIZE
	.align		4
.L_413:
        /*0058*/ 	.byte	0x03, 0x19
        /*005a*/ 	.short	0x0298


	//----- nvinfo : EIATTR_PARAM_CBANK
	.align		4
        /*005c*/ 	.byte	0x04, 0x0a
        /*005e*/ 	.short	(.L_415 - .L_414)
	.align		4
.L_414:
        /*0060*/ 	.word	index@(.nv.constant0._ZN2at6native18elementwise_kernelILi128ELi4EZNS0_22gpu_kernel_impl_nocastIZZZNS0_65_GLOBAL__N__eb3311e5_27_ActivationHardtanhKernel_cu_f5210f67_355124hardtanh_backward_kernelERNS_14TensorIteratorERKN3c106ScalarES9_ENKUlvE_clEvENKUlvE1_clEvEUlNS6_4HalfESC_E_EEvRNS_18TensorIteratorBaseERKT_EUliE_EEviT1_)
        /*0064*/ 	.short	0x0210
        /*0066*/ 	.short	0x0298


	//----- nvinfo : EIATTR_SW_WAR
	.align		4
.L_415:
        /*0068*/ 	.byte	0x04, 0x36
        /*006a*/ 	.short	(.L_417 - .L_416)
.L_416:
        /*006c*/ 	.word	0x00000008
.L_417:


//--------------------- .nv.info._ZN2at6native27unrolled_elementwise_kernelIZZZNS0_65_GLOBAL__N__eb3311e5_27_ActivationHardtanhKernel_cu_f5210f67_355124hardtanh_backward_kernelERNS_14TensorIteratorERKN3c106ScalarES8_ENKUlvE_clEvENKUlvE1_clEvEUlNS5_4HalfESB_E_St5arrayIPcLm3EELi4E23TrivialOffsetCalculatorILi2EjESG_ILi1EjENS0_6memory15LoadWithoutCastENSJ_16StoreWithoutCastEEEviT_T0_T2_T3_T4_T5_ --------------------------
	.section	.nv.info._ZN2at6native27unrolled_elementwise_kernelIZZZNS0_65_GLOBAL__N__eb3311e5_27_ActivationHardtanhKernel_cu_f5210f67_355124hardtanh_backward_kernelERNS_14TensorIteratorERKN3c106ScalarES8_ENKUlvE_clEvENKUlvE1_clEvEUlNS5_4HalfESB_E_St5arrayIPcLm3EELi4E23TrivialOffsetCalculatorILi2EjESG_ILi1EjENS0_6memory15LoadWithoutCastENSJ_16StoreWithoutCastEEEviT_T0_T2_T3_T4_T5_,"",@"SHT_CUDA_INFO"
	.sectionflags	@""
	.align	4


	//----- nvinfo : EIATTR_CUDA_API_VERSION
	.align		4
        /*0000*/ 	.byte	0x04, 0x37
        /*0002*/ 	.short	(.L_419 - .L_418)
.L_418:
        /*0004*/ 	.word	0x00000082


	//----- nvinfo : EIATTR_KPARAM_INFO
	.align		4
.L_419:
        /*0008*/ 	.byte	0x04, 0x17
        /*000a*/ 	.short	(.L_421 - .L_420)
.L_420:
        /*000c*/ 	.word	0x00000000
        /*0010*/ 	.short	0x0006
        /*0012*/ 	.short	0x0033
        /*0014*/ 	.byte	0x00, 0xf0, 0x05, 0x00


	//----- nvinfo : EIATTR_KPARAM_INFO
	.align		4
.L_421:
        /*0018*/ 	.byte	0x04, 0x17
        /*001a*/ 	.short	(.L_423 - .L_422)
.L_422:
        /*001c*/ 	.word	0x00000000
        /*0020*/ 	.short	0x0005
        /*0022*/ 	.short	0x0032
        /*0024*/ 	.byte	0x00, 0xf0, 0x05, 0x00


	//----- nvinfo : EIATTR_KPARAM_INFO
	.align		4
.L_423:
        /*0028*/ 	.byte	0x04, 0x17
        /*002a*/ 	.short	(.L_425 - .L_424)
.L_424:
        /*002c*/ 	.word	0x00000000
        /*0030*/ 	.short	0x0004
        /*0032*/ 	.short	0x0031
        /*0034*/ 	.byte	0x00, 0xf0, 0x05, 0x00


	//----- nvinfo : EIATTR_KPARAM_INFO
	.align		4
.L_425:
        /*0038*/ 	.byte	0x04, 0x17
        /*003a*/ 	.short	(.L_427 - .L_426)
.L_426:
        /*003c*/ 	.word	0x00000000
        /*0040*/ 	.short	0x0003
        /*0042*/ 	.short	0x0030
        /*0044*/ 	.byte	0x00, 0xf0, 0x05, 0x00


	//----- nvinfo : EIATTR_KPARAM_INFO
	.align		4
.L_427:
        /*0048*/ 	.byte	0x04, 0x17
        /*004a*/ 	.short	(.L_429 - .L_428)
.L_428:
        /*004c*/ 	.word	0x00000000
        /*0050*/ 	.short	0x0002
        /*0052*/ 	.short	0x0018
        /*0054*/ 	.byte	0x00, 0xf0, 0x61, 0x00


	//----- nvinfo : EIATTR_KPARAM_INFO
	.align		4
.L_429:
        /*0058*/ 	.byte	0x04, 0x17
        /*005a*/ 	.short	(.L_431 - .L_430)
.L_430:
        /*005c*/ 	.word	0x00000000
        /*0060*/ 	.short	0x0001
        /*0062*/ 	.short	0x0008
        /*0064*/ 	.byte	0x00, 0xf0, 0x41, 0x00


	//----- nvinfo : EIATTR_KPARAM_INFO
	.align		4
.L_431:
        /*0068*/ 	.byte	0x04, 0x17
        /*006a*/ 	.short	(.L_433 - .L_432)
.L_432:
        /*006c*/ 	.word	0x00000000
        /*0070*/ 	.short	0x0000
        /*0072*/ 	.short	0x0000
        /*0074*/ 	.byte	0x00, 0xf0, 0x11, 0x00


	//----- nvinfo : EIATTR_SPARSE_MMA_MASK
	.align		4
.L_433:
        /*0078*/ 	.byte	0x03, 0x50
        /*007a*/ 	.short	0x0000


	//----- nvinfo : EIATTR_MAXREG_COUNT
	.align		4
        /*007c*/ 	.byte	0x03, 0x1b
        /*007e*/ 	.short	0x00ff


	//----- nvinfo : EIATTR_MERCURY_ISA_VERSION
	.align		4
        /*0080*/ 	.byte	0x03, 0x5f
        /*0082*/ 	.short	0x0101


	//----- nvinfo : EIATTR_EXIT_INSTR_OFFSETS
	.align		4
        /*0084*/ 	.byte	0x04, 0x1c
        /*0086*/ 	.short	(.L_435 - .L_434)


	//   ....[0]....
.L_434:
        /*0088*/ 	.word	0x00000670


	//   ....[1]....
        /*008c*/ 	.word	0x00000720


	//----- nvinfo : EIATTR_MAX_THREADS
	.align		4
.L_435:
        /*0090*/ 	.byte	0x04, 0x05
        /*0092*/ 	.short	(.L_437 - .L_436)
.L_436:
        /*0094*/ 	.word	0x00000080
        /*0098*/ 	.word	0x00000001
        /*009c*/ 	.word	0x00000001


	//----- nvinfo : EIATTR_CRS_STACK_SIZE
	.align		4
.L_437:
        /*00a0*/ 	.byte	0x04, 0x1e
        /*00a2*/ 	.short	(.L_439 - .L_438)
.L_438:
        /*00a4*/ 	.word	0x00000000


	//----- nvinfo : EIATTR_CBANK_PARAM_SIZE
	.align		4
.L_439:
        /*00a8*/ 	.byte	0x03, 0x19
        /*00aa*/ 	.short	0x0034


	//----- nvinfo : EIATTR_PARAM_CBANK
	.align		4
        /*00ac*/ 	.byte	0x04, 0x0a
        /*00ae*/ 	.short	(.L_441 - .L_440)
	.align		4
.L_440:
        /*00b0*/ 	.word	index@(.nv.constant0._ZN2at6native27unrolled_elementwise_kernelIZZZNS0_65_GLOBAL__N__eb3311e5_27_ActivationHardtanhKernel_cu_f5210f67_355124hardtanh_backward_kernelERNS_14TensorIteratorERKN3c106ScalarES8_ENKUlvE_clEvENKUlvE1_clEvEUlNS5_4HalfESB_E_St5arrayIPcLm3EELi4E23TrivialOffsetCalculatorILi2EjESG_ILi1EjENS0_6memory15LoadWithoutCastENSJ_16StoreWithoutCastEEEviT_T0_T2_T3_T4_T5_)
        /*00b4*/ 	.short	0x0210
        /*00b6*/ 	.short	0x0034


	//----- nvinfo : EIATTR_SW_WAR
	.align		4
.L_441:
        /*00b8*/ 	.byte	0x04, 0x36
        /*00ba*/ 	.short	(.L_443 - .L_442)
.L_442:
        /*00bc*/ 	.word	0x00000008
.L_443:


//--------------------- .nv.info._ZN2at6native29vectorized_elementwise_kernelILi2EZZZNS0_65_GLOBAL__N__eb3311e5_27_ActivationHardtanhKernel_cu_f5210f67_355124hardtanh_backward_kernelERNS_14TensorIteratorERKN3c106ScalarES8_ENKUlvE_clEvENKUlvE1_clEvEUlNS5_4HalfESB_E_St5arrayIPcLm3EEEEviT0_T1_ --------------------------
	.section	.nv.info._ZN2at6native29vectorized_elementwise_kernelILi2EZZZNS0_65_GLOBAL__N__eb3311e5_27_ActivationHardtanhKernel_cu_f5210f67_355124hardtanh_backward_kernelERNS_14TensorIteratorERKN3c106ScalarES8_ENKUlvE_clEvENKUlvE1_clEvEUlNS5_4HalfESB_E_St5arrayIPcLm3EEEEviT0_T1_,"",@"SHT_CUDA_INFO"
	.sectionflags	@""
	.align	4


	//----- nvinfo : EIATTR_CUDA_API_VERSION
	.align		4
        /*0000*/ 	.byte	0x04, 0x37
        /*0002*/ 	.short	(.L_445 - .L_444)
.L_444:
        /*0004*/ 	.word	0x00000082


	//----- nvinfo : EIATTR_KPARAM_INFO
	.align		4
.L_445:
        /*0008*/ 	.byte	0x04, 0x17
        /*000a*/ 	.short	(.L_447 - .L_446)
.L_446:
        /*000c*/ 	.word	0x00000000
        /*0010*/ 	.short	0x0002
        /*0012*/ 	.short	0x0018
        /*0014*/ 	.byte	0x00, 0xf0, 0x61, 0x00


	//----- nvinfo : EIATTR_KPARAM_INFO
	.align		4
.L_447:
        /*0018*/ 	.byte	0x04, 0x17
        /*001a*/ 	.short	(.L_449 - .L_448)
.L_448:
        /*001c*/ 	.word	0x00000000
        /*0020*/ 	.short	0x0001
        /*0022*/ 	.short	0x0008
        /*0024*/ 	.byte	0x00, 0xf0, 0x41, 0x00


	//----- nvinfo : EIATTR_KPARAM_INFO
	.align		4
.L_449:
        /*0028*/ 	.byte	0x04, 0x17
        /*002a*/ 	.short	(.L_451 - .L_450)
.L_450:
        /*002c*/ 	.word	0x00000000
        /*0030*/ 	.short	0x0000
        /*0032*/ 	.short	0x0000
        /*0034*/ 	.byte	0x00, 0xf0, 0x11, 0x00


	//----- nvinfo : EIATTR_SPARSE_MMA_MASK
	.align		4
.L_451:
        /*0038*/ 	.byte	0x03, 0x50
        /*003a*/ 	.short	0x0000


	//----- nvinfo : EIATTR_MAXREG_COUNT
	.align		4
        /*003c*/ 	.byte	0x03, 0x1b
        /*003e*/ 	.short	0x00ff


	//----- nvinfo : EIATTR_MERCURY_ISA_VERSION
	.align		4
        /*0040*/ 	.byte	0x03, 0x5f
        /*0042*/ 	.short	0x0101


	//----- nvinfo : EIATTR_EXIT_INSTR_OFFSETS
	.align		4
        /*0044*/ 	.byte	0x04, 0x1c
        /*0046*/ 	.short	(.L_453 - .L_452)


	//   ....[0]....
.L_452:
        /*0048*/ 	.word	0x00000530


	//   ....[1]....
        /*004c*/ 	.word	0x00001320


	//   ....[2]....
        /*0050*/ 	.word	0x00001370


	//----- nvinfo : EIATTR_MAX_THREADS
	.align		4
.L_453:
        /*0054*/ 	.byte	0x04, 0x05
        /*0056*/ 	.short	(.L_455 - .L_454)
.L_454:
        /*0058*/ 	.word	0x00000080
        /*005c*/ 	.word	0x00000001
        /*0060*/ 	.word	0x00000001


	//----- nvinfo : EIATTR_CRS_STACK_SIZE
	.align		4
.L_455:
        /*0064*/ 	.byte	0x04, 0x1e
        /*0066*/ 	.short	(.L_457 - .L_456)
.L_456:
        /*0068*/ 	.word	0x00000000


	//----- nvinfo : EIATTR_CBANK_PARAM_SIZE
	.align		4
.L_457:
        /*006c*/ 	.byte	0x03, 0x19
        /*006e*/ 	.short	0x0030


	//----- nvinfo : EIATTR_PARAM_CBANK
	.align		4
        /*0070*/ 	.byte	0x04, 0x0a
        /*0072*/ 	.short	(.L_459 - .L_458)
	.align		4
.L_458:
        /*0074*/ 	.word	index@(.nv.constant0._ZN2at6native29vectorized_elementwise_kernelILi2EZZZNS0_65_GLOBAL__N__eb3311e5_27_ActivationHardtanhKernel_cu_f5210f67_355124hardtanh_backward_kernelERNS_14TensorIteratorERKN3c106ScalarES8_ENKUlvE_clEvENKUlvE1_clEvEUlNS5_4HalfESB_E_St5arrayIPcLm3EEEEviT0_T1_)
        /*0078*/ 	.short	0x0210
        /*007a*/ 	.short	0x0030


	//----- nvinfo : EIATTR_SW_WAR
	.align		4
.L_459:
        /*007c*/ 	.byte	0x04, 0x36
        /*007e*/ 	.short	(.L_461 - .L_460)
.L_460:
        /*0080*/ 	.word	0x00000008
.L_461:


//--------------------- .nv.info._ZN2at6native29vectorized_elementwise_kernelILi4EZZZNS0_65_GLOBAL__N__eb3311e5_27_ActivationHardtanhKernel_cu_f5210f67_355124hardtanh_backward_kernelERNS_14TensorIteratorERKN3c106ScalarES8_ENKUlvE_clEvENKUlvE1_clEvEUlNS5_4HalfESB_E_St5arrayIPcLm3EEEEviT0_T1_ --------------------------
	.section	.nv.info._ZN2at6native29vectorized_elementwise_kernelILi4EZZZNS0_65_GLOBAL__N__eb3311e5_27_ActivationHardtanhKernel_cu_f5210f67_355124hardtanh_backward_kernelERNS_14TensorIteratorERKN3c106ScalarES8_ENKUlvE_clEvENKUlvE1_clEvEUlNS5_4HalfESB_E_St5arrayIPcLm3EEEEviT0_T1_,"",@"SHT_CUDA_INFO"
	.sectionflags	@""
	.align	4


	//----- nvinfo : EIATTR_CUDA_API_VERSION
	.align		4
        /*0000*/ 	.byte	0x04, 0x37
        /*0002*/ 	.short	(.L_463 - .L_462)
.L_462:
        /*0004*/ 	.word	0x00000082


	//----- nvinfo : EIATTR_KPARAM_INFO
	.align		4
.L_463:
        /*0008*/ 	.byte	0x04, 0x17
        /*000a*/ 	.short	(.L_465 - .L_464)
.L_464:
        /*000c*/ 	.word	0x00000000
        /*0010*/ 	.short	0x0002
        /*0012*/ 	.short	0x0018
        /*0014*/ 	.byte	0x00, 0xf0, 0x61, 0x00


	//----- nvinfo : EIATTR_KPARAM_INFO
	.align		4
.L_465:
        /*0018*/ 	.byte	0x04, 0x17
        /*001a*/ 	.short	(.L_467 - .L_466)
.L_466:
        /*001c*/ 	.word	0x00000000
        /*0020*/ 	.short	0x0001
        /*0022*/ 	.short	0x0008
        /*0024*/ 	.byte	0x00, 0xf0, 0x41, 0x00


	//----- nvinfo : EIATTR_KPARAM_INFO
	.align		4
.L_467:
        /*0028*/ 	.byte	0x04, 0x17
        /*002a*/ 	.short	(.L_469 - .L_468)
.L_468:
        /*002c*/ 	.word	0x00000000
        /*0030*/ 	.short	0x0000
        /*0032*/ 	.short	0x0000
        /*0034*/ 	.byte	0x00, 0xf0, 0x11, 0x00


	//----- nvinfo : EIATTR_SPARSE_MMA_MASK
	.align		4
.L_469:
        /*0038*/ 	.byte	0x03, 0x50
        /*003a*/ 	.short	0x0000


	//----- nvinfo : EIATTR_MAXREG_COUNT
	.align		4
        /*003c*/ 	.byte	0x03, 0x1b
        /*003e*/ 	.short	0x00ff


	//----- nvinfo : EIATTR_MERCURY_ISA_VERSION
	.align		4
        /*0040*/ 	.byte	0x03, 0x5f
        /*0042*/ 	.short	0x0101


	//----- nvinfo : EIATTR_EXIT_INSTR_OFFSETS
	.align		4
        /*0044*/ 	.byte	0x04, 0x1c
        /*0046*/ 	.short	(.L_471 - .L_470)


	//   ....[0]....
.L_470:
        /*0048*/ 	.word	0x000004d0


	//   ....[1]....
        /*004c*/ 	.word	0x000012c0


	//   ....[2]....
        /*0050*/ 	.word	0x00001310


	//----- nvinfo : EIATTR_MAX_THREADS
	.align		4
.L_471:
        /*0054*/ 	.byte	0x04, 0x05
        /*0056*/ 	.short	(.L_473 - .L_472)
.L_472:
        /*0058*/ 	.word	0x00000080
        /*005c*/ 	.word	0x00000001
        /*0060*/ 	.word	0x00000001


	//----- nvinfo : EIATTR_CRS_STACK_SIZE
	.align		4
.L_473:
        /*0064*/ 	.byte	0x04, 0x1e
        /*0066*/ 	.short	(.L_475 - .L_474)
.L_474:
        /*0068*/ 	.word	0x00000000


	//----- nvinfo : EIATTR_CBANK_PARAM_SIZE
	.align		4
.L_475:
        /*006c*/ 	.byte	0x03, 0x19
        /*006e*/ 	.short	0x0030


	//----- nvinfo : EIATTR_PARAM_CBANK
	.align		4
        /*0070*/ 	.byte	0x04, 0x0a
        /*0072*/ 	.short	(.L_477 - .L_476)
	.align		4
.L_476:
        /*0074*/ 	.word	index@(.nv.constant0._ZN2at6native29vectorized_elementwise_kernelILi4EZZZNS0_65_GLOBAL__N__eb3311e5_27_ActivationHardtanhKernel_cu_f5210f67_355124hardtanh_backward_kernelERNS_14TensorIteratorERKN3c106ScalarES8_ENKUlvE_clEvENKUlvE1_clEvEUlNS5_4HalfESB_E_St5arrayIPcLm3EEEEviT0_T1_)
        /*0078*/ 	.short	0x0210
        /*007a*/ 	.short	0x0030


	//----- nvinfo : EIATTR_SW_WAR
	.align		4
.L_477:
        /*007c*/ 	.byte	0x04, 0x36
        /*007e*/ 	.short	(.L_479 - .L_478)
.L_478:
        /*0080*/ 	.word	0x00000008
.L_479:


//--------------------- .nv.info._ZN2at6native29vectorized_elementwise_kernelILi8EZZZNS0_65_GLOBAL__N__eb3311e5_27_ActivationHardtanhKernel_cu_f5210f67_355124hardtanh_backward_kernelERNS_14TensorIteratorERKN3c106ScalarES8_ENKUlvE_clEvENKUlvE1_clEvEUlNS5_4HalfESB_E_St5arrayIPcLm3EEEEviT0_T1_ --------------------------
	.section	.nv.info._ZN2at6native29vectorized_elementwise_kernelILi8EZZZNS0_65_GLOBAL__N__eb3311e5_27_ActivationHardtanhKernel_cu_f5210f67_355124hardtanh_backward_kernelERNS_14TensorIteratorERKN3c106ScalarES8_ENKUlvE_clEvENKUlvE1_clEvEUlNS5_4HalfESB_E_St5arrayIPcLm3EEEEviT0_T1_,"",@"SHT_CUDA_INFO"
	.sectionflags	@""
	.align	4


	//----- nvinfo : EIATTR_CUDA_API_VERSION
	.align		4
        /*0000*/ 	.byte	0x04, 0x37
        /*0002*/ 	.short	(.L_481 - .L_480)
.L_480:
        /*0004*/ 	.word	0x00000082


	//----- nvinfo : EIATTR_KPARAM_INFO
	.align		4
.L_481:
        /*0008*/ 	.byte	0x04, 0x17
        /*000a*/ 	.short	(.L_483 - .L_482)
.L_482:
        /*000c*/ 	.word	0x00000000
        /*0010*/ 	.short	0x0002
        /*0012*/ 	.short	0x0018
        /*0014*/ 	.byte	0x00, 0xf0, 0x61, 0x00


	//----- nvinfo : EIATTR_KPARAM_INFO
	.align		4
.L_483:
        /*0018*/ 	.byte	0x04, 0x17
        /*001a*/ 	.short	(.L_485 - .L_484)
.L_484:
        /*001c*/ 	.word	0x00000000
        /*0020*/ 	.short	0x0001
        /*0022*/ 	.short	0x0008
        /*0024*/ 	.byte	0x00, 0xf0, 0x41, 0x00


	//----- nvinfo : EIATTR_KPARAM_INFO
	.align		4
.L_485:
        /*0028*/ 	.byte	0x04, 0x17
        /*002a*/ 	.short	(.L_487 - .L_486)
.L_486:
        /*002c*/ 	.word	0x00000000
        /*0030*/ 	.short	0x0000
        /*0032*/ 	.short	0x0000
        /*0034*/ 	.byte	0x00, 0xf0, 0x11, 0x00


	//----- nvinfo : EIATTR_SPARSE_MMA_MASK
	.align		4
.L_487:
        /*0038*/ 	.byte	0x03, 0x50
        /*003a*/ 	.short	0x0000


	//----- nvinfo : EIATTR_MAXREG_COUNT
	.align		4
        /*003c*/ 	.byte	0x03, 0x1b
        /*003e*/ 	.short	0x00ff


	//----- nvinfo : EIATTR_MERCURY_ISA_VERSION
	.align		4
        /*0040*/ 	.byte	0x03, 0x5f
        /*0042*/ 	.short	0x0101


	//----- nvinfo : EIATTR_EXIT_INSTR_OFFSETS
	.align		4
        /*0044*/ 	.byte	0x04, 0x1c
        /*0046*/ 	.short	(.L_489 - .L_488)


	//   ....[0]....
.L_488:
        /*0048*/ 	.word	0x000004a0


	//   ....[1]....
        /*004c*/ 	.word	0x00001290


	//   ....[2]....
        /*0050*/ 	.word	0x000012e0


	//----- nvinfo : EIATTR_MAX_THREADS
	.align		4
.L_489:
        /*0054*/ 	.byte	0x04, 0x05
        /*0056*/ 	.short	(.L_491 - .L_490)
.L_490:
        /*0058*/ 	.word	0x00000080
        /*005c*/ 	.word	0x00000001
        /*0060*/ 	.word	0x00000001


	//----- nvinfo : EIATTR_CRS_STACK_SIZE
	.align		4
.L_491:
        /*0064*/ 	.byte	0x04, 0x1e
        /*0066*/ 	.short	(.L_493 - .L_492)
.L_492:
        /*0068*/ 	.word	0x00000000


	//----- nvinfo : EIATTR_CBANK_PARAM_SIZE
	.align		4
.L_493:
        /*006c*/ 	.byte	0x03, 0x19
        /*006e*/ 	.short	0x0030


	//----- nvinfo : EIATTR_PARAM_CBANK
	.align		4
        /*0070*/ 	.byte	0x04, 0x0a
        /*0072*/ 	.short	(.L_495 - .L_494)
	.align		4
.L_494:
        /*0074*/ 	.word	index@(.nv.constant0._ZN2at6native29vectorized_elementwise_kernelILi8EZZZNS0_65_GLOBAL__N__eb3311e5_27_ActivationHardtanhKernel_cu_f5210f67_355124hardtanh_backward_kernelERNS_14TensorIteratorERKN3c106ScalarES8_ENKUlvE_clEvENKUlvE1_clEvEUlNS5_4HalfESB_E_St5arrayIPcLm3EEEEviT0_T1_)
        /*0078*/ 	.short	0x0210
        /*007a*/ 	.short	0x0030


	//----- nvinfo : EIATTR_SW_WAR
	.align		4
.L_495:
        /*007c*/ 	.byte	0x04, 0x36
        /*007e*/ 	.short	(.L_497 - .L_496)
.L_496:
        /*0080*/ 	.word	0x00000008
.L_497:


//--------------------- .nv.info._ZN2at6native18elementwise_kernelILi128ELi4EZNS0_15gpu_kernel_implIZZZNS0_65_GLOBAL__N__eb3311e5_27_ActivationHardtanhKernel_cu_f5210f67_355124hardtanh_backward_kernelERNS_14TensorIteratorERKN3c106ScalarES9_ENKUlvE_clEvENKUlvE0_clEvEUlffE_EEvRNS_18TensorIteratorBaseERKT_EUliE_EEviT1_ --------------------------
	.section	.nv.info._ZN2at6native18elementwise_kernelILi128ELi4EZNS0_15gpu_kernel_implIZZZNS0_65_GLOBAL__N__eb3311e5_27_ActivationHardtanhKernel_cu_f5210f67_355124hardtanh_backward_kernelERNS_14TensorIteratorERKN3c106ScalarES9_ENKUlvE_clEvENKUlvE0_clEvEUlffE_EEvRNS_18TensorIteratorBaseERKT_EUliE_EEviT1_,"",@"SHT_CUDA_INFO"
	.sectionflags	@""
	.align	4


	//----- nvinfo : EIATTR_CUDA_API_VERSION
	.align		4
        /*0000*/ 	.byte	0x04, 0x37
        /*0002*/ 	.short	(.L_499 - .L_498)
.L_498:
        /*0004*/ 	.word	0x00000082


	//----- nvinfo : EIATTR_KPARAM_INFO
	.align		4
.L_499:
        /*0008*/ 	.byte	0x04, 0x17
        /*000a*/ 	.short	(.L_501 - .L_500)
.L_500:
        /*000c*/ 	.word	0x00000000
        /*0010*/ 	.short	0x0001
        /*0012*/ 	.short	0x0008
        /*0014*/ 	.byte	0x00, 0xf0, 0x61, 0x0a


	//----- nvinfo : EIATTR_KPARAM_INFO
	.align		4
.L_501:
        /*0018*/ 	.byte	0x04, 0x17
        /*001a*/ 	.short	(.L_503 - .L_502)
.L_502:
        /*001c*/ 	.word	0x00000000
        /*0020*/ 	.short	0x0000
        /*0022*/ 	.short	0x0000
        /*0024*/ 	.byte	0x00, 0xf0, 0x11, 0x00


	//----- nvinfo : EIATTR_SPARSE_MMA_MASK
	.align		4
.L_503:
        /*0028*/ 	.byte	0x03, 0x50
        /*002a*/ 	.short	0x0000


	//----- nvinfo : EIATTR_MAXREG_COUNT
	.align		4
        /*002c*/ 	.byte	0x03, 0x1b
        /*002e*/ 	.short	0x0080


	//----- nvinfo : EIATTR_EXTERNS
	.align		4
        /*0030*/ 	.byte	0x04, 0x0f
        /*0032*/ 	.short	(.L_505 - .L_504)


	//   ....[0]....
	.align		4
.L_504:
        /*0034*/ 	.word	index@(__assertfail)


	//----- nvinfo : EIATTR_MERCURY_ISA_VERSION
	.align		4
.L_505:
        /*0038*/ 	.byte	0x03, 0x5f
        /*003a*/ 	.short	0x0101


	//----- nvinfo : EIATTR_SYSCALL_OFFSETS
	.align		4
        /*003c*/ 	.byte	0x04, 0x46
        /*003e*/ 	.short	(.L_507 - .L_506)


	//   ....[0]....
.L_506:
        /*0040*/ 	.word	0x00002490


	//   ....[1]....
        /*0044*/ 	.word	0x000032b0


	//   ....[2]....
        /*0048*/ 	.word	0x00004160


	//   ....[3]....
        /*004c*/ 	.word	0x00006620


	//   ....[4]....
        /*0050*/ 	.word	0x00007440


	//   ....[5]....
        /*0054*/ 	.word	0x000082f0


	//   ....[6]....
        /*0058*/ 	.word	0x0000a7a0


	//   ....[7]....
        /*005c*/ 	.word	0x0000b5c0


	//   ....[8]....
        /*0060*/ 	.word	0x0000c470


	//   ....[9]....
        /*0064*/ 	.word	0x0000e910


	//   ....[10]....
        /*0068*/ 	.word	0x0000f730


	//   ....[11]....
        /*006c*/ 	.word	0x000105e0


	//----- nvinfo : EIATTR_EXIT_INSTR_OFFSETS
	.align		4
.L_507:
        /*0070*/ 	.byte	0x04, 0x1c
        /*0072*/ 	.short	(.L_509 - .L_508)


	//   ....[0]....
.L_508:
        /*0074*/ 	.word	0x0000c520


	//   ....[1]....
        /*0078*/ 	.word	0x0000f900


	//   ....[2]....
        /*007c*/ 	.word	0x0000f940


	//   ....[3]....
        /*0080*/ 	.word	0x0000f9d0


	//   ....[4]....
        /*0084*/ 	.word	0x0000fa00


	//   ....[5]....
        /*0088*/ 	.word	0x0000fa30


	//   ....[6]....
        /*008c*/ 	.word	0x0000fab0


	//   ....[7]....
        /*0090*/ 	.word	0x0000fae0


	//   ....[8]....
        /*0094*/ 	.word	0x0000fb70


	//   ....[9]....
        /*0098*/ 	.word	0x0000fbb0


	//   ....[10]....
        /*009c*/ 	.word	0x0000fbf0


	//   ....[11]....
        /*00a0*/ 	.word	0x0000fcb0


	//   ....[12]....
        /*00a4*/ 	.word	0x0000fd00


	//   ....[13]....
        /*00a8*/ 	.word	0x0000fe80


	//   ....[14]....
        /*00ac*/ 	.word	0x0000ffd0


	//   ....[15]....
        /*00b0*/ 	.word	0x00010000


	//   ....[16]....
        /*00b4*/ 	.word	0x000100b0


	//   ....[17]....
        /*00b8*/ 	.word	0x00010220


	//   ....[18]....
        /*00bc*/ 	.word	0x00010390


	//   ....[19]....
        /*00c0*/ 	.word	0x000104e0


	//   ....[20]....
        /*00c4*/ 	.word	0x000105f0


	//   ....[21]....
        /*00c8*/ 	.word	0x00010620


	//   ....[22]....
        /*00cc*/ 	.word	0x00010650


	//----- nvinfo : EIATTR_MAX_THREADS
	.align		4
.L_509:
        /*00d0*/ 	.byte	0x04, 0x05
        /*00d2*/ 	.short	(.L_511 - .L_510)
.L_510:
        /*00d4*/ 	.word	0x00000080
        /*00d8*/ 	.word	0x00000001
        /*00dc*/ 	.word	0x00000001


	//----- nvinfo : EIATTR_CRS_STACK_SIZE
	.align		4
.L_511:
        /*00e0*/ 	.byte	0x04, 0x1e
        /*00e2*/ 	.short	(.L_513 - .L_512)
.L_512:
        /*00e4*/ 	.word	0x00000000


	//----- nvinfo : EIATTR_CBANK_PARAM_SIZE
	.align		4
.L_513:
        /*00e8*/ 	.byte	0x03, 0x19
        /*00ea*/ 	.short	0x02a0


	//----- nvinfo : EIATTR_PARAM_CBANK
	.align		4
        /*00ec*/ 	.byte	0x04, 0x0a
        /*00ee*/ 	.short	(.L_515 - .L_514)
	.align		4
.L_514:
        /*00f0*/ 	.word	index@(.nv.constant0._ZN2at6native18elementwise_kernelILi128ELi4EZNS0_15gpu_kernel_implIZZZNS0_65_GLOBAL__N__eb3311e5_27_ActivationHardtanhKernel_cu_f5210f67_355124hardtanh_backward_kernelERNS_14TensorIteratorERKN3c106ScalarES9_ENKUlvE_clEvENKUlvE0_clEvEUlffE_EEvRNS_18TensorIteratorBaseERKT_EUliE_EEviT1_)
        /*00f4*/ 	.short	0x0210
        /*00f6*/ 	.short	0x02a0


	//----- nvinfo : EIATTR_SW_WAR
	.align		4
.L_515:
        /*00f8*/ 	.byte	0x04, 0x36
        /*00fa*/ 	.short	(.L_517 - .L_516)
.L_516:
        /*00fc*/ 	.word	0x00000008
.L_517:


//--------------------- .nv.info._ZN2at6native27unrolled_elementwise_kernelIZZZNS0_65_GLOBAL__N__eb3311e5_27_ActivationHardtanhKernel_cu_f5210f67_355124hardtanh_backward_kernelERNS_14TensorIteratorERKN3c106ScalarES8_ENKUlvE_clEvENKUlvE0_clEvEUlffE_St5arrayIPcLm3EELi4E23TrivialOffsetCalculatorILi2EjESF_ILi1EjENS0_6memory12LoadWithCastILi2EEENSI_13StoreWithCastILi1EEEEEviT_T0_T2_T3_T4_T5_ --------------------------
	.section	.nv.info._ZN2at6native27unrolled_elementwise_kernelIZZZNS0_65_GLOBAL__N__eb3311e5_27_ActivationHardtanhKernel_cu_f5210f67_355124hardtanh_backward_kernelERNS_14TensorIteratorERKN3c106ScalarES8_ENKUlvE_clEvENKUlvE0_clEvEUlffE_St5arrayIPcLm3EELi4E23TrivialOffsetCalculatorILi2EjESF_ILi1EjENS0_6memory12LoadWithCastILi2EEENSI_13StoreWithCastILi1EEEEEviT_T0_T2_T3_T4_T5_,"",@"SHT_CUDA_INFO"
	.sectionflags	@""
	.align	4


	//----- nvinfo : EIATTR_CUDA_API_VERSION
	.align		4
        /*0000*/ 	.byte	0x04, 0x37
        /*0002*/ 	.short	(.L_519 - .L_518)
.L_518:
        /*0004*/ 	.word	0x00000082


	//----- nvinfo : EIATTR_KPARAM_INFO
	.align		4
.L_519:
        /*0008*/ 	.byte	0x04, 0x17
        /*000a*/ 	.short	(.L_521 - .L_520)
.L_520:
        /*000c*/ 	.word	0x00000000
        /*0010*/ 	.short	0x0006
        /*0012*/ 	.short	0x0040
        /*0014*/ 	.byte	0x00, 0xf0, 0x21, 0x00


	//----- nvinfo : EIATTR_KPARAM_INFO
	.align		4
.L_521:
        /*0018*/ 	.byte	0x04, 0x17
        /*001a*/ 	.short	(.L_523 - .L_522)
.L_522:
        /*001c*/ 	.word	0x00000000
        /*0020*/ 	.short	0x0005
        /*0022*/ 	.short	0x0034
        /*0024*/ 	.byte	0x00, 0xf0, 0x31, 0x00


	//----- nvinfo : EIATTR_KPARAM_INFO
	.align		4
.L_523:
        /*0028*/ 	.byte	0x04, 0x17
        /*002a*/ 	.short	(.L_525 - .L_524)
.L_524:
        /*002c*/ 	.word	0x00000000
        /*0030*/ 	.short	0x0004
        /*0032*/ 	.short	0x0031
        /*0034*/ 	.byte	0x00, 0xf0, 0x05, 0x00


	//----- nvinfo : EIATTR_KPARAM_INFO
	.align		4
.L_525:
        /*0038*/ 	.byte	0x04, 0x17
        /*003a*/ 	.short	(.L_527 - .L_526)
.L_526:
        /*003c*/ 	.word	0x00000000
        /*0040*/ 	.short	0x0003
        /*0042*/ 	.short	0x0030
        /*0044*/ 	.byte	0x00, 0xf0, 0x05, 0x00


	//----- nvinfo : EIATTR_KPARAM_INFO
	.align		4
.L_527:
        /*0048*/ 	.byte	0x04, 0x17
        /*004a*/ 	.short	(.L_529 - .L_528)
.L_528:
        /*004c*/ 	.word	0x00000000
        /*0050*/ 	.short	0x0002
        /*0052*/ 	.short	0x0018
        /*0054*/ 	.byte	0x00, 0xf0, 0x61, 0x00


	//----- nvinfo : EIATTR_KPARAM_INFO
	.align		4
.L_529:
        /*0058*/ 	.byte	0x04, 0x17
        /*005a*/ 	.short	(.L_531 - .L_530)
.L_530:
        /*005c*/ 	.word	0x00000000
        /*0060*/ 	.short	0x0001
        /*0062*/ 	.short	0x0008
        /*0064*/ 	.byte	0x00, 0xf0, 0x41, 0x00


	//----- nvinfo : EIATTR_KPARAM_INFO
	.align		4
.L_531:
        /*0068*/ 	.byte	0x04, 0x17
        /*006a*/ 	.short	(.L_533 - .L_532)
.L_532:
        /*006c*/ 	.word	0x00000000
        /*0070*/ 	.short	0x0000
        /*0072*/ 	.short	0x0000
        /*0074*/ 	.byte	0x00, 0xf0, 0x11, 0x00


	//----- nvinfo : EIATTR_SPARSE_MMA_MASK
	.align		4
.L_533:
        /*0078*/ 	.byte	0x03, 0x50
        /*007a*/ 	.short	0x0000


	//----- nvinfo : EIATTR_MAXREG_COUNT
	.align		4
        /*007c*/ 	.byte	0x03, 0x1b
        /*007e*/ 	.short	0x00ff


	//----- nvinfo : EIATTR_EXTERNS
	.align		4
        /*0080*/ 	.byte	0x04, 0x0f
        /*0082*/ 	.short	(.L_535 - .L_534)


	//   ....[0]....
	.align		4
.L_534:
        /*0084*/ 	.word	index@(__assertfail)


	//----- nvinfo : EIATTR_MERCURY_ISA_VERSION
	.align		4
.L_535:
        /*0088*/ 	.byte	0x03, 0x5f
        /*008a*/ 	.short	0x0101


	//----- nvinfo : EIATTR_SYSCALL_OFFSETS
	.align		4
        /*008c*/ 	.byte	0x04, 0x46
        /*008e*/ 	.short	(.L_537 - .L_536)


	//   ....[0]....
.L_536:
        /*0090*/ 	.word	0x00000e90


	//   ....[1]....
        /*0094*/ 	.word	0x00001cc0


	//   ....[2]....
        /*0098*/ 	.word	0x00002b70


	//   ....[3]....
        /*009c*/ 	.word	0x000039a0


	//   ....[4]....
        /*00a0*/ 	.word	0x00004850


	//   ....[5]....
        /*00a4*/ 	.word	0x00005690


	//   ....[6]....
        /*00a8*/ 	.word	0x00006530


	//   ....[7]....
        /*00ac*/ 	.word	0x00007340


	//   ....[8]....
        /*00b0*/ 	.word	0x00008350


	//   ....[9]....
        /*00b4*/ 	.word	0x00009220


	//   ....[10]....
        /*00b8*/ 	.word	0x0000a0e0


	//   ....[11]....
        /*00bc*/ 	.word	0x0000afa0


	//----- nvinfo : EIATTR_EXIT_INSTR_OFFSETS
	.align		4
.L_537:
        /*00c0*/ 	.byte	0x04, 0x1c
        /*00c2*/ 	.short	(.L_539 - .L_538)


	//   ....[0]....
.L_538:
        /*00c4*/ 	.word	0x0000a180


	//   ....[1]....
        /*00c8*/ 	.word	0x0000a2c0


	//   ....[2]....
        /*00cc*/ 	.word	0x0000a300


	//   ....[3]....
        /*00d0*/ 	.word	0x0000a390


	//   ....[4]....
        /*00d4*/ 	.word	0x0000a3c0


	//   ....[5]....
        /*00d8*/ 	.word	0x0000a3f0


	//   ....[6]....
        /*00dc*/ 	.word	0x0000a470


	//   ....[7]....
        /*00e0*/ 	.word	0x0000a4a0


	//   ....[8]....
        /*00e4*/ 	.word	0x0000a530


	//   ....[9]....
        /*00e8*/ 	.word	0x0000a570


	//   ....[10]....
        /*00ec*/ 	.word	0x0000a5b0


	//   ....[11]....
        /*00f0*/ 	.word	0x0000a670


	//   ....[12]....
        /*00f4*/ 	.word	0x0000a6c0


	//   ....[13]....
        /*00f8*/ 	.word	0x0000a840


	//   ....[14]....
        /*00fc*/ 	.word	0x0000a990


	//   ....[15]....
        /*0100*/ 	.word	0x0000a9c0


	//   ....[16]....
        /*0104*/ 	.word	0x0000aa70


	//   ....[17]....
        /*0108*/ 	.word	0x0000abe0


	//   ....[18]....
        /*010c*/ 	.word	0x0000ad50


	//   ....[19]....
        /*0110*/ 	.word	0x0000aea0


	//   ....[20]....
        /*0114*/ 	.word	0x0000afb0


	//   ....[21]....
        /*0118*/ 	.word	0x0000afe0


	//   ....[22]....
        /*011c*/ 	.word	0x0000b010


	//----- nvinfo : EIATTR_MAX_THREADS
	.align		4
.L_539:
        /*0120*/ 	.byte	0x04, 0x05
        /*0122*/ 	.short	(.L_541 - .L_540)
.L_540:
        /*0124*/ 	.word	0x00000080
        /*0128*/ 	.word	0x00000001
        /*012c*/ 	.word	0x00000001


	//----- nvinfo : EIATTR_CRS_STACK_SIZE
	.align		4
.L_541:
        /*0130*/ 	.byte	0x04, 0x1e
        /*0132*/ 	.short	(.L_543 - .L_542)
.L_542:
        /*0134*/ 	.word	0x00000000


	//----- nvinfo : EIATTR_CBANK_PARAM_SIZE
	.align		4
.L_543:
        /*0138*/ 	.byte	0x03, 0x19
        /*013a*/ 	.short	0x0048


	//----- nvinfo : EIATTR_PARAM_CBANK
	.align		4
        /*013c*/ 	.byte	0x04, 0x0a
        /*013e*/ 	.short	(.L_545 - .L_544)
	.align		4
.L_544:
        /*0140*/ 	.word	index@(.nv.constant0._ZN2at6native27unrolled_elementwise_kernelIZZZNS0_65_GLOBAL__N__eb3311e5_27_ActivationHardtanhKernel_cu_f5210f67_355124hardtanh_backward_kernelERNS_14TensorIteratorERKN3c106ScalarES8_ENKUlvE_clEvENKUlvE0_clEvEUlffE_St5arrayIPcLm3EELi4E23TrivialOffsetCalculatorILi2EjESF_ILi1EjENS0_6memory12LoadWithCastILi2EEENSI_13StoreWithCastILi1EEEEEviT_T0_T2_T3_T4_T5_)
        /*0144*/ 	.short	0x0210
        /*0146*/ 	.short	0x0048


	//----- nvinfo : EIATTR_SW_WAR
	.align		4
.L_545:
        /*0148*/ 	.byte	0x04, 0x36
        /*014a*/ 	.short	(.L_547 - .L_546)
.L_546:
        /*014c*/ 	.word	0x00000008
.L_547:


//--------------------- .nv.info._ZN2at6native18elementwise_kernelILi128ELi2EZNS0_22gpu_kernel_impl_nocastIZZZNS0_65_GLOBAL__N__eb3311e5_27_ActivationHardtanhKernel_cu_f5210f67_355124hardtanh_backward_kernelERNS_14TensorIteratorERKN3c106ScalarES9_ENKUlvE_clEvENKUlvE0_clEvEUlffE_EEvRNS_18TensorIteratorBaseERKT_EUliE_EEviT1_ --------------------------
	.section	.nv.info._ZN2at6native18elementwise_kernelILi128ELi2EZNS0_22gpu_kernel_impl_nocastIZZZNS0_65_GLOBAL__N__eb3311e5_27_ActivationHardtanhKernel_cu_f5210f67_355124hardtanh_backward_kernelERNS_14TensorIteratorERKN3c106ScalarES9_ENKUlvE_clEvENKUlvE0_clEvEUlffE_EEvRNS_18TensorIteratorBaseERKT_EUliE_EEviT1_,"",@"SHT_CUDA_INFO"
	.sectionflags	@""
	.align	4


	//----- nvinfo : EIATTR_CUDA_API_VERSION
	.align		4
        /*0000*/ 	.byte	0x04, 0x37
        /*0002*/ 	.short	(.L_549 - .L_548)
.L_548:
        /*0004*/ 	.word	0x00000082


	//----- nvinfo : EIATTR_KPARAM_INFO
	.align		4
.L_549:
        /*0008*/ 	.byte	0x04, 0x17
        /*000a*/ 	.short	(.L_551 - .L_550)
.L_550:
        /*000c*/ 	.word	0x00000000
        /*0010*/ 	.short	0x0001
        /*0012*/ 	.short	0x0008
        /*0014*/ 	.byte	0x00, 0xf0, 0x41, 0x0a


	//----- nvinfo : EIATTR_KPARAM_INFO
	.align		4
.L_551:
        /*0018*/ 	.byte	0x04, 0x17
        /*001a*/ 	.short	(.L_553 - .L_552)
.L_552:
        /*001c*/ 	.word	0x00000000
        /*0020*/ 	.short	0x0000
        /*0022*/ 	.short	0x0000
        /*0024*/ 	.byte	0x00, 0xf0, 0x11, 0x00


	//----- nvinfo : EIATTR_SPARSE_MMA_MASK
	.align		4
.L_553:
        /*0028*/ 	.byte	0x03, 0x50
        /*002a*/ 	.short	0x0000


	//----- nvinfo : EIATTR_MAXREG_COUNT
	.align		4
        /*002c*/ 	.byte	0x03, 0x1b
        /*002e*/ 	.short	0x0080


	//----- nvinfo : EIATTR_MERCURY_ISA_VERSION
	.align		4
        /*0030*/ 	.byte	0x03, 0x5f
        /*0032*/ 	.short	0x0101


	//----- nvinfo : EIATTR_EXIT_INSTR_OFFSETS
	.align		4
        /*0034*/ 	.byte	0x04, 0x1c
        /*0036*/ 	.short	(.L_555 - .L_554)


	//   ....[0]....
.L_554:
        /*0038*/ 	.word	0x000017f0


	//   ....[1]....
        /*003c*/ 	.word	0x00002f30


	//----- nvinfo : EIATTR_MAX_THREADS
	.align		4
.L_555:
        /*0040*/ 	.byte	0x04, 0x05
        /*0042*/ 	.short	(.L_557 - .L_556)
.L_556:
        /*0044*/ 	.word	0x00000080
        /*0048*/ 	.word	0x00000001
        /*004c*/ 	.word	0x00000001


	//----- nvinfo : EIATTR_CRS_STACK_SIZE
	.align		4
.L_557:
        /*0050*/ 	.byte	0x04, 0x1e
        /*0052*/ 	.short	(.L_559 - .L_558)
.L_558:
        /*0054*/ 	.word	0x00000000


	//----- nvinfo : EIATTR_CBANK_PARAM_SIZE
	.align		4
.L_559:
        /*0058*/ 	.byte	0x03, 0x19
        /*005a*/ 	.short	0x0298


	//----- nvinfo : EIATTR_PARAM_CBANK
	.align		4
        /*005c*/ 	.byte	0x04, 0x0a
        /*005e*/ 	.short	(.L_561 - .L_560)
	.align		4
.L_560:
        /*0060*/ 	.word	index@(.nv.constant0._ZN2at6native18elementwise_kernelILi128ELi2EZNS0_22gpu_kernel_impl_nocastIZZZNS0_65_GLOBAL__N__eb3311e5_27_ActivationHardtanhKernel_cu_f5210f67_355124hardtanh_backward_kernelERNS_14TensorIteratorERKN3c106ScalarES9_ENKUlvE_clEvENKUlvE0_clEvEUlffE_EEvRNS_18TensorIteratorBaseERKT_EUliE_EEviT1_)
        /*0064*/ 	.short	0x0210
        /*0066*/ 	.short	0x0298


	//----- nvinfo : EIATTR_SW_WAR
	.align		4
.L_561:
        /*0068*/ 	.byte	0x04, 0x36
        /*006a*/ 	.short	(.L_563 - .L_562)
.L_562:
        /*006c*/ 	.word	0x00000008
.L_563:


//--------------------- .nv.info._ZN2at6native27unrolled_elementwise_kernelIZZZNS0_65_GLOBAL__N__eb3311e5_27_ActivationHardtanhKernel_cu_f5210f67_355124hardtanh_backward_kernelERNS_14TensorIteratorERKN3c106ScalarES8_ENKUlvE_clEvENKUlvE0_clEvEUlffE_St5arrayIPcLm3EELi4E23TrivialOffsetCalculatorILi2EjESF_ILi1EjENS0_6memory15LoadWithoutCastENSI_16StoreWithoutCastEEEviT_T0_T2_T3_T4_T5_ --------------------------
	.section	.nv.info._ZN2at6native27unrolled_elementwise_kernelIZZZNS0_65_GLOBAL__N__eb3311e5_27_ActivationHardtanhKernel_cu_f5210f67_355124hardtanh_backward_kernelERNS_14TensorIteratorERKN3c106ScalarES8_ENKUlvE_clEvENKUlvE0_clEvEUlffE_St5arrayIPcLm3EELi4E23TrivialOffsetCalculatorILi2EjESF_ILi1EjENS0_6memory15LoadWithoutCastENSI_16StoreWithoutCastEEEviT_T0_T2_T3_T4_T5_,"",@"SHT_CUDA_INFO"
	.sectionflags	@""
	.align	4


	//----- nvinfo : EIATTR_CUDA_API_VERSION
	.align		4
        /*0000*/ 	.byte	0x04, 0x37
        /*0002*/ 	.short	(.L_565 - .L_564)
.L_564:
        /*0004*/ 	.word	0x00000082


	//----- nvinfo : EIATTR_KPARAM_INFO
	.align		4
.L_565:
        /*0008*/ 	.byte	0x04, 0x17
        /*000a*/ 	.short	(.L_567 - .L_566)
.L_566:
        /*000c*/ 	.word	0x00000000
        /*0010*/ 	.short	0x0006
        /*0012*/ 	.short	0x0033
        /*0014*/ 	.byte	0x00, 0xf0, 0x05, 0x00


	//----- nvinfo : EIATTR_KPARAM_INFO
	.align		4
.L_567:
        /*0018*/ 	.byte	0x04, 0x17
        /*001a*/ 	.short	(.L_569 - .L_568)
.L_568:
        /*001c*/ 	.word	0x00000000
        /*0020*/ 	.short	0x0005
        /*0022*/ 	.short	0x0032
        /*0024*/ 	.byte	0x00, 0xf0, 0x05, 0x00


	//----- nvinfo : EIATTR_KPARAM_INFO
	.align		4
.L_569:
        /*0028*/ 	.byte	0x04, 0x17
        /*002a*/ 	.short	(.L_571 - .L_570)
.L_570:
        /*002c*/ 	.word	0x00000000
        /*0030*/ 	.short	0x0004
        /*0032*/ 	.short	0x0031
        /*0034*/ 	.byte	0x00, 0xf0, 0x05, 0x00


	//----- nvinfo : EIATTR_KPARAM_INFO
	.align		4
.L_571:
        /*0038*/ 	.byte	0x04, 0x17
        /*003a*/ 	.short	(.L_573 - .L_572)
.L_572:
        /*003c*/ 	.word	0x00000000
        /*0040*/ 	.short	0x0003
        /*0042*/ 	.short	0x0030
        /*0044*/ 	.byte	0x00, 0xf0, 0x05, 0x00


	//----- nvinfo : EIATTR_KPARAM_INFO
	.align		4
.L_573:
        /*0048*/ 	.byte	0x04, 0x17
        /*004a*/ 	.short	(.L_575 - .L_574)
.L_574:
        /*004c*/ 	.word	0x00000000
        /*0050*/ 	.short	0x0002
        /*0052*/ 	.short	0x0018
        /*0054*/ 	.byte	0x00, 0xf0, 0x61, 0x00


	//----- nvinfo : EIATTR_KPARAM_INFO
	.align		4
.L_575:
        /*0058*/ 	.byte	0x04, 0x17
        /*005a*/ 	.short	(.L_577 - .L_576)
.L_576:
        /*005c*/ 	.word	0x00000000
        /*0060*/ 	.short	0x0001
        /*0062*/ 	.short	0x0008
        /*0064*/ 	.byte	0x00, 0xf0, 0x41, 0x00


	//----- nvinfo : EIATTR_KPARAM_INFO
	.align		4
.L_577:
        /*0068*/ 	.byte	0x04, 0x17
        /*006a*/ 	.short	(.L_579 - .L_578)
.L_578:
        /*006c*/ 	.word	0x00000000
        /*0070*/ 	.short	0x0000
        /*0072*/ 	.short	0x0000
        /*0074*/ 	.byte	0x00, 0xf0, 0x11, 0x00


	//----- nvinfo : EIATTR_SPARSE_MMA_MASK
	.align		4
.L_579:
        /*0078*/ 	.byte	0x03, 0x50
        /*007a*/ 	.short	0x0000


	//----- nvinfo : EIATTR_MAXREG_COUNT
	.align		4
        /*007c*/ 	.byte	0x03, 0x1b
        /*007e*/ 	.short	0x00ff


	//----- nvinfo : EIATTR_MERCURY_ISA_VERSION
	.align		4
        /*0080*/ 	.byte	0x03, 0x5f
        /*0082*/ 	.short	0x0101


	//----- nvinfo : EIATTR_EXIT_INSTR_OFFSETS
	.align		4
        /*0084*/ 	.byte	0x04, 0x1c
        /*0086*/ 	.short	(.L_581 - .L_580)


	//   ....[0]....
.L_580:
        /*0088*/ 	.word	0x00000560


	//   ....[1]....
        /*008c*/ 	.word	0x000005d0


	//----- nvinfo : EIATTR_MAX_THREADS
	.align		4
.L_581:
        /*0090*/ 	.byte	0x04, 0x05
        /*0092*/ 	.short	(.L_583 - .L_582)
.L_582:
        /*0094*/ 	.word	0x00000080
        /*0098*/ 	.word	0x00000001
        /*009c*/ 	.word	0x00000001


	//----- nvinfo : EIATTR_CRS_STACK_SIZE
	.align		4
.L_583:
        /*00a0*/ 	.byte	0x04, 0x1e
        /*00a2*/ 	.short	(.L_585 - .L_584)
.L_584:
        /*00a4*/ 	.word	0x00000000


	//----- nvinfo : EIATTR_CBANK_PARAM_SIZE
	.align		4
.L_585:
        /*00a8*/ 	.byte	0x03, 0x19
        /*00aa*/ 	.short	0x0034


	//----- nvinfo : EIATTR_PARAM_CBANK
	.align		4
        /*00ac*/ 	.byte	0x04, 0x0a
        /*00ae*/ 	.short	(.L_587 - .L_586)
	.align		4
.L_586:
        /*00b0*/ 	.word	index@(.nv.constant0._ZN2at6native27unrolled_elementwise_kernelIZZZNS0_65_GLOBAL__N__eb3311e5_27_ActivationHardtanhKernel_cu_f5210f67_355124hardtanh_backward_kernelERNS_14TensorIteratorERKN3c106ScalarES8_ENKUlvE_clEvENKUlvE0_clEvEUlffE_St5arrayIPcLm3EELi4E23TrivialOffsetCalculatorILi2EjESF_ILi1EjENS0_6memory15LoadWithoutCastENSI_16StoreWithoutCastEEEviT_T0_T2_T3_T4_T5_)
        /*00b4*/ 	.short	0x0210
        /*00b6*/ 	.short	0x0034


	//----- nvinfo : EIATTR_SW_WAR
	.align		4
.L_587:
        /*00b8*/ 	.byte	0x04, 0x36
        /*00ba*/ 	.short	(.L_589 - .L_588)
.L_588:
        /*00bc*/ 	.word	0x00000008
.L_589:


//--------------------- .nv.info._ZN2at6native29vectorized_elementwise_kernelILi2EZZZNS0_65_GLOBAL__N__eb3311e5_27_ActivationHardtanhKernel_cu_f5210f67_355124hardtanh_backward_kernelERNS_14TensorIteratorERKN3c106ScalarES8_ENKUlvE_clEvENKUlvE0_clEvEUlffE_St5arrayIPcLm3EEEEviT0_T1_ --------------------------
	.section	.nv.info._ZN2at6native29vectorized_elementwise_kernelILi2EZZZNS0_65_GLOBAL__N__eb3311e5_27_ActivationHardtanhKernel_cu_f5210f67_355124hardtanh_backward_kernelERNS_14TensorIteratorERKN3c106ScalarES8_ENKUlvE_clEvENKUlvE0_clEvEUlffE_St5arrayIPcLm3EEEEviT0_T1_,"",@"SHT_CUDA_INFO"
	.sectionflags	@""
	.align	4


	//----- nvinfo : EIATTR_CUDA_API_VERSION
	.align		4
        /*0000*/ 	.byte	0x04, 0x37
        /*0002*/ 	.short	(.L_591 - .L_590)
.L_590:
        /*0004*/ 	.word	0x00000082


	//----- nvinfo : EIATTR_KPARAM_INFO
	.align		4
.L_591:
        /*0008*/ 	.byte	0x04, 0x17
        /*000a*/ 	.short	(.L_593 - .L_592)
.L_592:
        /*000c*/ 	.word	0x00000000
        /*0010*/ 	.short	0x0002
        /*0012*/ 	.short	0x0018
        /*0014*/ 	.byte	0x00, 0xf0, 0x61, 0x00


	//----- nvinfo : EIATTR_KPARAM_INFO
	.align		4
.L_593:
        /*0018*/ 	.byte	0x04, 0x17
        /*001a*/ 	.short	(.L_595 - .L_594)
.L_594:
        /*001c*/ 	.word	0x00000000
        /*0020*/ 	.short	0x0001
        /*0022*/ 	.short	0x0008
        /*0024*/ 	.byte	0x00, 0xf0, 0x41, 0x00


	//----- nvinfo : EIATTR_KPARAM_INFO
	.align		4
.L_595:
        /*0028*/ 	.byte	0x04, 0x17
        /*002a*/ 	.short	(.L_597 - .L_596)
.L_596:
        /*002c*/ 	.word	0x00000000
        /*0030*/ 	.short	0x0000
        /*0032*/ 	.short	0x0000
        /*0034*/ 	.byte	0x00, 0xf0, 0x11, 0x00


	//----- nvinfo : EIATTR_SPARSE_MMA_MASK
	.align		4
.L_597:
        /*0038*/ 	.byte	0x03, 0x50
        /*003a*/ 	.short	0x0000


	//----- nvinfo : EIATTR_MAXREG_COUNT
	.align		4
        /*003c*/ 	.byte	0x03, 0x1b
        /*003e*/ 	.short	0x00ff


	//----- nvinfo : EIATTR_MERCURY_ISA_VERSION
	.align		4
        /*0040*/ 	.byte	0x03, 0x5f
        /*0042*/ 	.short	0x0101


	//----- nvinfo : EIATTR_EXIT_INSTR_OFFSETS
	.align		4
        /*0044*/ 	.byte	0x04, 0x1c
        /*0046*/ 	.short	(.L_599 - .L_598)


	//   ....[0]....
.L_598:
        /*0048*/ 	.word	0x000003f0


	//   ....[1]....
        /*004c*/ 	.word	0x00000ec0


	//   ....[2]....
        /*0050*/ 	.word	0x00000f10


	//----- nvinfo : EIATTR_MAX_THREADS
	.align		4
.L_599:
        /*0054*/ 	.byte	0x04, 0x05
        /*0056*/ 	.short	(.L_601 - .L_600)
.L_600:
        /*0058*/ 	.word	0x00000080
        /*005c*/ 	.word	0x00000001
        /*0060*/ 	.word	0x00000001


	//----- nvinfo : EIATTR_CRS_STACK_SIZE
	.align		4
.L_601:
        /*0064*/ 	.byte	0x04, 0x1e
        /*0066*/ 	.short	(.L_603 - .L_602)
.L_602:
        /*0068*/ 	.word	0x00000000


	//----- nvinfo : EIATTR_CBANK_PARAM_SIZE
	.align		4
.L_603:
        /*006c*/ 	.byte	0x03, 0x19
        /*006e*/ 	.short	0x0030


	//----- nvinfo : EIATTR_PARAM_CBANK
	.align		4
        /*0070*/ 	.byte	0x04, 0x0a
        /*0072*/ 	.short	(.L_605 - .L_604)
	.align		4
.L_604:
        /*0074*/ 	.word	index@(.nv.constant0._ZN2at6native29vectorized_elementwise_kernelILi2EZZZNS0_65_GLOBAL__N__eb3311e5_27_ActivationHardtanhKernel_cu_f5210f67_355124hardtanh_backward_kernelERNS_14TensorIteratorERKN3c106ScalarES8_ENKUlvE_clEvENKUlvE0_clEvEUlffE_St5arrayIPcLm3EEEEviT0_T1_)
        /*0078*/ 	.short	0x0210
        /*007a*/ 	.short	0x0030


	//----- nvinfo : EIATTR_SW_WAR
	.align		4
.L_605:
        /*007c*/ 	.byte	0x04, 0x36
        /*007e*/ 	.short	(.L_607 - .L_606)
.L_606:
        /*0080*/ 	.word	0x00000008
.L_607:


//--------------------- .nv.info._ZN2at6native29vectorized_elementwise_kernelILi4EZZZNS0_65_GLOBAL__N__eb3311e5_27_ActivationHardtanhKernel_cu_f5210f67_355124hardtanh_backward_kernelERNS_14TensorIteratorERKN3c106ScalarES8_ENKUlvE_clEvENKUlvE0_clEvEUlffE_St5arrayIPcLm3EEEEviT0_T1_ --------------------------
	.section	.nv.info._ZN2at6native29vectorized_elementwise_kernelILi4EZZZNS0_65_GLOBAL__N__eb3311e5_27_ActivationHardtanhKernel_cu_f5210f67_355124hardtanh_backward_kernelERNS_14TensorIteratorERKN3c106ScalarES8_ENKUlvE_clEvENKUlvE0_clEvEUlffE_St5arrayIPcLm3EEEEviT0_T1_,"",@"SHT_CUDA_INFO"
	.sectionflags	@""
	.align	4


	//----- nvinfo : EIATTR_CUDA_API_VERSION
	.align		4
        /*0000*/ 	.byte	0x04, 0x37
        /*0002*/ 	.short	(.L_609 - .L_608)
.L_608:
        /*0004*/ 	.word	0x00000082


	//----- nvinfo : EIATTR_KPARAM_INFO
	.align		4
.L_609:
        /*0008*/ 	.byte	0x04, 0x17
        /*000a*/ 	.short	(.L_611 - .L_610)
.L_610:
        /*000c*/ 	.word	0x00000000
        /*0010*/ 	.short	0x0002
        /*0012*/ 	.short	0x0018
        /*0014*/ 	.byte	0x00, 0xf0, 0x61, 0x00


	//----- nvinfo : EIATTR_KPARAM_INFO
	.align		4
.L_611:
        /*0018*/ 	.byte	0x04, 0x17
        /*001a*/ 	.short	(.L_613 - .L_612)
.L_612:
        /*001c*/ 	.word	0x00000000
        /*0020*/ 	.short	0x0001
        /*0022*/ 	.short	0x0008
        /*0024*/ 	.byte	0x00, 0xf0, 0x41, 0x00


	//----- nvinfo : EIATTR_KPARAM_INFO
	.align		4
.L_613:
        /*0028*/ 	.byte	0x04, 0x17
        /*002a*/ 	.short	(.L_615 - .L_614)
.L_614:
        /*002c*/ 	.word	0x00000000
        /*0030*/ 	.short	0x0000
        /*0032*/ 	.short	0x0000
        /*0034*/ 	.byte	0x00, 0xf0, 0x11, 0x00


	//----- nvinfo : EIATTR_SPARSE_MMA_MASK
	.align		4
.L_615:
        /*0038*/ 	.byte	0x03, 0x50
        /*003a*/ 	.short	0x0000


	//----- nvinfo : EIATTR_MAXREG_COUNT
	.align		4
        /*003c*/ 	.byte	0x03, 0x1b
        /*003e*/ 	.short	0x00ff


	//----- nvinfo : EIATTR_MERCURY_ISA_VERSION
	.align		4
        /*0040*/ 	.byte	0x03, 0x5f
        /*0042*/ 	.short	0x0101


	//----- nvinfo : EIATTR_EXIT_INSTR_OFFSETS
	.align		4
        /*0044*/ 	.byte	0x04, 0x1c
        /*0046*/ 	.short	(.L_617 - .L_616)


	//   ....[0]....
.L_616:
        /*0048*/ 	.word	0x00000390


	//   ....[1]....
        /*004c*/ 	.word	0x00000e60


	//   ....[2]....
        /*0050*/ 	.word	0x00000eb0


	//----- nvinfo : EIATTR_MAX_THREADS
	.align		4
.L_617:
        /*0054*/ 	.byte	0x04, 0x05
        /*0056*/ 	.short	(.L_619 - .L_618)
.L_618:
        /*0058*/ 	.word	0x00000080
        /*005c*/ 	.word	0x00000001
        /*0060*/ 	.word	0x00000001


	//----- nvinfo : EIATTR_CRS_STACK_SIZE
	.align		4
.L_619:
        /*0064*/ 	.byte	0x04, 0x1e
        /*0066*/ 	.short	(.L_621 - .L_620)
.L_620:
        /*0068*/ 	.word	0x00000000


	//----- nvinfo : EIATTR_CBANK_PARAM_SIZE
	.align		4
.L_621:
        /*006c*/ 	.byte	0x03, 0x19
        /*006e*/ 	.short	0x0030


	//----- nvinfo : EIATTR_PARAM_CBANK
	.align		4
        /*0070*/ 	.byte	0x04, 0x0a
        /*0072*/ 	.short	(.L_623 - .L_622)
	.align		4
.L_622:
        /*0074*/ 	.word	index@(.nv.constant0._ZN2at6native29vectorized_elementwise_kernelILi4EZZZNS0_65_GLOBAL__N__eb3311e5_27_ActivationHardtanhKernel_cu_f5210f67_355124hardtanh_backward_kernelERNS_14TensorIteratorERKN3c106ScalarES8_ENKUlvE_clEvENKUlvE0_clEvEUlffE_St5arrayIPcLm3EEEEviT0_T1_)
        /*0078*/ 	.short	0x0210
        /*007a*/ 	.short	0x0030


	//----- nvinfo : EIATTR_SW_WAR
	.align		4
.L_623:
        /*007c*/ 	.byte	0x04, 0x36
        /*007e*/ 	.short	(.L_625 - .L_624)
.L_624:
        /*0080*/ 	.word	0x00000008
.L_625:


//--------------------- .nv.info._ZN2at6native29vectorized_elementwise_kernelILi8EZZZNS0_65_GLOBAL__N__eb3311e5_27_ActivationHardtanhKernel_cu_f5210f67_355124hardtanh_backward_kernelERNS_14TensorIteratorERKN3c106ScalarES8_ENKUlvE_clEvENKUlvE0_clEvEUlffE_St5arrayIPcLm3EEEEviT0_T1_ --------------------------
	.section	.nv.info._ZN2at6native29vectorized_elementwise_kernelILi8EZZZNS0_65_GLOBAL__N__eb3311e5_27_ActivationHardtanhKernel_cu_f5210f67_355124hardtanh_backward_kernelERNS_14TensorIteratorERKN3c106ScalarES8_ENKUlvE_clEvENKUlvE0_clEvEUlffE_St5arrayIPcLm3EEEEviT0_T1_,"",@"SHT_CUDA_INFO"
	.sectionflags	@""
	.align	4


	//----- nvinfo : EIATTR_CUDA_API_VERSION
	.align		4
        /*0000*/ 	.byte	0x04, 0x37
        /*0002*/ 	.short	(.L_627 - .L_626)
.L_626:
        /*0004*/ 	.word	0x00000082


	//----- nvinfo : EIATTR_KPARAM_INFO
	.align		4
.L_627:
        /*0008*/ 	.byte	0x04, 0x17
        /*000a*/ 	.short	(.L_629 - .L_628)
.L_628:
        /*000c*/ 	.word	0x00000000
        /*0010*/ 	.short	0x0002
        /*0012*/ 	.short	0x0018
        /*0014*/ 	.byte	0x00, 0xf0, 0x61, 0x00


	//----- nvinfo : EIATTR_KPARAM_INFO
	.align		4
.L_629:
        /*0018*/ 	.byte	0x04, 0x17
        /*001a*/ 	.short	(.L_631 - .L_630)
.L_630:
        /*001c*/ 	.word	0x00000000
        /*0020*/ 	.short	0x0001
        /*0022*/ 	.short	0x0008
        /*0024*/ 	.byte	0x00, 0xf0, 0x41, 0x00


	//----- nvinfo : EIATTR_KPARAM_INFO
	.align		4
.L_631:
        /*0028*/ 	.byte	0x04, 0x17
        /*002a*/ 	.short	(.L_633 - .L_632)
.L_632:
        /*002c*/ 	.word	0x00000000
        /*0030*/ 	.short	0x0000
        /*0032*/ 	.short	0x0000
        /*0034*/ 	.byte	0x00, 0xf0, 0x11, 0x00


	//----- nvinfo : EIATTR_SPARSE_MMA_MASK
	.align		4
.L_633:
        /*0038*/ 	.byte	0x03, 0x50
        /*003a*/ 	.short	0x0000


	//----- nvinfo : EIATTR_MAXREG_COUNT
	.align		4
        /*003c*/ 	.byte	0x03, 0x1b
        /*003e*/ 	.short	0x00ff


	//----- nvinfo : EIATTR_MERCURY_ISA_VERSION
	.align		4
        /*0040*/ 	.byte	0x03, 0x5f
        /*0042*/ 	.short	0x0101


	//----- nvinfo : EIATTR_EXIT_INSTR_OFFSETS
	.align		4
        /*0044*/ 	.byte	0x04, 0x1c
        /*0046*/ 	.short	(.L_635 - .L_634)


	//   ....[0]....
.L_634:
        /*0048*/ 	.word	0x00000390


	//   ....[1]....
        /*004c*/ 	.word	0x00000e60


	//   ....[2]....
        /*0050*/ 	.word	0x00000eb0


	//----- nvinfo : EIATTR_MAX_THREADS
	.align		4
.L_635:
        /*0054*/ 	.byte	0x04, 0x05
        /*0056*/ 	.short	(.L_637 - .L_636)
.L_636:
        /*0058*/ 	.word	0x00000080
        /*005c*/ 	.word	0x00000001
        /*0060*/ 	.word	0x00000001


	//----- nvinfo : EIATTR_CRS_STACK_SIZE
	.align		4
.L_637:
        /*0064*/ 	.byte	0x04, 0x1e
        /*0066*/ 	.short	(.L_639 - .L_638)
.L_638:
        /*0068*/ 	.word	0x00000000


	//----- nvinfo : EIATTR_CBANK_PARAM_SIZE
	.align		4
.L_639:
        /*006c*/ 	.byte	0x03, 0x19
        /*006e*/ 	.short	0x0030


	//----- nvinfo : EIATTR_PARAM_CBANK
	.align		4
        /*0070*/ 	.byte	0x04, 0x0a
        /*0072*/ 	.short	(.L_641 - .L_640)
	.align		4
.L_640:
        /*0074*/ 	.word	index@(.nv.constant0._ZN2at6native29vectorized_elementwise_kernelILi8EZZZNS0_65_GLOBAL__N__eb3311e5_27_ActivationHardtanhKernel_cu_f5210f67_355124hardtanh_backward_kernelERNS_14TensorIteratorERKN3c106ScalarES8_ENKUlvE_clEvENKUlvE0_clEvEUlffE_St5arrayIPcLm3EEEEviT0_T1_)
        /*0078*/ 	.short	0x0210
        /*007a*/ 	.short	0x0030


	//----- nvinfo : EIATTR_SW_WAR
	.align		4
.L_641:
        /*007c*/ 	.byte	0x04, 0x36
        /*007e*/ 	.short	(.L_643 - .L_642)
.L_642:
        /*0080*/ 	.word	0x00000008
.L_643:


//--------------------- .nv.info._ZN2at6native18elementwise_kernelILi128ELi4EZNS0_15gpu_kernel_implIZZZNS0_65_GLOBAL__N__eb3311e5_27_ActivationHardtanhKernel_cu_f5210f67_355124hardtanh_backward_kernelERNS_14TensorIteratorERKN3c106ScalarES9_ENKUlvE_clEvENKUlvE_clEvEUlddE_EEvRNS_18TensorIteratorBaseERKT_EUliE_EEviT1_ --------------------------
	.section	.nv.info._ZN2at6native18elementwise_kernelILi128ELi4EZNS0_15gpu_kernel_implIZZZNS0_65_GLOBAL__N__eb3311e5_27_ActivationHardtanhKernel_cu_f5210f67_355124hardtanh_backward_kernelERNS_14TensorIteratorERKN3c106ScalarES9_ENKUlvE_clEvENKUlvE_clEvEUlddE_EEvRNS_18TensorIteratorBaseERKT_EUliE_EEviT1_,"",@"SHT_CUDA_INFO"
	.sectionflags	@""
	.align	4


	//----- nvinfo : EIATTR_CUDA_API_VERSION
	.align		4
        /*0000*/ 	.byte	0x04, 0x37
        /*0002*/ 	.short	(.L_645 - .L_644)
.L_644:
        /*0004*/ 	.word	0x00000082


	//----- nvinfo : EIATTR_KPARAM_INFO
	.align		4
.L_645:
        /*0008*/ 	.byte	0x04, 0x17
        /*000a*/ 	.short	(.L_647 - .L_646)
.L_646:
        /*000c*/ 	.word	0x00000000
        /*0010*/ 	.short	0x0001
        /*0012*/ 	.short	0x0008
        /*0014*/ 	.byte	0x00, 0xf0, 0x81, 0x0a


	//----- nvinfo : EIATTR_KPARAM_INFO
	.align		4
.L_647:
        /*0018*/ 	.byte	0x04, 0x17
        /*001a*/ 	.short	(.L_649 - .L_648)
.L_648:
        /*001c*/ 	.word	0x00000000
        /*0020*/ 	.short	0x0000
        /*0022*/ 	.short	0x0000
        /*0024*/ 	.byte	0x00, 0xf0, 0x11, 0x00


	//----- nvinfo : EIATTR_SPARSE_MMA_MASK
	.align		4
.L_649:
        /*0028*/ 	.byte	0x03, 0x50
        /*002a*/ 	.short	0x0000


	//----- nvinfo : EIATTR_MAXREG_COUNT
	.align		4
        /*002c*/ 	.byte	0x03, 0x1b
        /*002e*/ 	.short	0x0080


	//----- nvinfo : EIATTR_EXTERNS
	.align		4
        /*0030*/ 	.byte	0x04, 0x0f
        /*0032*/ 	.short	(.L_651 - .L_650)


	//   ....[0]....
	.align		4
.L_650:
        /*0034*/ 	.word	index@(__assertfail)


	//----- nvinfo : EIATTR_MERCURY_ISA_VERSION
	.align		4
.L_651:
        /*0038*/ 	.byte	0x03, 0x5f
        /*003a*/ 	.short	0x0101


	//----- nvinfo : EIATTR_SYSCALL_OFFSETS
	.align		4
        /*003c*/ 	.byte	0x04, 0x46
        /*003e*/ 	.short	(.L_653 - .L_652)


	//   ....[0]....
.L_652:
        /*0040*/ 	.word	0x00002590


	//   ....[1]....
        /*0044*/ 	.word	0x000034a0


	//   ....[2]....
        /*0048*/ 	.word	0x00004620


	//   ....[3]....
        /*004c*/ 	.word	0x00006be0


	//   ....[4]....
        /*0050*/ 	.word	0x00007af0


	//   ....[5]....
        /*0054*/ 	.word	0x00008c70


	//   ....[6]....
        /*0058*/ 	.word	0x0000b220


	//   ....[7]....
        /*005c*/ 	.word	0x0000c130


	//   ....[8]....
        /*0060*/ 	.word	0x0000d2b0


	//   ....[9]....
        /*0064*/ 	.word	0x0000f850


	//   ....[10]....
        /*0068*/ 	.word	0x00010760


	//   ....[11]....
        /*006c*/ 	.word	0x000118e0


	//----- nvinfo : EIATTR_EXIT_INSTR_OFFSETS
	.align		4
.L_653:
        /*0070*/ 	.byte	0x04, 0x1c
        /*0072*/ 	.short	(.L_655 - .L_654)


	//   ....[0]....
.L_654:
        /*0074*/ 	.word	0x0000d360


	//   ....[1]....
        /*0078*/ 	.word	0x00010920


	//   ....[2]....
        /*007c*/ 	.word	0x00010960


	//   ....[3]....
        /*0080*/ 	.word	0x000109f0


	//   ....[4]....
        /*0084*/ 	.word	0x00010a20


	//   ....[5]....
        /*0088*/ 	.word	0x00010a50


	//   ....[6]....
        /*008c*/ 	.word	0x00010b20


	//   ....[7]....
        /*0090*/ 	.word	0x00010ba0


	//   ....[8]....
        /*0094*/ 	.word	0x00010c80


	//   ....[9]....
        /*0098*/ 	.word	0x00010d10


	//   ....[10]....
        /*009c*/ 	.word	0x00010d30


	//   ....[11]....
        /*00a0*/ 	.word	0x00010df0


	//   ....[12]....
        /*00a4*/ 	.word	0x00010e20


	//   ....[13]....
        /*00a8*/ 	.word	0x00010ff0


	//   ....[14]....
        /*00ac*/ 	.word	0x00011190


	//   ....[15]....
        /*00b0*/ 	.word	0x00011210


	//   ....[16]....
        /*00b4*/ 	.word	0x000112c0


	//   ....[17]....
        /*00b8*/ 	.word	0x00011480


	//   ....[18]....
        /*00bc*/ 	.word	0x00011640


	//   ....[19]....
        /*00c0*/ 	.word	0x000117e0


	//   ....[20]....
        /*00c4*/ 	.word	0x000118f0


	//   ....[21]....
        /*00c8*/ 	.word	0x00011920


	//   ....[22]....
        /*00cc*/ 	.word	0x00011950


	//----- nvinfo : EIATTR_MAX_THREADS
	.align		4
.L_655:
        /*00d0*/ 	.byte	0x04, 0x05
        /*00d2*/ 	.short	(.L_657 - .L_656)
.L_656:
        /*00d4*/ 	.word	0x00000080
        /*00d8*/ 	.word	0x00000001
        /*00dc*/ 	.word	0x00000001


	//----- nvinfo : EIATTR_CRS_STACK_SIZE
	.align		4
.L_657:
        /*00e0*/ 	.byte	0x04, 0x1e
        /*00e2*/ 	.short	(.L_659 - .L_658)
.L_658:
        /*00e4*/ 	.word	0x00000000


	//----- nvinfo : EIATTR_CBANK_PARAM_SIZE
	.align		4
.L_659:
        /*00e8*/ 	.byte	0x03, 0x19
        /*00ea*/ 	.short	0x02a8


	//----- nvinfo : EIATTR_PARAM_CBANK
	.align		4
        /*00ec*/ 	.byte	0x04, 0x0a
        /*00ee*/ 	.short	(.L_661 - .L_660)
	.align		4
.L_660:
        /*00f0*/ 	.word	index@(.nv.constant0._ZN2at6native18elementwise_kernelILi128ELi4EZNS0_15gpu_kernel_implIZZZNS0_65_GLOBAL__N__eb3311e5_27_ActivationHardtanhKernel_cu_f5210f67_355124hardtanh_backward_kernelERNS_14TensorIteratorERKN3c106ScalarES9_ENKUlvE_clEvENKUlvE_clEvEUlddE_EEvRNS_18TensorIteratorBaseERKT_EUliE_EEviT1_)
        /*00f4*/ 	.short	0x0210
        /*00f6*/ 	.short	0x02a8


	//----- nvinfo : EIATTR_SW_WAR
	.align		4
.L_661:
        /*00f8*/ 	.byte	0x04, 0x36
        /*00fa*/ 	.short	(.L_663 - .L_662)
.L_662:
        /*00fc*/ 	.word	0x00000008
.L_663:


//--------------------- .nv.info._ZN2at6native27unrolled_elementwise_kernelIZZZNS0_65_GLOBAL__N__eb3311e5_27_ActivationHardtanhKernel_cu_f5210f67_355124hardtanh_backward_kernelERNS_14TensorIteratorERKN3c106ScalarES8_ENKUlvE_clEvENKUlvE_clEvEUlddE_St5arrayIPcLm3EELi4E23TrivialOffsetCalculatorILi2EjESF_ILi1EjENS0_6memory12LoadWithCastILi2EEENSI_13StoreWithCastILi1EEEEEviT_T0_T2_T3_T4_T5_ --------------------------
	.section	.nv.info._ZN2at6native27unrolled_elementwise_kernelIZZZNS0_65_GLOBAL__N__eb3311e5_27_ActivationHardtanhKernel_cu_f5210f67_355124hardtanh_backward_kernelERNS_14TensorIteratorERKN3c106ScalarES8_ENKUlvE_clEvENKUlvE_clEvEUlddE_St5arrayIPcLm3EELi4E23TrivialOffsetCalculatorILi2EjESF_ILi1EjENS0_6memory12LoadWithCastILi2EEENSI_13StoreWithCastILi1EEEEEviT_T0_T2_T3_T4_T5_,"",@"SHT_CUDA_INFO"
	.sectionflags	@""
	.align	4


	//----- nvinfo : EIATTR_CUDA_API_VERSION
	.align		4
        /*0000*/ 	.byte	0x04, 0x37
        /*0002*/ 	.short	(.L_665 - .L_664)
.L_664:
        /*0004*/ 	.word	0x00000082


	//----- nvinfo : EIATTR_KPARAM_INFO
	.align		4
.L_665:
        /*0008*/ 	.byte	0x04, 0x17
        /*000a*/ 	.short	(.L_667 - .L_666)
.L_666:
        /*000c*/ 	.word	0x00000000
        /*0010*/ 	.short	0x0006
        /*0012*/ 	.short	0x0048
        /*0014*/ 	.byte	0x00, 0xf0, 0x21, 0x00


	//----- nvinfo : EIATTR_KPARAM_INFO
	.align		4
.L_667:
        /*0018*/ 	.byte	0x04, 0x17
        /*001a*/ 	.short	(.L_669 - .L_668)
.L_668:
        /*001c*/ 	.word	0x00000000
        /*0020*/ 	.short	0x0005
        /*0022*/ 	.short	0x003c
        /*0024*/ 	.byte	0x00, 0xf0, 0x31, 0x00


	//----- nvinfo : EIATTR_KPARAM_INFO
	.align		4
.L_669:
        /*0028*/ 	.byte	0x04, 0x17
        /*002a*/ 	.short	(.L_671 - .L_670)
.L_670:
        /*002c*/ 	.word	0x00000000
        /*0030*/ 	.short	0x0004
        /*0032*/ 	.short	0x0039
        /*0034*/ 	.byte	0x00, 0xf0, 0x05, 0x00


	//----- nvinfo : EIATTR_KPARAM_INFO
	.align		4
.L_671:
        /*0038*/ 	.byte	0x04, 0x17
        /*003a*/ 	.short	(.L_673 - .L_672)
.L_672:
        /*003c*/ 	.word	0x00000000
        /*0040*/ 	.short	0x0003
        /*0042*/ 	.short	0x0038
        /*0044*/ 	.byte	0x00, 0xf0, 0x05, 0x00


	//----- nvinfo : EIATTR_KPARAM_INFO
	.align		4
.L_673:
        /*0048*/ 	.byte	0x04, 0x17
        /*004a*/ 	.short	(.L_675 - .L_674)
.L_674:
        /*004c*/ 	.word	0x00000000
        /*0050*/ 	.short	0x0002
        /*0052*/ 	.short	0x0020
        /*0054*/ 	.byte	0x00, 0xf0, 0x61, 0x00


	//----- nvinfo : EIATTR_KPARAM_INFO
	.align		4
.L_675:
        /*0058*/ 	.byte	0x04, 0x17
        /*005a*/ 	.short	(.L_677 - .L_676)
.L_676:
        /*005c*/ 	.word	0x00000000
        /*0060*/ 	.short	0x0001
        /*0062*/ 	.short	0x0008
        /*0064*/ 	.byte	0x00, 0xf0, 0x61, 0x00


	//----- nvinfo : EIATTR_KPARAM_INFO
	.align		4
.L_677:
        /*0068*/ 	.byte	0x04, 0x17
        /*006a*/ 	.short	(.L_679 - .L_678)
.L_678:
        /*006c*/ 	.word	0x00000000
        /*0070*/ 	.short	0x0000
        /*0072*/ 	.short	0x0000
        /*0074*/ 	.byte	0x00, 0xf0, 0x11, 0x00


	//----- nvinfo : EIATTR_SPARSE_MMA_MASK
	.align		4
.L_679:
        /*0078*/ 	.byte	0x03, 0x50
        /*007a*/ 	.short	0x0000


	//----- nvinfo : EIATTR_MAXREG_COUNT
	.align		4
        /*007c*/ 	.byte	0x03, 0x1b
        /*007e*/ 	.short	0x00ff


	//----- nvinfo : EIATTR_EXTERNS
	.align		4
        /*0080*/ 	.byte	0x04, 0x0f
        /*0082*/ 	.short	(.L_681 - .L_680)


	//   ....[0]....
	.align		4
.L_680:
        /*0084*/ 	.word	index@(__assertfail)


	//----- nvinfo : EIATTR_MERCURY_ISA_VERSION
	.align		4
.L_681:
        /*0088*/ 	.byte	0x03, 0x5f
        /*008a*/ 	.short	0x0101


	//----- nvinfo : EIATTR_SYSCALL_OFFSETS
	.align		4
        /*008c*/ 	.byte	0x04, 0x46
        /*008e*/ 	.short	(.L_683 - .L_682)


	//   ....[0]....
.L_682:
        /*0090*/ 	.word	0x00000fa0


	//   ....[1]....
        /*0094*/ 	.word	0x00001ec0


	//   ....[2]....
        /*0098*/ 	.word	0x00002e60


	//   ....[3]....
        /*009c*/ 	.word	0x00003d80


	//   ....[4]....
        /*00a0*/ 	.word	0x00004d30


	//   ....[5]....
        /*00a4*/ 	.word	0x00005c50


	//   ....[6]....
        /*00a8*/ 	.word	0x00006be0


	//   ....[7]....
        /*00ac*/ 	.word	0x00007b10


	//   ....[8]....
        /*00b0*/ 	.word	0x00008df0


	//   ....[9]....
        /*00b4*/ 	.word	0x00009f80


	//   ....[10]....
        /*00b8*/ 	.word	0x0000b100


	//   ....[11]....
        /*00bc*/ 	.word	0x0000c2a0


	//----- nvinfo : EIATTR_EXIT_INSTR_OFFSETS
	.align		4
.L_683:
        /*00c0*/ 	.byte	0x04, 0x1c
        /*00c2*/ 	.short	(.L_685 - .L_684)


	//   ....[0]....
.L_684:
        /*00c4*/ 	.word	0x0000b1a0


	//   ....[1]....
        /*00c8*/ 	.word	0x0000b2e0


	//   ....[2]....
        /*00cc*/ 	.word	0x0000b320


	//   ....[3]....
        /*00d0*/ 	.word	0x0000b3b0


	//   ....[4]....
        /*00d4*/ 	.word	0x0000b3e0


	//   ....[5]....
        /*00d8*/ 	.word	0x0000b410


	//   ....[6]....
        /*00dc*/ 	.word	0x0000b4e0


	//   ....[7]....
        /*00e0*/ 	.word	0x0000b560


	//   ....[8]....
        /*00e4*/ 	.word	0x0000b640


	//   ....[9]....
        /*00e8*/ 	.word	0x0000b6d0


	//   ....[10]....
        /*00ec*/ 	.word	0x0000b6f0


	//   ....[11]....
        /*00f0*/ 	.word	0x0000b7b0


	//   ....[12]....
        /*00f4*/ 	.word	0x0000b7e0


	//   ....[13]....
        /*00f8*/ 	.word	0x0000b9b0


	//   ....[14]....
        /*00fc*/ 	.word	0x0000bb50


	//   ....[15]....
        /*0100*/ 	.word	0x0000bbd0


	//   ....[16]....
        /*0104*/ 	.word	0x0000bc80


	//   ....[17]....
        /*0108*/ 	.word	0x0000be40


	//   ....[18]....
        /*010c*/ 	.word	0x0000c000


	//   ....[19]....
        /*0110*/ 	.word	0x0000c1a0


	//   ....[20]....
        /*0114*/ 	.word	0x0000c2b0


	//   ....[21]....
        /*0118*/ 	.word	0x0000c2e0


	//   ....[22]....
        /*011c*/ 	.word	0x0000c310


	//----- nvinfo : EIATTR_MAX_THREADS
	.align		4
.L_685:
        /*0120*/ 	.byte	0x04, 0x05
        /*0122*/ 	.short	(.L_687 - .L_686)
.L_686:
        /*0124*/ 	.word	0x00000080
        /*0128*/ 	.word	0x00000001
        /*012c*/ 	.word	0x00000001


	//----- nvinfo : EIATTR_CRS_STACK_SIZE
	.align		4
.L_687:
        /*0130*/ 	.byte	0x04, 0x1e
        /*0132*/ 	.short	(.L_689 - .L_688)
.L_688:
        /*0134*/ 	.word	0x00000000


	//----- nvinfo : EIATTR_CBANK_PARAM_SIZE
	.align		4
.L_689:
        /*0138*/ 	.byte	0x03, 0x19
        /*013a*/ 	.short	0x0050


	//----- nvinfo : EIATTR_PARAM_CBANK
	.align		4
        /*013c*/ 	.byte	0x04, 0x0a
        /*013e*/ 	.short	(.L_691 - .L_690)
	.align		4
.L_690:
        /*0140*/ 	.word	index@(.nv.constant0._ZN2at6native27unrolled_elementwise_kernelIZZZNS0_65_GLOBAL__N__eb3311e5_27_ActivationHardtanhKernel_cu_f5210f67_355124hardtanh_backward_kernelERNS_14TensorIteratorERKN3c106ScalarES8_ENKUlvE_clEvENKUlvE_clEvEUlddE_St5arrayIPcLm3EELi4E23TrivialOffsetCalculatorILi2EjESF_ILi1EjENS0_6memory12LoadWithCastILi2EEENSI_13StoreWithCastILi1EEEEEviT_T0_T2_T3_T4_T5_)
        /*0144*/ 	.short	0x0210
        /*0146*/ 	.short	0x0050


	//----- nvinfo : EIATTR_SW_WAR
	.align		4
.L_691:
        /*0148*/ 	.byte	0x04, 0x36
        /*014a*/ 	.short	(.L_693 - .L_692)
.L_692:
        /*014c*/ 	.word	0x00000008
.L_693:


//--------------------- .nv.info._ZN2at6native18elementwise_kernelILi128ELi2EZNS0_22gpu_kernel_impl_nocastIZZZNS0_65_GLOBAL__N__eb3311e5_27_ActivationHardtanhKernel_cu_f5210f67_355124hardtanh_backward_kernelERNS_14TensorIteratorERKN3c106ScalarES9_ENKUlvE_clEvENKUlvE_clEvEUlddE_EEvRNS_18TensorIteratorBaseERKT_EUliE_EEviT1_ --------------------------
	.section	.nv.info._ZN2at6native18elementwise_kernelILi128ELi2EZNS0_22gpu_kernel_impl_nocastIZZZNS0_65_GLOBAL__N__eb3311e5_27_ActivationHardtanhKernel_cu_f5210f67_355124hardtanh_backward_kernelERNS_14TensorIteratorERKN3c106ScalarES9_ENKUlvE_clEvENKUlvE_clEvEUlddE_EEvRNS_18TensorIteratorBaseERKT_EUliE_EEviT1_,"",@"SHT_CUDA_INFO"
	.sectionflags	@""
	.align	4


	//----- nvinfo : EIATTR_CUDA_API_VERSION
	.align		4
        /*0000*/ 	.byte	0x04, 0x37
        /*0002*/ 	.short	(.L_695 - .L_694)
.L_694:
        /*0004*/ 	.word	0x00000082


	//----- nvinfo : EIATTR_KPARAM_INFO
	.align		4
.L_695:
        /*0008*/ 	.byte	0x04, 0x17
        /*000a*/ 	.short	(.L_697 - .L_696)
.L_696:
        /*000c*/ 	.word	0x00000000
        /*0010*/ 	.short	0x0001
        /*0012*/ 	.short	0x0008
        /*0014*/ 	.byte	0x00, 0xf0, 0x61, 0x0a


	//----- nvinfo : EIATTR_KPARAM_INFO
	.align		4
.L_697:
        /*0018*/ 	.byte	0x04, 0x17
        /*001a*/ 	.short	(.L_699 - .L_698)
.L_698:
        /*001c*/ 	.word	0x00000000
        /*0020*/ 	.short	0x0000
        /*0022*/ 	.short	0x0000
        /*0024*/ 	.byte	0x00, 0xf0, 0x11, 0x00


	//----- nvinfo : EIATTR_SPARSE_MMA_MASK
	.align		4
.L_699:
        /*0028*/ 	.byte	0x03, 0x50
        /*002a*/ 	.short	0x0000


	//----- nvinfo : EIATTR_MAXREG_COUNT
	.align		4
        /*002c*/ 	.byte	0x03, 0x1b
        /*002e*/ 	.short	0x0080


	//----- nvinfo : EIATTR_MERCURY_ISA_VERSION
	.align		4
        /*0030*/ 	.byte	0x03, 0x5f
        /*0032*/ 	.short	0x0101


	//----- nvinfo : EIATTR_EXIT_INSTR_OFFSETS
	.align		4
        /*0034*/ 	.byte	0x04, 0x1c
        /*0036*/ 	.short	(.L_701 - .L_700)


	//   ....[0]....
.L_700:
        /*0038*/ 	.word	0x00001830


	//   ....[1]....
        /*003c*/ 	.word	0x00002fa0


	//----- nvinfo : EIATTR_MAX_THREADS
	.align		4
.L_701:
        /*0040*/ 	.byte	0x04, 0x05
        /*0042*/ 	.short	(.L_703 - .L_702)
.L_702:
        /*0044*/ 	.word	0x00000080
        /*0048*/ 	.word	0x00000001
        /*004c*/ 	.word	0x00000001


	//----- nvinfo : EIATTR_CRS_STACK_SIZE
	.align		4
.L_703:
        /*0050*/ 	.byte	0x04, 0x1e
        /*0052*/ 	.short	(.L_705 - .L_704)
.L_704:
        /*0054*/ 	.word	0x00000000


	//----- nvinfo : EIATTR_CBANK_PARAM_SIZE
	.align		4
.L_705:
        /*0058*/ 	.byte	0x03, 0x19
        /*005a*/ 	.short	0x02a0


	//----- nvinfo : EIATTR_PARAM_CBANK
	.align		4
        /*005c*/ 	.byte	0x04, 0x0a
        /*005e*/ 	.short	(.L_707 - .L_706)
	.align		4
.L_706:
        /*0060*/ 	.word	index@(.nv.constant0._ZN2at6native18elementwise_kernelILi128ELi2EZNS0_22gpu_kernel_impl_nocastIZZZNS0_65_GLOBAL__N__eb3311e5_27_ActivationHardtanhKernel_cu_f5210f67_355124hardtanh_backward_kernelERNS_14TensorIteratorERKN3c106ScalarES9_ENKUlvE_clEvENKUlvE_clEvEUlddE_EEvRNS_18TensorIteratorBaseERKT_EUliE_EEviT1_)
        /*0064*/ 	.short	0x0210
        /*0066*/ 	.short	0x02a0


	//----- nvinfo : EIATTR_SW_WAR
	.align		4
.L_707:
        /*0068*/ 	.byte	0x04, 0x36
        /*006a*/ 	.short	(.L_709 - .L_708)
.L_708:
        /*006c*/ 	.word	0x00000008
.L_709:


//--------------------- .nv.info._ZN2at6native27unrolled_elementwise_kernelIZZZNS0_65_GLOBAL__N__eb3311e5_27_ActivationHardtanhKernel_cu_f5210f67_355124hardtanh_backward_kernelERNS_14TensorIteratorERKN3c106ScalarES8_ENKUlvE_clEvENKUlvE_clEvEUlddE_St5arrayIPcLm3EELi4E23TrivialOffsetCalculatorILi2EjESF_ILi1EjENS0_6memory15LoadWithoutCastENSI_16StoreWithoutCastEEEviT_T0_T2_T3_T4_T5_ --------------------------
	.section	.nv.info._ZN2at6native27unrolled_elementwise_kernelIZZZNS0_65_GLOBAL__N__eb3311e5_27_ActivationHardtanhKernel_cu_f5210f67_355124hardtanh_backward_kernelERNS_14TensorIteratorERKN3c106ScalarES8_ENKUlvE_clEvENKUlvE_clEvEUlddE_St5arrayIPcLm3EELi4E23TrivialOffsetCalculatorILi2EjESF_ILi1EjENS0_6memory15LoadWithoutCastENSI_16StoreWithoutCastEEEviT_T0_T2_T3_T4_T5_,"",@"SHT_CUDA_INFO"
	.sectionflags	@""
	.align	4


	//----- nvinfo : EIATTR_CUDA_API_VERSION
	.align		4
        /*0000*/ 	.byte	0x04, 0x37
        /*0002*/ 	.short	(.L_711 - .L_710)
.L_710:
        /*0004*/ 	.word	0x00000082


	//----- nvinfo : EIATTR_KPARAM_INFO
	.align		4
.L_711:
        /*0008*/ 	.byte	0x04, 0x17
        /*000a*/ 	.short	(.L_713 - .L_712)
.L_712:
        /*000c*/ 	.word	0x00000000
        /*0010*/ 	.short	0x0006
        /*0012*/ 	.short	0x003b
        /*0014*/ 	.byte	0x00, 0xf0, 0x05, 0x00


	//----- nvinfo : EIATTR_KPARAM_INFO
	.align		4
.L_713:
        /*0018*/ 	.byte	0x04, 0x17
        /*001a*/ 	.short	(.L_715 - .L_714)
.L_714:
        /*001c*/ 	.word	0x00000000
        /*0020*/ 	.short	0x0005
        /*0022*/ 	.short	0x003a
        /*0024*/ 	.byte	0x00, 0xf0, 0x05, 0x00


	//----- nvinfo : EIATTR_KPARAM_INFO
	.align		4
.L_715:
        /*0028*/ 	.byte	0x04, 0x17
        /*002a*/ 	.short	(.L_717 - .L_716)
.L_716:
        /*002c*/ 	.word	0x00000000
        /*0030*/ 	.short	0x0004
        /*0032*/ 	.short	0x0039
        /*0034*/ 	.byte	0x00, 0xf0, 0x05, 0x00


	//----- nvinfo : EIATTR_KPARAM_INFO
	.align		4
.L_717:
        /*0038*/ 	.byte	0x04, 0x17
        /*003a*/ 	.short	(.L_719 - .L_718)
.L_718:
        /*003c*/ 	.word	0x00000000
        /*0040*/ 	.short	0x0003
        /*0042*/ 	.short	0x0038
        /*0044*/ 	.byte	0x00, 0xf0, 0x05, 0x00


	//----- nvinfo : EIATTR_KPARAM_INFO
	.align		4
.L_719:
        /*0048*/ 	.byte	0x04, 0x17
        /*004a*/ 	.short	(.L_721 - .L_720)
.L_720:
        /*004c*/ 	.word	0x00000000
        /*0050*/ 	.short	0x0002
        /*0052*/ 	.short	0x0020
        /*0054*/ 	.byte	0x00, 0xf0, 0x61, 0x00


	//----- nvinfo : EIATTR_KPARAM_INFO
	.align		4
.L_721:
        /*0058*/ 	.byte	0x04, 0x17
        /*005a*/ 	.short	(.L_723 - .L_722)
.L_722:
        /*005c*/ 	.word	0x00000000
        /*0060*/ 	.short	0x0001
        /*0062*/ 	.short	0x0008
        /*0064*/ 	.byte	0x00, 0xf0, 0x61, 0x00


	//----- nvinfo : EIATTR_KPARAM_INFO
	.align		4
.L_723:
        /*0068*/ 	.byte	0x04, 0x17
        /*006a*/ 	.short	(.L_725 - .L_724)
.L_724:
        /*006c*/ 	.word	0x00000000
        /*0070*/ 	.short	0x0000
        /*0072*/ 	.short	0x0000
        /*0074*/ 	.byte	0x00, 0xf0, 0x11, 0x00


	//----- nvinfo : EIATTR_SPARSE_MMA_MASK
	.align		4
.L_725:
        /*0078*/ 	.byte	0x03, 0x50
        /*007a*/ 	.short	0x0000


	//----- nvinfo : EIATTR_MAXREG_COUNT
	.align		4
        /*007c*/ 	.byte	0x03, 0x1b
        /*007e*/ 	.short	0x00ff


	//----- nvinfo : EIATTR_MERCURY_ISA_VERSION
	.align		4
        /*0080*/ 	.byte	0x03, 0x5f
        /*0082*/ 	.short	0x0101


	//----- nvinfo : EIATTR_EXIT_INSTR_OFFSETS
	.align		4
        /*0084*/ 	.byte	0x04, 0x1c
        /*0086*/ 	.short	(.L_727 - .L_726)


	//   ....[0]....
.L_726:
        /*0088*/ 	.word	0x00000580


	//   ....[1]....
        /*008c*/ 	.word	0x000005f0


	//----- nvinfo : EIATTR_MAX_THREADS
	.align		4
.L_727:
        /*0090*/ 	.byte	0x04, 0x05
        /*0092*/ 	.short	(.L_729 - .L_728)
.L_728:
        /*0094*/ 	.word	0x00000080
        /*0098*/ 	.word	0x00000001
        /*009c*/ 	.word	0x00000001


	//----- nvinfo : EIATTR_CRS_STACK_SIZE
	.align		4
.L_729:
        /*00a0*/ 	.byte	0x04, 0x1e
        /*00a2*/ 	.short	(.L_731 - .L_730)
.L_730:
        /*00a4*/ 	.word	0x00000000


	//----- nvinfo : EIATTR_CBANK_PARAM_SIZE
	.align		4
.L_731:
        /*00a8*/ 	.byte	0x03, 0x19
        /*00aa*/ 	.short	0x003c


	//----- nvinfo : EIATTR_PARAM_CBANK
	.align		4
        /*00ac*/ 	.byte	0x04, 0x0a
        /*00ae*/ 	.short	(.L_733 - .L_732)
	.align		4
.L_732:
        /*00b0*/ 	.word	index@(.nv.constant0._ZN2at6native27unrolled_elementwise_kernelIZZZNS0_65_GLOBAL__N__eb3311e5_27_ActivationHardtanhKernel_cu_f5210f67_355124hardtanh_backward_kernelERNS_14TensorIteratorERKN3c106ScalarES8_ENKUlvE_clEvENKUlvE_clEvEUlddE_St5arrayIPcLm3EELi4E23TrivialOffsetCalculatorILi2EjESF_ILi1EjENS0_6memory15LoadWithoutCastENSI_16StoreWithoutCastEEEviT_T0_T2_T3_T4_T5_)
        /*00b4*/ 	.short	0x0210
        /*00b6*/ 	.short	0x003c


	//----- nvinfo : EIATTR_SW_WAR
	.align		4
.L_733:
        /*00b8*/ 	.byte	0x04, 0x36
        /*00ba*/ 	.short	(.L_735 - .L_734)
.L_734:
        /*00bc*/ 	.word	0x00000008
.L_735:


//--------------------- .nv.info._ZN2at6native29vectorized_elementwise_kernelILi2EZZZNS0_65_GLOBAL__N__eb3311e5_27_ActivationHardtanhKernel_cu_f5210f67_355124hardtanh_backward_kernelERNS_14TensorIteratorERKN3c106ScalarES8_ENKUlvE_clEvENKUlvE_clEvEUlddE_St5arrayIPcLm3EEEEviT0_T1_ --------------------------
	.section	.nv.info._ZN2at6native29vectorized_elementwise_kernelILi2EZZZNS0_65_GLOBAL__N__eb3311e5_27_ActivationHardtanhKernel_cu_f5210f67_355124hardtanh_backward_kernelERNS_14TensorIteratorERKN3c106ScalarES8_ENKUlvE_clEvENKUlvE_clEvEUlddE_St5arrayIPcLm3EEEEviT0_T1_,"",@"SHT_CUDA_INFO"
	.sectionflags	@""
	.align	4


	//----- nvinfo : EIATTR_CUDA_API_VERSION
	.align		4
        /*0000*/ 	.byte	0x04, 0x37
        /*0002*/ 	.short	(.L_737 - .L_736)
.L_736:
        /*0004*/ 	.word	0x00000082


	//----- nvinfo : EIATTR_KPARAM_INFO
	.align		4
.L_737:
        /*0008*/ 	.byte	0x04, 0x17
        /*000a*/ 	.short	(.L_739 - .L_738)
.L_738:
        /*000c*/ 	.word	0x00000000
        /*0010*/ 	.short	0x0002
        /*0012*/ 	.short	0x0020
        /*0014*/ 	.byte	0x00, 0xf0, 0x61, 0x00


	//----- nvinfo : EIATTR_KPARAM_INFO
	.align		4
.L_739:
        /*0018*/ 	.byte	0x04, 0x17
        /*001a*/ 	.short	(.L_741 - .L_740)
.L_740:
        /*001c*/ 	.word	0x00000000
        /*0020*/ 	.short	0x0001
        /*0022*/ 	.short	0x0008
        /*0024*/ 	.byte	0x00, 0xf0, 0x61, 0x00


	//----- nvinfo : EIATTR_KPARAM_INFO
	.align		4
.L_741:
        /*0028*/ 	.byte	0x04, 0x17
        /*002a*/ 	.short	(.L_743 - .L_742)
.L_742:
        /*002c*/ 	.word	0x00000000
        /*0030*/ 	.short	0x0000
        /*0032*/ 	.short	0x0000
        /*0034*/ 	.byte	0x00, 0xf0, 0x11, 0x00


	//----- nvinfo : EIATTR_SPARSE_MMA_MASK
	.align		4
.L_743:
        /*0038*/ 	.byte	0x03, 0x50
        /*003a*/ 	.short	0x0000


	//----- nvinfo : EIATTR_MAXREG_COUNT
	.align		4
        /*003c*/ 	.byte	0x03, 0x1b
        /*003e*/ 	.short	0x00ff


	//----- nvinfo : EIATTR_MERCURY_ISA_VERSION
	.align		4
        /*0040*/ 	.byte	0x03, 0x5f
        /*0042*/ 	.short	0x0101


	//----- nvinfo : EIATTR_EXIT_INSTR_OFFSETS
	.align		4
        /*0044*/ 	.byte	0x04, 0x1c
        /*0046*/ 	.short	(.L_745 - .L_744)


	//   ....[0]....
.L_744:
        /*0048*/ 	.word	0x000004c0


	//   ....[1]....
        /*004c*/ 	.word	0x00000fe0


	//   ....[2]....
        /*0050*/ 	.word	0x00001030


	//----- nvinfo : EIATTR_MAX_THREADS
	.align		4
.L_745:
        /*0054*/ 	.byte	0x04, 0x05
        /*0056*/ 	.short	(.L_747 - .L_746)
.L_746:
        /*0058*/ 	.word	0x00000080
        /*005c*/ 	.word	0x00000001
        /*0060*/ 	.word	0x00000001


	//----- nvinfo : EIATTR_CRS_STACK_SIZE
	.align		4
.L_747:
        /*0064*/ 	.byte	0x04, 0x1e
        /*0066*/ 	.short	(.L_749 - .L_748)
.L_748:
        /*0068*/ 	.word	0x00000000


	//----- nvinfo : EIATTR_CBANK_PARAM_SIZE
	.align		4
.L_749:
        /*006c*/ 	.byte	0x03, 0x19
        /*006e*/ 	.short	0x0038


	//----- nvinfo : EIATTR_PARAM_CBANK
	.align		4
        /*0070*/ 	.byte	0x04, 0x0a
        /*0072*/ 	.short	(.L_751 - .L_750)
	.align		4
.L_750:
        /*0074*/ 	.word	index@(.nv.constant0._ZN2at6native29vectorized_elementwise_kernelILi2EZZZNS0_65_GLOBAL__N__eb3311e5_27_ActivationHardtanhKernel_cu_f5210f67_355124hardtanh_backward_kernelERNS_14TensorIteratorERKN3c106ScalarES8_ENKUlvE_clEvENKUlvE_clEvEUlddE_St5arrayIPcLm3EEEEviT0_T1_)
        /*0078*/ 	.short	0x0210
        /*007a*/ 	.short	0x0038


	//----- nvinfo : EIATTR_SW_WAR
	.align		4
.L_751:
        /*007c*/ 	.byte	0x04, 0x36
        /*007e*/ 	.short	(.L_753 - .L_752)
.L_752:
        /*0080*/ 	.word	0x00000008
.L_753:


//--------------------- .nv.info._ZN2at6native29vectorized_elementwise_kernelILi4EZZZNS0_65_GLOBAL__N__eb3311e5_27_ActivationHardtanhKernel_cu_f5210f67_355124hardtanh_backward_kernelERNS_14TensorIteratorERKN3c106ScalarES8_ENKUlvE_clEvENKUlvE_clEvEUlddE_St5arrayIPcLm3EEEEviT0_T1_ --------------------------
	.section	.nv.info._ZN2at6native29vectorized_elementwise_kernelILi4EZZZNS0_65_GLOBAL__N__eb3311e5_27_ActivationHardtanhKernel_cu_f5210f67_355124hardtanh_backward_kernelERNS_14TensorIteratorERKN3c106ScalarES8_ENKUlvE_clEvENKUlvE_clEvEUlddE_St5arrayIPcLm3EEEEviT0_T1_,"",@"SHT_CUDA_INFO"
	.sectionflags	@""
	.align	4


	//----- nvinfo : EIATTR_CUDA_API_VERSION
	.align		4
        /*0000*/ 	.byte	0x04, 0x37
        /*0002*/ 	.short	(.L_755 - .L_754)
.L_754:
        /*0004*/ 	.word	0x00000082


	//----- nvinfo : EIATTR_KPARAM_INFO
	.align		4
.L_755:
        /*0008*/ 	.byte	0x04, 0x17
        /*000a*/ 	.short	(.L_757 - .L_756)
.L_756:
        /*000c*/ 	.word	0x00000000
        /*0010*/ 	.short	0x0002
        /*0012*/ 	.short	0x0020
        /*0014*/ 	.byte	0x00, 0xf0, 0x61, 0x00


	//----- nvinfo : EIATTR_KPARAM_INFO
	.align		4
.L_757:
        /*0018*/ 	.byte	0x04, 0x17
        /*001a*/ 	.short	(.L_759 - .L_758)
.L_758:
        /*001c*/ 	.word	0x00000000
        /*0020*/ 	.short	0x0001
        /*0022*/ 	.short	0x0008
        /*0024*/ 	.byte	0x00, 0xf0, 0x61, 0x00


	//----- nvinfo : EIATTR_KPARAM_INFO
	.align		4
.L_759:
        /*0028*/ 	.byte	0x04, 0x17
        /*002a*/ 	.short	(.L_761 - .L_760)
.L_760:
        /*002c*/ 	.word	0x00000000
        /*0030*/ 	.short	0x0000
        /*0032*/ 	.short	0x0000
        /*0034*/ 	.byte	0x00, 0xf0, 0x11, 0x00


	//----- nvinfo : EIATTR_SPARSE_MMA_MASK
	.align		4
.L_761:
        /*0038*/ 	.byte	0x03, 0x50
        /*003a*/ 	.short	0x0000


	//----- nvinfo : EIATTR_MAXREG_COUNT
	.align		4
        /*003c*/ 	.byte	0x03, 0x1b
        /*003e*/ 	.short	0x00ff


	//----- nvinfo : EIATTR_MERCURY_ISA_VERSION
	.align		4
        /*0040*/ 	.byte	0x03, 0x5f
        /*0042*/ 	.short	0x0101


	//----- nvinfo : EIATTR_EXIT_INSTR_OFFSETS
	.align		4
        /*0044*/ 	.byte	0x04, 0x1c
        /*0046*/ 	.short	(.L_763 - .L_762)


	//   ....[0]....
.L_762:
        /*0048*/ 	.word	0x000004c0


	//   ....[1]....
        /*004c*/ 	.word	0x00000fe0


	//   ....[2]....
        /*0050*/ 	.word	0x00001030


	//----- nvinfo : EIATTR_MAX_THREADS
	.align		4
.L_763:
        /*0054*/ 	.byte	0x04, 0x05
        /*0056*/ 	.short	(.L_765 - .L_764)
.L_764:
        /*0058*/ 	.word	0x00000080
        /*005c*/ 	.word	0x00000001
        /*0060*/ 	.word	0x00000001


	//----- nvinfo : EIATTR_CRS_STACK_SIZE
	.align		4
.L_765:
        /*0064*/ 	.byte	0x04, 0x1e
        /*0066*/ 	.short	(.L_767 - .L_766)
.L_766:
        /*0068*/ 	.word	0x00000000


	//----- nvinfo : EIATTR_CBANK_PARAM_SIZE
	.align		4
.L_767:
        /*006c*/ 	.byte	0x03, 0x19
        /*006e*/ 	.short	0x0038


	//----- nvinfo : EIATTR_PARAM_CBANK
	.align		4
        /*0070*/ 	.byte	0x04, 0x0a
        /*0072*/ 	.short	(.L_769 - .L_768)
	.align		4
.L_768:
        /*0074*/ 	.word	index@(.nv.constant0._ZN2at6native29vectorized_elementwise_kernelILi4EZZZNS0_65_GLOBAL__N__eb3311e5_27_ActivationHardtanhKernel_cu_f5210f67_355124hardtanh_backward_kernelERNS_14TensorIteratorERKN3c106ScalarES8_ENKUlvE_clEvENKUlvE_clEvEUlddE_St5arrayIPcLm3EEEEviT0_T1_)
        /*0078*/ 	.short	0x0210
        /*007a*/ 	.short	0x0038


	//----- nvinfo : EIATTR_SW_WAR
	.align		4
.L_769:
        /*007c*/ 	.byte	0x04, 0x36
        /*007e*/ 	.short	(.L_771 - .L_770)
.L_770:
        /*0080*/ 	.word	0x00000008
.L_771:


//--------------------- .nv.info._ZN2at6native29vectorized_elementwise_kernelILi8EZZZNS0_65_GLOBAL__N__eb3311e5_27_ActivationHardtanhKernel_cu_f5210f67_355124hardtanh_backward_kernelERNS_14TensorIteratorERKN3c106ScalarES8_ENKUlvE_clEvENKUlvE_clEvEUlddE_St5arrayIPcLm3EEEEviT0_T1_ --------------------------
	.section	.nv.info._ZN2at6native29vectorized_elementwise_kernelILi8EZZZNS0_65_GLOBAL__N__eb3311e5_27_ActivationHardtanhKernel_cu_f5210f67_355124hardtanh_backward_kernelERNS_14TensorIteratorERKN3c106ScalarES8_ENKUlvE_clEvENKUlvE_clEvEUlddE_St5arrayIPcLm3EEEEviT0_T1_,"",@"SHT_CUDA_INFO"
	.sectionflags	@""
	.align	4


	//----- nvinfo : EIATTR_CUDA_API_VERSION
	.align		4
        /*0000*/ 	.byte	0x04, 0x37
        /*0002*/ 	.short	(.L_773 - .L_772)
.L_772:
        /*0004*/ 	.word	0x00000082


	//----- nvinfo : EIATTR_KPARAM_INFO
	.align		4
.L_773:
        /*0008*/ 	.byte	0x04, 0x17
        /*000a*/ 	.short	(.L_775 - .L_774)
.L_774:
        /*000c*/ 	.word	0x00000000
        /*0010*/ 	.short	0x0002
        /*0012*/ 	.short	0x0020
        /*0014*/ 	.byte	0x00, 0xf0, 0x61, 0x00


	//----- nvinfo : EIATTR_KPARAM_INFO
	.align		4
.L_775:
        /*0018*/ 	.byte	0x04, 0x17
        /*001a*/ 	.short	(.L_777 - .L_776)
.L_776:
        /*001c*/ 	.word	0x00000000
        /*0020*/ 	.short	0x0001
        /*0022*/ 	.short	0x0008
        /*0024*/ 	.byte	0x00, 0xf0, 0x61, 0x00


	//----- nvinfo : EIATTR_KPARAM_INFO
	.align		4
.L_777:
        /*0028*/ 	.byte	0x04, 0x17
        /*002a*/ 	.short	(.L_779 - .L_778)
.L_778:
        /*002c*/ 	.word	0x00000000
        /*0030*/ 	.short	0x0000
        /*0032*/ 	.short	0x0000
        /*0034*/ 	.byte	0x00, 0xf0, 0x11, 0x00


	//----- nvinfo : EIATTR_SPARSE_MMA_MASK
	.align		4
.L_779:
        /*0038*/ 	.byte	0x03, 0x50
        /*003a*/ 	.short	0x0000


	//----- nvinfo : EIATTR_MAXREG_COUNT
	.align		4
        /*003c*/ 	.byte	0x03, 0x1b
        /*003e*/ 	.short	0x00ff


	//----- nvinfo : EIATTR_MERCURY_ISA_VERSION
	.align		4
        /*0040*/ 	.byte	0x03, 0x5f
        /*0042*/ 	.short	0x0101


	//----- nvinfo : EIATTR_EXIT_INSTR_OFFSETS
	.align		4
        /*0044*/ 	.byte	0x04, 0x1c
        /*0046*/ 	.short	(.L_781 - .L_780)


	//   ....[0]....
.L_780:
        /*0048*/ 	.word	0x000004c0


	//   ....[1]....
        /*004c*/ 	.word	0x00000fe0


	//   ....[2]....
        /*0050*/ 	.word	0x00001030


	//----- nvinfo : EIATTR_MAX_THREADS
	.align		4
.L_781:
        /*0054*/ 	.byte	0x04, 0x05
        /*0056*/ 	.short	(.L_783 - .L_782)
.L_782:
        /*0058*/ 	.word	0x00000080
        /*005c*/ 	.word	0x00000001
        /*0060*/ 	.word	0x00000001


	//----- nvinfo : EIATTR_CRS_STACK_SIZE
	.align		4
.L_783:
        /*0064*/ 	.byte	0x04, 0x1e
        /*0066*/ 	.short	(.L_785 - .L_784)
.L_784:
        /*0068*/ 	.word	0x00000000


	//----- nvinfo : EIATTR_CBANK_PARAM_SIZE
	.align		4
.L_785:
        /*006c*/ 	.byte	0x03, 0x19
        /*006e*/ 	.short	0x0038


	//----- nvinfo : EIATTR_PARAM_CBANK
	.align		4
        /*0070*/ 	.byte	0x04, 0x0a
        /*0072*/ 	.short	(.L_787 - .L_786)
	.align		4
.L_786:
        /*0074*/ 	.word	index@(.nv.constant0._ZN2at6native29vectorized_elementwise_kernelILi8EZZZNS0_65_GLOBAL__N__eb3311e5_27_ActivationHardtanhKernel_cu_f5210f67_355124hardtanh_backward_kernelERNS_14TensorIteratorERKN3c106ScalarES8_ENKUlvE_clEvENKUlvE_clEvEUlddE_St5arrayIPcLm3EEEEviT0_T1_)
        /*0078*/ 	.short	0x0210
        /*007a*/ 	.short	0x0038


	//----- nvinfo : EIATTR_SW_WAR
	.align		4
.L_787:
        /*007c*/ 	.byte	0x04, 0x36
        /*007e*/ 	.short	(.L_789 - .L_788)
.L_788:
        /*0080*/ 	.word	0x00000008
.L_789:


//--------------------- .nv.callgraph             --------------------------
	.section	.nv.callgraph,"",@"SHT_CUDA_CALLGRAPH"
	.align	4
	.sectionentsize	8
	.align		4
        /*0000*/ 	.word	0x00000000
	.align		4
        /*0004*/ 	.word	0xffffffff
	.align		4
        /*0008*/ 	.word	index@(_ZN2at6native18elementwise_kernelILi128ELi4EZNS0_15gpu_kernel_implIZZZNS0_65_GLOBAL__N__eb3311e5_27_ActivationHardtanhKernel_cu_f5210f67_355124hardtanh_backward_kernelERNS_14TensorIteratorERKN3c106ScalarES9_ENKUlvE_clEvENKUlvE2_clEvEUlNS6_8BFloat16ESC_E_EEvRNS_18TensorIteratorBaseERKT_EUliE_EEviT1_)
	.align		4
        /*000c*/ 	.word	index@(__assertfail)
	.align		4
        /*0010*/ 	.word	index@(_ZN2at6native27unrolled_elementwise_kernelIZZZNS0_65_GLOBAL__N__eb3311e5_27_ActivationHardtanhKernel_cu_f5210f67_355124hardtanh_backward_kernelERNS_14TensorIteratorERKN3c106ScalarES8_ENKUlvE_clEvENKUlvE2_clEvEUlNS5_8BFloat16ESB_E_St5arrayIPcLm3EELi4E23TrivialOffsetCalculatorILi2EjESG_ILi1EjENS0_6memory12LoadWithCastILi2EEENSJ_13StoreWithCastILi1EEEEEviT_T0_T2_T3_T4_T5_)
	.align		4
        /*0014*/ 	.word	index@(__assertfail)
	.align		4
        /*0018*/ 	.word	index@(_ZN2at6native18elementwise_kernelILi128ELi4EZNS0_15gpu_kernel_implIZZZNS0_65_GLOBAL__N__eb3311e5_27_ActivationHardtanhKernel_cu_f5210f67_355124hardtanh_backward_kernelERNS_14TensorIteratorERKN3c106ScalarES9_ENKUlvE_clEvENKUlvE1_clEvEUlNS6_4HalfESC_E_EEvRNS_18TensorIteratorBaseERKT_EUliE_EEviT1_)
	.align		4
        /*001c*/ 	.word	index@(__assertfail)
	.align		4
        /*0020*/ 	.word	index@(_ZN2at6native27unrolled_elementwise_kernelIZZZNS0_65_GLOBAL__N__eb3311e5_27_ActivationHardtanhKernel_cu_f5210f67_355124hardtanh_backward_kernelERNS_14TensorIteratorERKN3c106ScalarES8_ENKUlvE_clEvENKUlvE1_clEvEUlNS5_4HalfESB_E_St5arrayIPcLm3EELi4E23TrivialOffsetCalculatorILi2EjESG_ILi1EjENS0_6memory12LoadWithCastILi2EEENSJ_13StoreWithCastILi1EEEEEviT_T0_T2_T3_T4_T5_)
	.align		4
        /*0024*/ 	.word	index@(__assertfail)
	.align		4
        /*0028*/ 	.word	index@(_ZN2at6native18elementwise_kernelILi128ELi4EZNS0_15gpu_kernel_implIZZZNS0_65_GLOBAL__N__eb3311e5_27_ActivationHardtanhKernel_cu_f5210f67_355124hardtanh_backward_kernelERNS_14TensorIteratorERKN3c106ScalarES9_ENKUlvE_clEvENKUlvE0_clEvEUlffE_EEvRNS_18TensorIteratorBaseERKT_EUliE_EEviT1_)
	.align		4
        /*002c*/ 	.word	index@(__assertfail)
	.align		4
        /*0030*/ 	.word	index@(_ZN2at6native27unrolled_elementwise_kernelIZZZNS0_65_GLOBAL__N__eb3311e5_27_ActivationHardtanhKernel_cu_f5210f67_355124hardtanh_backward_kernelERNS_14TensorIteratorERKN3c106ScalarES8_ENKUlvE_clEvENKUlvE0_clEvEUlffE_St5arrayIPcLm3EELi4E23TrivialOffsetCalculatorILi2EjESF_ILi1EjENS0_6memory12LoadWithCastILi2EEENSI_13StoreWithCastILi1EEEEEviT_T0_T2_T3_T4_T5_)
	.align		4
        /*0034*/ 	.word	index@(__assertfail)
	.align		4
        /*0038*/ 	.word	index@(_ZN2at6native18elementwise_kernelILi128ELi4EZNS0_15gpu_kernel_implIZZZNS0_65_GLOBAL__N__eb3311e5_27_ActivationHardtanhKernel_cu_f5210f67_355124hardtanh_backward_kernelERNS_14TensorIteratorERKN3c106ScalarES9_ENKUlvE_clEvENKUlvE_clEvEUlddE_EEvRNS_18TensorIteratorBaseERKT_EUliE_EEviT1_)
	.align		4
        /*003c*/ 	.word	index@(__assertfail)
	.align		4
        /*0040*/ 	.word	index@(_ZN2at6native27unrolled_elementwise_kernelIZZZNS0_65_GLOBAL__N__eb3311e5_27_ActivationHardtanhKernel_cu_f5210f67_355124hardtanh_backward_kernelERNS_14TensorIteratorERKN3c106ScalarES8_ENKUlvE_clEvENKUlvE_clEvEUlddE_St5arrayIPcLm3EELi4E23TrivialOffsetCalculatorILi2EjESF_ILi1EjENS0_6memory12LoadWithCastILi2EEENSI_13StoreWithCastILi1EEEEEviT_T0_T2_T3_T4_T5_)
	.align		4
        /*0044*/ 	.word	index@(__assertfail)
	.align		4
        /*0048*/ 	.word	0x00000000
	.align		4
        /*004c*/ 	.word	0xfffffffe
	.align		4
        /*0050*/ 	.word	0x00000000
	.align		4
        /*0054*/ 	.word	0xfffffffd
	.align		4
        /*0058*/ 	.word	0x00000000
	.align		4
        /*005c*/ 	.word	0xfffffffc


//--------------------- .nv.constant4             --------------------------
	.section	.nv.constant4,"a",@progbits
	.align	8
	.align		8
.nv.constant4:
        /*0000*/ 	.dword	__assertfail
	.align		8
        /*0008*/ 	.dword	__unnamed_1
	.align		8
        /*0010*/ 	.dword	__unnamed_2
	.align		8
        /*0018*/ 	.dword	__unnamed_3
	.align		8
        /*0020*/ 	.dword	__unnamed_4
	.align		8
        /*0028*/ 	.dword	__unnamed_5
	.align		8
        /*0030*/ 	.dword	__unnamed_6
	.align		8
        /*0038*/ 	.dword	__unnamed_7
	.align		8
        /*0040*/ 	.dword	__unnamed_8
	.align		8
        /*0048*/ 	.dword	_ZN63_INTERNAL_eb3311e5_27_ActivationHardtanhKernel_cu_f5210f67_35514cuda3std3__465_GLOBAL__N__eb3311e5_27_ActivationHardtanhKernel_cu_f5210f67_35516ignoreE
	.align		8
        /*0050*/ 	.dword	_ZN63_INTERNAL_eb3311e5_27_ActivationHardtanhKernel_cu_f5210f67_35514cuda3std3__45__cpo5beginE
	.align		8
        /*0058*/ 	.dword	_ZN63_INTERNAL_eb3311e5_27_ActivationHardtanhKernel_cu_f5210f67_35514cuda3std3__45__cpo3endE
	.align		8
        /*0060*/ 	.dword	_ZN63_INTERNAL_eb3311e5_27_ActivationHardtanhKernel_cu_f5210f67_35514cuda3std3__45__cpo6cbeginE
	.align		8
        /*0068*/ 	.dword	_ZN63_INTERNAL_eb3311e5_27_ActivationHardtanhKernel_cu_f5210f67_35514cuda3std3__45__cpo4cendE
	.align		8
        /*0070*/ 	.dword	_ZN63_INTERNAL_eb3311e5_27_ActivationHardtanhKernel_cu_f5210f67_35514cuda3std3__45__cpo6rbeginE
	.align		8
        /*0078*/ 	.dword	_ZN63_INTERNAL_eb3311e5_27_ActivationHardtanhKernel_cu_f5210f67_35514cuda3std3__45__cpo4rendE
	.align		8
        /*0080*/ 	.dword	_ZN63_INTERNAL_eb3311e5_27_ActivationHardtanhKernel_cu_f5210f67_35514cuda3std3__45__cpo7crbeginE
	.align		8
        /*0088*/ 	.dword	_ZN63_INTERNAL_eb3311e5_27_ActivationHardtanhKernel_cu_f5210f67_35514cuda3std3__45__cpo5crendE
	.align		8
        /*0090*/ 	.dword	_ZN63_INTERNAL_eb3311e5_27_ActivationHardtanhKernel_cu_f5210f67_35514cuda3std3__419piecewise_constructE
	.align		8
        /*0098*/ 	.dword	_ZN63_INTERNAL_eb3311e5_27_ActivationHardtanhKernel_cu_f5210f67_35514cuda3std3__48in_placeE
	.align		8
        /*00a0*/ 	.dword	_ZN63_INTERNAL_eb3311e5_27_ActivationHardtanhKernel_cu_f5210f67_35514cuda3std3__420unreachable_sentinelE
	.align		8
        /*00a8*/ 	.dword	_ZN63_INTERNAL_eb3311e5_27_ActivationHardtanhKernel_cu_f5210f67_35514cuda3std6ranges3__45__cpo4swapE
	.align		8
        /*00b0*/ 	.dword	_ZN63_INTERNAL_eb3311e5_27_ActivationHardtanhKernel_cu_f5210f67_35514cuda3std6ranges3__45__cpo9iter_moveE
	.align		8
        /*00b8*/ 	.dword	_ZN63_INTERNAL_eb3311e5_27_ActivationHardtanhKernel_cu_f5210f67_35514cuda3std6ranges3__45__cpo5beginE
	.align		8
        /*00c0*/ 	.dword	_ZN63_INTERNAL_eb3311e5_27_ActivationHardtanhKernel_cu_f5210f67_35514cuda3std6ranges3__45__cpo3endE
	.align		8
        /*00c8*/ 	.dword	_ZN63_INTERNAL_eb3311e5_27_ActivationHardtanhKernel_cu_f5210f67_35514cuda3std6ranges3__45__cpo6cbeginE
	.align		8
        /*00d0*/ 	.dword	_ZN63_INTERNAL_eb3311e5_27_ActivationHardtanhKernel_cu_f5210f67_35514cuda3std6ranges3__45__cpo4cendE
	.align		8
        /*00d8*/ 	.dword	_ZN63_INTERNAL_eb3311e5_27_ActivationHardtanhKernel_cu_f5210f67_35514cuda3std6ranges3__45__cpo7advanceE
	.align		8
        /*00e0*/ 	.dword	_ZN63_INTERNAL_eb3311e5_27_ActivationHardtanhKernel_cu_f5210f67_35514cuda3std6ranges3__45__cpo9iter_swapE
	.align		8
        /*00e8*/ 	.dword	_ZN63_INTERNAL_eb3311e5_27_ActivationHardtanhKernel_cu_f5210f67_35514cuda3std6ranges3__45__cpo4nextE
	.align		8
        /*00f0*/ 	.dword	_ZN63_INTERNAL_eb3311e5_27_ActivationHardtanhKernel_cu_f5210f67_35514cuda3std6ranges3__45__cpo4prevE
	.align		8
        /*00f8*/ 	.dword	_ZN63_INTERNAL_eb3311e5_27_ActivationHardtanhKernel_cu_f5210f67_35514cuda3std6ranges3__45__cpo4dataE
	.align		8
        /*0100*/ 	.dword	_ZN63_INTERNAL_eb3311e5_27_ActivationHardtanhKernel_cu_f5210f67_35514cuda3std6ranges3__45__cpo5cdataE
	.align		8
        /*0108*/ 	.dword	_ZN63_INTERNAL_eb3311e5_27_ActivationHardtanhKernel_cu_f5210f67_35514cuda3std6ranges3__45__cpo4sizeE
	.align		8
        /*0110*/ 	.dword	_ZN63_INTERNAL_eb3311e5_27_ActivationHardtanhKernel_cu_f5210f67_35514cuda3std6ranges3__45__cpo5ssizeE
	.align		8
        /*0118*/ 	.dword	_ZN63_INTERNAL_eb3311e5_27_ActivationHardtanhKernel_cu_f5210f67_35514cuda3std6ranges3__45__cpo8distanceE
	.align		8
        /*0120*/ 	.dword	_ZN63_INTERNAL_eb3311e5_27_ActivationHardtanhKernel_cu_f5210f67_35516thrust23THRUST_300001_SM_900_NS6system6detail10sequential3seqE
	.align		8
        /*0128*/ 	.dword	$str$5
	.align		8
        /*0130*/ 	.dword	$str$6


//--------------------- .text._ZN2at6native18elementwise_kernelILi128ELi4EZNS0_15gpu_kernel_implIZZZNS0_65_GLOBAL__N__eb3311e5_27_ActivationHardtanhKernel_cu_f5210f67_355124hardtanh_backward_kernelERNS_14TensorIteratorERKN3c106ScalarES9_ENKUlvE_clEvENKUlvE2_clEvEUlNS6_8BFloat16ESC_E_EEvRNS_18TensorIteratorBaseERKT_EUliE_EEviT1_ --------------------------
	.section	.text._ZN2at6native18elementwise_kernelILi128ELi4EZNS0_15gpu_kernel_implIZZZNS0_65_GLOBAL__N__eb3311e5_27_ActivationHardtanhKernel_cu_f5210f67_355124hardtanh_backward_kernelERNS_14TensorIteratorERKN3c106ScalarES9_ENKUlvE_clEvENKUlvE2_clEvEUlNS6_8BFloat16ESC_E_EEvRNS_18TensorIteratorBaseERKT_EUliE_EEviT1_,"ax",@progbits
	.align	128
        .global         _ZN2at6native18elementwise_kernelILi128ELi4EZNS0_15gpu_kernel_implIZZZNS0_65_GLOBAL__N__eb3311e5_27_ActivationHardtanhKernel_cu_f5210f67_355124hardtanh_backward_kernelERNS_14TensorIteratorERKN3c106ScalarES9_ENKUlvE_clEvENKUlvE2_clEvEUlNS6_8BFloat16ESC_E_EEvRNS_18TensorIteratorBaseERKT_EUliE_EEviT1_
        .type           _ZN2at6native18elementwise_kernelILi128ELi4EZNS0_15gpu_kernel_implIZZZNS0_65_GLOBAL__N__eb3311e5_27_ActivationHardtanhKernel_cu_f5210f67_355124hardtanh_backward_kernelERNS_14TensorIteratorERKN3c106ScalarES9_ENKUlvE_clEvENKUlvE2_clEvEUlNS6_8BFloat16ESC_E_EEvRNS_18TensorIteratorBaseERKT_EUliE_EEviT1_,@function
        .size           _ZN2at6native18elementwise_kernelILi128ELi4EZNS0_15gpu_kernel_implIZZZNS0_65_GLOBAL__N__eb3311e5_27_ActivationHardtanhKernel_cu_f5210f67_355124hardtanh_backward_kernelERNS_14TensorIteratorERKN3c106ScalarES9_ENKUlvE_clEvENKUlvE2_clEvEUlNS6_8BFloat16ESC_E_EEvRNS_18TensorIteratorBaseERKT_EUliE_EEviT1_,(.L_x_3347 - _ZN2at6native18elementwise_kernelILi128ELi4EZNS0_15gpu_kernel_implIZZZNS0_65_GLOBAL__N__eb3311e5_27_ActivationHardtanhKernel_cu_f5210f67_355124hardtanh_backward_kernelERNS_14TensorIteratorERKN3c106ScalarES9_ENKUlvE_clEvENKUlvE2_clEvEUlNS6_8BFloat16ESC_E_EEvRNS_18TensorIteratorBaseERKT_EUliE_EEviT1_)
        .other          _ZN2at6native18elementwise_kernelILi128ELi4EZNS0_15gpu_kernel_implIZZZNS0_65_GLOBAL__N__eb3311e5_27_ActivationHardtanhKernel_cu_f5210f67_355124hardtanh_backward_kernelERNS_14TensorIteratorERKN3c106ScalarES9_ENKUlvE_clEvENKUlvE2_clEvEUlNS6_8BFloat16ESC_E_EEvRNS_18TensorIteratorBaseERKT_EUliE_EEviT1_,@"STO_CUDA_ENTRY STV_DEFAULT"
_ZN2at6native18elementwise_kernelILi128ELi4EZNS0_15gpu_kernel_implIZZZNS0_65_GLOBAL__N__eb3311e5_27_ActivationHardtanhKernel_cu_f5210f67_355124hardtanh_backward_kernelERNS_14TensorIteratorERKN3c106ScalarES9_ENKUlvE_clEvENKUlvE2_clEvEUlNS6_8BFloat16ESC_E_EEvRNS_18TensorIteratorBaseERKT_EUliE_EEviT1_:
.text._ZN2at6native18elementwise_kernelILi128ELi4EZNS0_15gpu_kernel_implIZZZNS0_65_GLOBAL__N__eb3311e5_27_ActivationHardtanhKernel_cu_f5210f67_355124hardtanh_backward_kernelERNS_14TensorIteratorERKN3c106ScalarES9_ENKUlvE_clEvENKUlvE2_clEvEUlNS6_8BFloat16ESC_E_EEvRNS_18TensorIteratorBaseERKT_EUliE_EEviT1_:
[----:B------:R-:W0:Y:S01]  /*0000*/  LDC R1, c[0x0][0x28] ;  /* 0x00000a00ff017b82 */ /* 0x000e220000000800 */
[----:B------:R-:W1:Y:S01]  /*0010*/  S2R R18, SR_CTAID.X ;  /* 0x0000000000127919 */ /* 0x000e620000002500 */
[----:B------:R-:W-:Y:S01]  /*0020*/  ULDC UR4, c[0x0][0x210] ;  /* 0x0000840000047ab9 */ /* 0x000fe20000000800 */
[----:B------:R-:W-:Y:S01]  /*0030*/  ULDC.64 UR36, c[0x0][0x208] ;  /* 0x0000820000247ab9 */ /* 0x000fe20000000a00 */
[----:B------:R-:W-:Y:S01]  /*0040*/  BSSY B6, `(.L_x_0) ;  /* 0x0000471000067945 */ /* 0x000fe20003800000 */
[----:B------:R-:W1:Y:S02]  /*0050*/  S2R R23, SR_TID.X ;  /* 0x0000000000177919 */ /* 0x000e640000002100 */
[----:B-1----:R-:W-:-:S05]  /*0060*/  IMAD R19, R18, 0x200, R23 ;  /* 0x0000020012137824 */ /* 0x002fca00078e0217 */
[----:B------:R-:W-:-:S13]  /*0070*/  ISETP.GE.AND P0, PT, R19, UR4, PT ;  /* 0x0000000413007c0c */ /* 0x000fda000bf06270 */
[----:B0-----:R-:W-:Y:S05]  /*0080*/  @P0 BRA `(.L_x_1) ;  /* 0x0000004400b00947 */ /* 0x001fea0003800000 */
[----:B------:R-:W0:Y:S01]  /*0090*/  LDC R6, c[0x0][0x218] ;  /* 0x00008600ff067b82 */ /* 0x000e220000000800 */
[----:B------:R-:W-:Y:S02]  /*00a0*/  IMAD.MOV.U32 R22, RZ, RZ, RZ ;  /* 0x000000ffff167224 */ /* 0x000fe400078e00ff */
[----:B------:R-:W-:Y:S02]  /*00b0*/  IMAD.MOV.U32 R0, RZ, RZ, RZ ;  /* 0x000000ffff007224 */ /* 0x000fe400078e00ff */
[----:B------:R-:W-:Y:S01]  /*00c0*/  IMAD.MOV.U32 R16, RZ, RZ, RZ ;  /* 0x000000ffff107224 */ /* 0x000fe200078e00ff */
[----:B0-----:R-:W-:-:S13]  /*00d0*/  ISETP.NE.AND P0, PT, R6, RZ, PT ;  /* 0x000000ff0600720c */ /* 0x001fda0003f05270 */
[----:B------:R-:W-:Y:S05]  /*00e0*/  @!P0 BRA `(.L_x_2) ;  /* 0x0000001400788947 */ /* 0x000fea0003800000 */
[----:B------:R-:W-:Y:S01]  /*00f0*/  IMAD.MOV.U32 R2, RZ, RZ, RZ ;  /* 0x000000ffff027224 */ /* 0x000fe200078e00ff */
[----:B------:R-:W-:Y:S01]  /*0100*/  ULDC.64 UR4, c[0x0][0x220] ;  /* 0x0000880000047ab9 */ /* 0x000fe20000000a00 */
[----:B------:R-:W-:Y:S01]  /*0110*/  IMAD.MOV.U32 R3, RZ, RZ, R19 ;  /* 0x000000ffff037224 */ /* 0x000fe200078e0013 */
[----:B------:R-:W-:Y:S01]  /*0120*/  ISETP.NE.AND P0, PT, R6, 0x1, PT ;  /* 0x000000010600780c */ /* 0x000fe20003f05270 */
[----:B------:R-:W-:Y:S01]  /*0130*/  ULDC UR6, c[0x0][0x350] ;  /* 0x0000d40000067ab9 */ /* 0x000fe20000000800 */
[----:B------:R-:W-:Y:S01]  /*0140*/  IMAD.HI.U32 R4, R19, UR4, R2 ;  /* 0x0000000413047c27 */ /* 0x000fe2000f8e0002 */
[----:B------:R-:W-:-:S04]  /*0150*/  ULDC UR4, c[0x0][0x21c] ;  /* 0x0000870000047ab9 */ /* 0x000fc80000000800 */
[----:B------:R-:W-:-:S05]  /*0160*/  SHF.R.U32.HI R5, RZ, UR5, R4 ;  /* 0x00000005ff057c19 */ /* 0x000fca0008011604 */
[----:B------:R-:W-:-:S04]  /*0170*/  IMAD.MOV R0, RZ, RZ, -R5 ;  /* 0x000000ffff007224 */ /* 0x000fc800078e0a05 */
[----:B------:R-:W-:Y:S01]  /*0180*/  IMAD R19, R0, UR4, R19 ;  /* 0x0000000400137c24 */ /* 0x000fe2000f8e0213 */
[----:B------:R-:W-:-:S03]  /*0190*/  ULDC.64 UR4, c[0x0][0x348] ;  /* 0x0000d20000047ab9 */ /* 0x000fc60000000a00 */
[C---:B------:R-:W-:Y:S02]  /*01a0*/  IMAD R16, R19.reuse, UR4, RZ ;  /* 0x0000000413107c24 */ /* 0x040fe4000f8e02ff */
[C---:B------:R-:W-:Y:S02]  /*01b0*/  IMAD R0, R19.reuse, UR5, RZ ;  /* 0x0000000513007c24 */ /* 0x040fe4000f8e02ff */
[----:B------:R-:W-:Y:S01]  /*01c0*/  IMAD R22, R19, UR6, RZ ;  /* 0x0000000613167c24 */ /* 0x000fe2000f8e02ff */
[----:B------:R-:W-:Y:S06]  /*01d0*/  @!P0 BRA `(.L_x_2) ;  /* 0x00000014003c8947 */ /* 0x000fec0003800000 */
[----:B------:R-:W-:Y:S01]  /*01e0*/  IMAD.MOV.U32 R4, RZ, RZ, RZ ;  /* 0x000000ffff047224 */ /* 0x000fe200078e00ff */
[----:B------:R-:W-:Y:S01]  /*01f0*/  ULDC.64 UR8, c[0x0][0x228] ;  /* 0x00008a0000087ab9 */ /* 0x000fe20000000a00 */
[----:B------:R-:W-:Y:S01]  /*0200*/  ULDC UR4, c[0x0][0x230] ;  /* 0x00008c0000047ab9 */ /* 0x000fe20000000800 */
[----:B------:R-:W-:Y:S01]  /*0210*/  ISETP.NE.AND P0, PT, R6, 0x2, PT ;  /* 0x000000020600780c */ /* 0x000fe20003f05270 */
[----:B------:R-:W-:-:S05]  /*0220*/  IMAD.HI.U32 R2, R5, UR9, R4 ;  /* 0x0000000905027c27 */ /* 0x000fca000f8e0004 */
[----:B------:R-:W-:Y:S01]  /*0230*/  SHF.R.U32.HI R3, RZ, UR4, R2 ;  /* 0x00000004ff037c19 */ /* 0x000fe20008011602 */
[----:B------:R-:W-:-:S04]  /*0240*/  ULDC UR4, c[0x0][0x354] ;  /* 0x0000d50000047ab9 */ /* 0x000fc80000000800 */
[----:B------:R-:W-:-:S04]  /*0250*/  IMAD.MOV R4, RZ, RZ, -R3 ;  /* 0x000000ffff047224 */ /* 0x000fc800078e0a03 */
[----:B------:R-:W-:Y:S01]  /*0260*/  IMAD R5, R4, UR8, R5 ;  /* 0x0000000804057c24 */ /* 0x000fe2000f8e0205 */
[----:B------:R-:W-:-:S03]  /*0270*/  ULDC.64 UR8, c[0x0][0x358] ;  /* 0x0000d60000087ab9 */ /* 0x000fc60000000a00 */
[C---:B------:R-:W-:Y:S02]  /*0280*/  IMAD R22, R5.reuse, UR9, RZ ;  /* 0x0000000905167c24 */ /* 0x040fe4000f8e02ff */
[C---:B------:R-:W-:Y:S02]  /*0290*/  IMAD R16, R5.reuse, UR4, R16 ;  /* 0x0000000405107c24 */ /* 0x040fe4000f8e0210 */
[----:B------:R-:W-:Y:S02]  /*02a0*/  IMAD R0, R5, UR8, R0 ;  /* 0x0000000805007c24 */ /* 0x000fe4000f8e0200 */
[----:B------:R-:W-:Y:S01]  /*02b0*/  IMAD R22, R19, UR6, R22 ;  /* 0x0000000613167c24 */ /* 0x000fe2000f8e0216 */
[----:B------:R-:W-:Y:S06]  /*02c0*/  @!P0 BRA `(.L_x_2) ;  /* 0x0000001400008947 */ /* 0x000fec0003800000 */
[----:B------:R-:W-:Y:S01]  /*02d0*/  IMAD.MOV.U32 R2, RZ, RZ, RZ ;  /* 0x000000ffff027224 */ /* 0x000fe200078e00ff */
[----:B------:R-:W-:Y:S01]  /*02e0*/  ULDC.64 UR4, c[0x0][0x238] ;  /* 0x00008e0000047ab9 */ /* 0x000fe20000000a00 */
        /* <DEDUP_REMOVED lines=8> */
[C---:B------:R-:W-:Y:S02]  /*0370*/  IMAD R16, R3.reuse, UR4, R16 ;  /* 0x0000000403107c24 */ /* 0x040fe4000f8e0210 */
[C---:B------:R-:W-:Y:S02]  /*0380*/  IMAD R0, R3.reuse, UR5, R0 ;  /* 0x0000000503007c24 */ /* 0x040fe4000f8e0200 */
[----:B------:R-:W-:Y:S01]  /*0390*/  IMAD R22, R3, UR6, R22 ;  /* 0x0000000603167c24 */ /* 0x000fe2000f8e0216 */
        /* <DEDUP_REMOVED lines=297> */
[----:B------:R-:W-:Y:S02]  /*1630*/  ULDC UR6, c[0x0][0x470] ;  /* 0x00011c0000067ab9 */ /* 0x000fe40000000800 */
        /* <DEDUP_REMOVED lines=8> */
[----:B------:R-:W-:-:S07]  /*16c0*/  IMAD R22, R3, UR6, R22 ;  /* 0x0000000603167c24 */ /* 0x000fce000f8e0216 */
.L_x_2:
[----:B------:R-:W0:Y:S01]  /*16d0*/  LDC.U8 R5, c[0x0][0x4a1] ;  /* 0x00012840ff057b82 */ /* 0x000e220000000000 */
[----:B------:R-:W-:Y:S01]  /*16e0*/  ULDC.64 UR4, c[0x0][0x478] ;  /* 0x00011e0000047ab9 */ /* 0x000fe20000000a00 */
[----:B------:R-:W-:Y:S01]  /*16f0*/  ULDC.64 UR6, c[0x0][0x480] ;  /* 0x0001200000067ab9 */ /* 0x000fe20000000a00 */
[----:B------:R-:W-:Y:S02]  /*1700*/  IADD3 R16, P1, R16, UR4, RZ ;  /* 0x0000000410107c10 */ /* 0x000fe4000ff3e0ff */
[----:B------:R-:W-:-:S03]  /*1710*/  IADD3 R2, P2, R0, UR6, RZ ;  /* 0x0000000600027c10 */ /* 0x000fc6000ff5e0ff */
[----:B------:R-:W-:Y:S02]  /*1720*/  IMAD.X R17, RZ, RZ, UR5, P1 ;  /* 0x00000005ff117e24 */ /* 0x000fe400088e06ff */
[----:B------:R-:W-:Y:S01]  /*1730*/  IMAD.X R3, RZ, RZ, UR7, P2 ;  /* 0x00000007ff037e24 */ /* 0x000fe200090e06ff */
[----:B0-----:R-:W-:-:S04]  /*1740*/  PRMT R4, R5, 0x9910, RZ ;  /* 0x0000991005047816 */ /* 0x001fc800000000ff */
[----:B------:R-:W-:-:S13]  /*1750*/  ISETP.GT.AND P0, PT, R4, 0x9, PT ;  /* 0x000000090400780c */ /* 0x000fda0003f04270 */
[----:B------:R-:W-:Y:S05]  /*1760*/  @P0 BRA `(.L_x_3) ;  /* 0x0000000400300947 */ /* 0x000fea0003800000 */
[----:B------:R-:W-:-:S13]  /*1770*/  ISETP.GT.AND P0, PT, R4, 0x4, PT ;  /* 0x000000040400780c */ /* 0x000fda0003f04270 */
[----:B------:R-:W-:Y:S05]  /*1780*/  @P0 BRA `(.L_x_4) ;  /* 0x0000000000940947 */ /* 0x000fea0003800000 */
[----:B------:R-:W-:-:S13]  /*1790*/  ISETP.GT.AND P0, PT, R4, 0x1, PT ;  /* 0x000000010400780c */ /* 0x000fda0003f04270 */
[----:B------:R-:W-:Y:S05]  /*17a0*/  @P0 BRA `(.L_x_5) ;  /* 0x0000000000380947 */ /* 0x000fea0003800000 */
[----:B------:R-:W-:-:S13]  /*17b0*/  ISETP.NE.AND P0, PT, R5, RZ, PT ;  /* 0x000000ff0500720c */ /* 0x000fda0003f05270 */
[----:B------:R-:W-:Y:S05]  /*17c0*/  @!P0 BRA `(.L_x_6) ;  /* 0x00000000001c8947 */ /* 0x000fea0003800000 */
[----:B------:R-:W-:-:S13]  /*17d0*/  ISETP.NE.AND P0, PT, R4, 0x1, PT ;  /* 0x000000010400780c */ /* 0x000fda0003f05270 */
[----:B------:R-:W-:Y:S05]  /*17e0*/  @P0 BRA `(.L_x_7) ;  /* 0x0000000c00840947 */ /* 0x000fea0003800000 */
[----:B------:R-:W2:Y:S02]  /*17f0*/  LDG.E.S8 R2, desc[UR36][R2.64] ;  /* 0x0000002402027981 */ /* 0x000ea4000c1e1300 */
[----:B--2---:R-:W0:Y:S02]  /*1800*/  I2F.S16 R0, R2 ;  /* 0x0000000200007306 */ /* 0x004e240000101400 */
[----:B0-----:R-:W-:-:S04]  /*1810*/  F2FP.BF16.F32.PACK_AB R0, RZ, R0 ;  /* 0x00000000ff00723e */ /* 0x001fc800000010ff */
[----:B------:R-:W-:Y:S01]  /*1820*/  PRMT R19, R0, 0x7610, R19 ;  /* 0x0000761000137816 */ /* 0x000fe20000000013 */
[----:B------:R-:W-:Y:S06]  /*1830*/  BRA `(.L_x_8) ;  /* 0x0000000c00dc7947 */ /* 0x000fec0003800000 */
.L_x_6:
[----:B------:R-:W2:Y:S02]  /*1840*/  LDG.E.U8 R2, desc[UR36][R2.64] ;  /* 0x0000002402027981 */ /* 0x000ea4000c1e1100 */
[----:B--2---:R-:W-:-:S04]  /*1850*/  I2FP.F32.U32 R0, R2 ;  /* 0x0000000200007245 */ /* 0x004fc80000201000 */
[----:B------:R-:W-:-:S04]  /*1860*/  F2FP.BF16.F32.PACK_AB R0, RZ, R0 ;  /* 0x00000000ff00723e */ /* 0x000fc800000010ff */
[----:B------:R-:W-:Y:S01]  /*1870*/  PRMT R19, R0, 0x7610, R19 ;  /* 0x0000761000137816 */ /* 0x000fe20000000013 */
[----:B------:R-:W-:Y:S06]  /*1880*/  BRA `(.L_x_8) ;  /* 0x0000000c00c87947 */ /* 0x000fec0003800000 */
.L_x_5:
[----:B------:R-:W-:-:S13]  /*1890*/  ISETP.NE.AND P0, PT, R4, 0x2, PT ;  /* 0x000000020400780c */ /* 0x000fda0003f05270 */
[----:B------:R-:W-:Y:S05]  /*18a0*/  @!P0 BRA `(.L_x_9) ;  /* 0x0000000000388947 */ /* 0x000fea0003800000 */
[----:B------:R-:W-:-:S13]  /*18b0*/  ISETP.NE.AND P0, PT, R4, 0x3, PT ;  /* 0x000000030400780c */ /* 0x000fda0003f05270 */
[----:B------:R-:W-:Y:S05]  /*18c0*/  @!P0 BRA `(.L_x_10) ;  /* 0x00000000001c8947 */ /* 0x000fea0003800000 */
[----:B------:R-:W-:-:S13]  /*18d0*/  ISETP.NE.AND P0, PT, R4, 0x4, PT ;  /* 0x000000040400780c */ /* 0x000fda0003f05270 */
[----:B------:R-:W-:Y:S05]  /*18e0*/  @P0 BRA `(.L_x_7) ;  /* 0x0000000c00440947 */ /* 0x000fea0003800000 */
[----:B------:R-:W2:Y:S02]  /*18f0*/  LDG.E.64 R2, desc[UR36][R2.64] ;  /* 0x0000002402027981 */ /* 0x000ea4000c1e1b00 */
[----:B--2---:R-:W0:Y:S02]  /*1900*/  I2F.S64 R0, R2 ;  /* 0x0000000200007312 */ /* 0x004e240000301400 */
[----:B0-----:R-:W-:-:S04]  /*1910*/  F2FP.BF16.F32.PACK_AB R0, RZ, R0 ;  /* 0x00000000ff00723e */ /* 0x001fc800000010ff */
[----:B------:R-:W-:Y:S01]  /*1920*/  PRMT R19, R0, 0x7610, R19 ;  /* 0x0000761000137816 */ /* 0x000fe20000000013 */
[----:B------:R-:W-:Y:S06]  /*1930*/  BRA `(.L_x_8) ;  /* 0x0000000c009c7947 */ /* 0x000fec0003800000 */
.L_x_10:
[----:B------:R-:W2:Y:S02]  /*1940*/  LDG.E R2, desc[UR36][R2.64] ;  /* 0x0000002402027981 */ /* 0x000ea4000c1e1900 */
[----:B--2---:R-:W-:-:S04]  /*1950*/  I2FP.F32.S32 R0, R2 ;  /* 0x0000000200007245 */ /* 0x004fc80000201400 */
[----:B------:R-:W-:-:S04]  /*1960*/  F2FP.BF16.F32.PACK_AB R0, RZ, R0 ;  /* 0x00000000ff00723e */ /* 0x000fc800000010ff */
[----:B------:R-:W-:Y:S01]  /*1970*/  PRMT R19, R0, 0x7610, R19 ;  /* 0x0000761000137816 */ /* 0x000fe20000000013 */
[----:B------:R-:W-:Y:S06]  /*1980*/  BRA `(.L_x_8) ;  /* 0x0000000c00887947 */ /* 0x000fec0003800000 */
.L_x_9:
[----:B------:R-:W2:Y:S02]  /*1990*/  LDG.E.U16 R2, desc[UR36][R2.64] ;  /* 0x0000002402027981 */ /* 0x000ea4000c1e1500 */
[----:B--2---:R-:W0:Y:S02]  /*19a0*/  I2F.S16 R0, R2 ;  /* 0x0000000200007306 */ /* 0x004e240000101400 */
[----:B0-----:R-:W-:-:S04]  /*19b0*/  F2FP.BF16.F32.PACK_AB R0, RZ, R0 ;  /* 0x00000000ff00723e */ /* 0x001fc800000010ff */
[----:B------:R-:W-:Y:S01]  /*19c0*/  PRMT R19, R0, 0x7610, R19 ;  /* 0x0000761000137816 */ /* 0x000fe20000000013 */
[----:B------:R-:W-:Y:S06]  /*19d0*/  BRA `(.L_x_8) ;  /* 0x0000000c00747947 */ /* 0x000fec0003800000 */
.L_x_4:
[----:B------:R-:W-:-:S13]  /*19e0*/  ISETP.GT.AND P0, PT, R4, 0x6, PT ;  /* 0x000000060400780c */ /* 0x000fda0003f04270 */
[----:B------:R-:W-:Y:S05]  /*19f0*/  @P0 BRA `(.L_x_11) ;  /* 0x0000000000300947 */ /* 0x000fea0003800000 */
[----:B------:R-:W-:-:S13]  /*1a00*/  ISETP.NE.AND P0, PT, R4, 0x5, PT ;  /* 0x000000050400780c */ /* 0x000fda0003f05270 */
[----:B------:R-:W-:Y:S05]  /*1a10*/  @!P0 BRA `(.L_x_12) ;  /* 0x0000000000148947 */ /* 0x000fea0003800000 */
[----:B------:R-:W-:-:S13]  /*1a20*/  ISETP.NE.AND P0, PT, R4, 0x6, PT ;  /* 0x000000060400780c */ /* 0x000fda0003f05270 */
[----:B------:R-:W-:Y:S05]  /*1a30*/  @P0 BRA `(.L_x_7) ;  /* 0x0000000800f00947 */ /* 0x000fea0003800000 */
[----:B------:R-:W2:Y:S02]  /*1a40*/  LDG.E R2, desc[UR36][R2.64] ;  /* 0x0000002402027981 */ /* 0x000ea4000c1e1900 */
[----:B--2---:R-:W-:Y:S01]  /*1a50*/  F2FP.BF16.F32.PACK_AB R19, RZ, R2 ;  /* 0x00000002ff13723e */ /* 0x004fe200000010ff */
[----:B------:R-:W-:Y:S06]  /*1a60*/  BRA `(.L_x_8) ;  /* 0x0000000c00507947 */ /* 0x000fec0003800000 */
.L_x_12:
[----:B------:R-:W2:Y:S02]  /*1a70*/  LDG.E.U16 R0, desc[UR36][R2.64] ;  /* 0x0000002402007981 */ /* 0x000ea4000c1e1500 */
[----:B--2---:R-:W-:-:S05]  /*1a80*/  HADD2.F32 R0, -RZ, R0.H0_H0 ;  /* 0x20000000ff007230 */ /* 0x004fca0000004100 */
[----:B------:R-:W-:-:S04]  /*1a90*/  F2FP.BF16.F32.PACK_AB R0, RZ, R0 ;  /* 0x00000000ff00723e */ /* 0x000fc800000010ff */
[----:B------:R-:W-:Y:S01]  /*1aa0*/  PRMT R19, R0, 0x7610, R19 ;  /* 0x0000761000137816 */ /* 0x000fe20000000013 */
[----:B------:R-:W-:Y:S06]  /*1ab0*/  BRA `(.L_x_8) ;  /* 0x0000000c003c7947 */ /* 0x000fec0003800000 */
.L_x_11:
[----:B------:R-:W-:-:S13]  /*1ac0*/  ISETP.NE.AND P0, PT, R4, 0x7, PT ;  /* 0x000000070400780c */ /* 0x000fda0003f05270 */
[----:B------:R-:W-:Y:S05]  /*1ad0*/  @!P0 BRA `(.L_x_13) ;  /* 0x0000000000308947 */ /* 0x000fea0003800000 */
[----:B------:R-:W-:-:S13]  /*1ae0*/  ISETP.NE.AND P0, PT, R4, 0x8, PT ;  /* 0x000000080400780c */ /* 0x000fda0003f05270 */
[----:B------:R-:W-:Y:S05]  /*1af0*/  @!P0 BRA `(.L_x_14) ;  /* 0x0000000000148947 */ /* 0x000fea0003800000 */
[----:B------:R-:W-:-:S13]  /*1b00*/  ISETP.NE.AND P0, PT, R4, 0x9, PT ;  /* 0x000000090400780c */ /* 0x000fda0003f05270 */
[----:B------:R-:W-:Y:S05]  /*1b10*/  @P0 BRA `(.L_x_7) ;  /* 0x0000000800b80947 */ /* 0x000fea0003800000 */
[----:B------:R-:W2:Y:S02]  /*1b20*/  LDG.E R2, desc[UR36][R2.64] ;  /* 0x0000002402027981 */ /* 0x000ea4000c1e1900 */
[----:B--2---:R-:W-:Y:S01]  /*1b30*/  F2FP.BF16.F32.PACK_AB R19, RZ, R2 ;  /* 0x00000002ff13723e */ /* 0x004fe200000010ff */
[----:B------:R-:W-:Y:S06]  /*1b40*/  BRA `(.L_x_8) ;  /* 0x0000000c00187947 */ /* 0x000fec0003800000 */
.L_x_14:
[----:B------:R-:W2:Y:S02]  /*1b50*/  LDG.E.U16 R2, desc[UR36][R2.64] ;  /* 0x0000002402027981 */ /* 0x000ea4000c1e1500 */
[----:B--2---:R-:W-:-:S05]  /*1b60*/  HADD2.F32 R0, -RZ, R2.H0_H0 ;  /* 0x20000002ff007230 */ /* 0x004fca0000004100 */
[----:B------:R-:W-:-:S04]  /*1b70*/  F2FP.BF16.F32.PACK_AB R0, RZ, R0 ;  /* 0x00000000ff00723e */ /* 0x000fc800000010ff */
[----:B------:R-:W-:Y:S01]  /*1b80*/  PRMT R19, R0, 0x7610, R19 ;  /* 0x0000761000137816 */ /* 0x000fe20000000013 */
[----:B------:R-:W-:Y:S06]  /*1b90*/  BRA `(.L_x_8) ;  /* 0x0000000c00047947 */ /* 0x000fec0003800000 */
.L_x_13:
[----:B------:R-:W2:Y:S01]  /*1ba0*/  LDG.E.64 R2, desc[UR36][R2.64] ;  /* 0x0000002402027981 */ /* 0x000ea2000c1e1b00 */
[----:B------:R-:W-:Y:S01]  /*1bb0*/  UMOV UR4, 0xf0000000 ;  /* 0xf000000000047882 */ /* 0x000fe20000000000 */
[----:B------:R-:W-:Y:S01]  /*1bc0*/  UMOV UR5, 0x380fffff ;  /* 0x380fffff00057882 */ /* 0x000fe20000000000 */
[----:B--2---:R-:W0:Y:S01]  /*1bd0*/  F2F.F32.F64 R0, R2 ;  /* 0x0000000200007310 */ /* 0x004e220000301000 */
[----:B------:R-:W-:-:S14]  /*1be0*/  DSETP.GEU.AND P0, PT, |R2|, UR4, PT ;  /* 0x0000000402007e2a */ /* 0x000fdc000bf0e200 */
[----:B0-----:R-:W-:-:S05]  /*1bf0*/  @!P0 FMUL R0, R0, 1.175494350822287508e-38 ;  /* 0x0080000000008820 */ /* 0x001fca0000400000 */
[----:B------:R-:W-:-:S04]  /*1c00*/  F2FP.BF16.F32.PACK_AB R0, RZ, R0 ;  /* 0x00000000ff00723e */ /* 0x000fc800000010ff */
[----:B------:R-:W-:Y:S01]  /*1c10*/  PRMT R19, R0, 0x7610, R19 ;  /* 0x0000761000137816 */ /* 0x000fe20000000013 */
[----:B------:R-:W-:Y:S06]  /*1c20*/  BRA `(.L_x_8) ;  /* 0x0000000800e07947 */ /* 0x000fec0003800000 */
.L_x_3:
[----:B------:R-:W-:-:S13]  /*1c30*/  ISETP.GT.AND P0, PT, R4, 0x18, PT ;  /* 0x000000180400780c */ /* 0x000fda0003f04270 */
[----:B------:R-:W-:Y:S05]  /*1c40*/  @P0 BRA `(.L_x_15) ;  /* 0x0000000400080947 */ /* 0x000fea0003800000 */
[----:B------:R-:W-:-:S13]  /*1c50*/  ISETP.GT.AND P0, PT, R4, 0xe, PT ;  /* 0x0000000e0400780c */ /* 0x000fda0003f04270 */
[----:B------:R-:W-:Y:S05]  /*1c60*/  @P0 BRA `(.L_x_16) ;  /* 0x00000000004c0947 */ /* 0x000fea0003800000 */
[----:B------:R-:W-:-:S13]  /*1c70*/  ISETP.NE.AND P0, PT, R4, 0xa, PT ;  /* 0x0000000a0400780c */ /* 0x000fda0003f05270 */
[----:B------:R-:W-:Y:S05]  /*1c80*/  @!P0 BRA `(.L_x_17) ;  /* 0x0000000000208947 */ /* 0x000fea0003800000 */
[----:B------:R-:W-:-:S13]  /*1c90*/  ISETP.NE.AND P0, PT, R4, 0xb, PT ;  /* 0x0000000b0400780c */ /* 0x000fda0003f05270 */
[----:B------:R-:W-:Y:S05]  /*1ca0*/  @P0 BRA `(.L_x_7) ;  /* 0x0000000800540947 */ /* 0x000fea0003800000 */
[----:B------:R-:W2:Y:S02]  /*1cb0*/  LDG.E.U8 R2, desc[UR36][R2.64] ;  /* 0x0000002402027981 */ /* 0x000ea4000c1e1100 */
[----:B--2---:R-:W-:-:S04]  /*1cc0*/  ISETP.NE.AND P0, PT, R2, RZ, PT ;  /* 0x000000ff0200720c */ /* 0x004fc80003f05270 */
[----:B------:R-:W-:-:S04]  /*1cd0*/  FSEL R0, RZ, 1, !P0 ;  /* 0x3f800000ff007808 */ /* 0x000fc80004000000 */
[----:B------:R-:W-:-:S04]  /*1ce0*/  F2FP.BF16.F32.PACK_AB R0, RZ, R0 ;  /* 0x00000000ff00723e */ /* 0x000fc800000010ff */
[----:B------:R-:W-:Y:S01]  /*1cf0*/  PRMT R19, R0, 0x7610, R19 ;  /* 0x0000761000137816 */ /* 0x000fe20000000013 */
[----:B------:R-:W-:Y:S06]  /*1d00*/  BRA `(.L_x_8) ;  /* 0x0000000800a87947 */ /* 0x000fec0003800000 */
.L_x_17:
        /* <DEDUP_REMOVED lines=9> */
.L_x_16:
[----:B------:R-:W-:-:S13]  /*1da0*/  ISETP.NE.AND P0, PT, R4, 0xf, PT ;  /* 0x0000000f0400780c */ /* 0x000fda0003f05270 */
[----:B------:R-:W-:Y:S05]  /*1db0*/  @!P0 BRA `(.L_x_18) ;  /* 0x0000000000a48947 */ /* 0x000fea0003800000 */
[----:B------:R-:W-:-:S13]  /*1dc0*/  ISETP.NE.AND P0, PT, R4, 0x17, PT ;  /* 0x000000170400780c */ /* 0x000fda0003f05270 */
[----:B------:R-:W-:Y:S05]  /*1dd0*/  @!P0 BRA `(.L_x_19) ;  /* 0x0000000000608947 */ /* 0x000fea0003800000 */
[----:B------:R-:W-:-:S13]  /*1de0*/  ISETP.NE.AND P0, PT, R4, 0x18, PT ;  /* 0x000000180400780c */ /* 0x000fda0003f05270 */
[----:B------:R-:W-:Y:S05]  /*1df0*/  @P0 BRA `(.L_x_7) ;  /* 0x0000000800000947 */ /* 0x000fea0003800000 */
[----:B------:R-:W2:Y:S01]  /*1e00*/  LDG.E.U8 R0, desc[UR36][R2.64] ;  /* 0x0000002402007981 */ /* 0x000ea2000c1e1100 */
[----:B------:R-:W-:Y:S02]  /*1e10*/  IMAD.MOV.U32 R8, RZ, RZ, -0x800000 ;  /* 0xff800000ff087424 */ /* 0x000fe400078e00ff */
[----:B--2---:R-:W-:-:S05]  /*1e20*/  IMAD.SHL.U32 R0, R0, 0x1000000, RZ ;  /* 0x0100000000007824 */ /* 0x004fca00078e00ff */
[----:B------:R-:W-:-:S04]  /*1e30*/  LOP3.LUT R4, R0, 0x7f000000, RZ, 0xc0, !PT ;  /* 0x7f00000000047812 */ /* 0x000fc800078ec0ff */
[----:B------:R-:W0:Y:S01]  /*1e40*/  FLO.U32 R5, R4 ;  /* 0x0000000400057300 */ /* 0x000e2200000e0000 */
[C---:B------:R-:W-:Y:S02]  /*1e50*/  VIADD R6, R4.reuse, 0x1000000 ;  /* 0x0100000004067836 */ /* 0x040fe40000000000 */
[----:B------:R-:W-:-:S03]  /*1e60*/  VIADD R2, R4, 0xffffffff ;  /* 0xffffffff04027836 */ /* 0x000fc60000000000 */
[----:B------:R-:W-:Y:S02]  /*1e70*/  SHF.R.S32.HI R6, RZ, 0x8, R6 ;  /* 0x00000008ff067819 */ /* 0x000fe40000011406 */
[----:B------:R-:W-:Y:S02]  /*1e80*/  SHF.R.S32.HI R2, RZ, 0x1f, R2 ;  /* 0x0000001fff027819 */ /* 0x000fe40000011402 */
[----:B0-----:R-:W-:-:S04]  /*1e90*/  IADD3 R5, -R5, 0x1f, RZ ;  /* 0x0000001f05057810 */ /* 0x001fc80007ffe1ff */
[C---:B------:R-:W-:Y:S01]  /*1ea0*/  ISETP.GT.U32.AND P0, PT, R5.reuse, 0x4, PT ;  /* 0x000000040500780c */ /* 0x040fe20003f04070 */
[----:B------:R-:W-:-:S05]  /*1eb0*/  VIADD R5, R5, 0xfffffffc ;  /* 0xfffffffc05057836 */ /* 0x000fca0000000000 */
[----:B------:R-:W-:-:S05]  /*1ec0*/  SEL R5, R5, RZ, P0 ;  /* 0x000000ff05057207 */ /* 0x000fca0000000000 */
[----:B------:R-:W-:Y:S01]  /*1ed0*/  IMAD R8, R5, R8, 0x3c000000 ;  /* 0x3c00000005087424 */ /* 0x000fe200078e0208 */
[----:B------:R-:W-:-:S04]  /*1ee0*/  SHF.L.U32 R5, R4, R5, RZ ;  /* 0x0000000504057219 */ /* 0x000fc800000006ff */
[----:B------:R-:W-:-:S04]  /*1ef0*/  LEA.HI R5, R5, R8, RZ, 0x1c ;  /* 0x0000000805057211 */ /* 0x000fc800078fe0ff */
[----:B------:R-:W-:-:S04]  /*1f00*/  LOP3.LUT R5, R5, 0x7f800000, R6, 0xf8, !PT ;  /* 0x7f80000005057812 */ /* 0x000fc800078ef806 */
[----:B------:R-:W-:-:S04]  /*1f10*/  LOP3.LUT R5, R5, R2, RZ, 0x30, !PT ;  /* 0x0000000205057212 */ /* 0x000fc800078e30ff */
[----:B------:R-:W-:-:S04]  /*1f20*/  LOP3.LUT R5, R5, 0x80000000, R0, 0xf8, !PT ;  /* 0x8000000005057812 */ /* 0x000fc800078ef800 */
[----:B------:R-:W-:-:S04]  /*1f30*/  F2FP.BF16.F32.PACK_AB R5, RZ, R5 ;  /* 0x00000005ff05723e */ /* 0x000fc800000010ff */
[----:B------:R-:W-:Y:S01]  /*1f40*/  PRMT R19, R5, 0x7610, R19 ;  /* 0x0000761005137816 */ /* 0x000fe20000000013 */
[----:B------:R-:W-:Y:S06]  /*1f50*/  BRA `(.L_x_8) ;  /* 0x0000000800147947 */ /* 0x000fec0003800000 */
.L_x_19:
[----:B------:R-:W2:Y:S02]  /*1f60*/  LDG.E.U8 R2, desc[UR36][R2.64] ;  /* 0x0000002402027981 */ /* 0x000ea4000c1e1100 */
[C---:B--2---:R-:W-:Y:S02]  /*1f70*/  IMAD.SHL.U32 R0, R2.reuse, 0x2000000, RZ ;  /* 0x0200000002007824 */ /* 0x044fe400078e00ff */
[----:B------:R-:W-:-:S03]  /*1f80*/  IMAD.SHL.U32 R5, R2, 0x1000000, RZ ;  /* 0x0100000002057824 */ /* 0x000fc600078e00ff */
[----:B------:R-:W-:-:S13]  /*1f90*/  ISETP.GE.U32.AND P0, PT, R0, 0x8000000, PT ;  /* 0x080000000000780c */ /* 0x000fda0003f06070 */
[C---:B------:R-:W-:Y:S02]  /*1fa0*/  @!P0 IMAD.SHL.U32 R0, R2.reuse, 0x100, RZ ;  /* 0x0000010002008824 */ /* 0x040fe400078e00ff */
[----:B------:R-:W-:-:S03]  /*1fb0*/  @P0 IMAD.SHL.U32 R4, R2, 0x200000, RZ ;  /* 0x0020000002040824 */ /* 0x000fc600078e00ff */
[----:B------:R-:W-:Y:S02]  /*1fc0*/  @!P0 LOP3.LUT R0, R0, 0x7f00, RZ, 0xc0, !PT ;  /* 0x00007f0000008812 */ /* 0x000fe400078ec0ff */
[----:B------:R-:W-:Y:S02]  /*1fd0*/  @P0 LOP3.LUT R4, R4, 0x70000000, RZ, 0xfc, !PT ;  /* 0x7000000004040812 */ /* 0x000fe400078efcff */
[----:B------:R-:W-:-:S03]  /*1fe0*/  @!P0 LOP3.LUT R0, R0, 0x3f000000, RZ, 0xfc, !PT ;  /* 0x3f00000000008812 */ /* 0x000fc600078efcff */
[----:B------:R-:W-:Y:S02]  /*1ff0*/  @P0 FMUL.FTZ R4, R4, 1.9259299443872358531e-34 ;  /* 0x0780000004040820 */ /* 0x000fe40000410000 */
[----:B------:R-:W-:-:S05]  /*2000*/  @!P0 FADD.FTZ R4, R0, -0.5 ;  /* 0xbf00000000048421 */ /* 0x000fca0000010000 */
[----:B------:R-:W-:-:S04]  /*2010*/  LOP3.LUT R4, R4, 0x80000000, R5, 0xf8, !PT ;  /* 0x8000000004047812 */ /* 0x000fc800078ef805 */
[----:B------:R-:W-:-:S04]  /*2020*/  F2FP.BF16.F32.PACK_AB R4, RZ, R4 ;  /* 0x00000004ff04723e */ /* 0x000fc800000010ff */
[----:B------:R-:W-:Y:S01]  /*2030*/  PRMT R19, R4, 0x7610, R19 ;  /* 0x0000761004137816 */ /* 0x000fe20000000013 */
[----:B------:R-:W-:Y:S06]  /*2040*/  BRA `(.L_x_8) ;  /* 0x0000000400d87947 */ /* 0x000fec0003800000 */
.L_x_18:
[----:B------:R0:W5:Y:S01]  /*2050*/  LDG.E.U16 R19, desc[UR36][R2.64] ;  /* 0x0000002402137981 */ /* 0x000162000c1e1500 */
[----:B------:R-:W-:Y:S05]  /*2060*/  BRA `(.L_x_8) ;  /* 0x0000000400d07947 */ /* 0x000fea0003800000 */
.L_x_15:
[----:B------:R-:W-:-:S13]  /*2070*/  ISETP.GT.AND P0, PT, R4, 0x1b, PT ;  /* 0x0000001b0400780c */ /* 0x000fda0003f04270 */
[----:B------:R-:W-:Y:S05]  /*2080*/  @P0 BRA `(.L_x_20) ;  /* 0x0000000400140947 */ /* 0x000fea0003800000 */
[----:B------:R-:W-:-:S13]  /*2090*/  ISETP.NE.AND P0, PT, R4, 0x19, PT ;  /* 0x000000190400780c */ /* 0x000fda0003f05270 */
[----:B------:R-:W-:Y:S05]  /*20a0*/  @!P0 BRA `(.L_x_21) ;  /* 0x0000000000988947 */ /* 0x000fea0003800000 */
[----:B------:R-:W-:-:S13]  /*20b0*/  ISETP.NE.AND P0, PT, R4, 0x1a, PT ;  /* 0x0000001a0400780c */ /* 0x000fda0003f05270 */
[----:B------:R-:W-:Y:S05]  /*20c0*/  @!P0 BRA `(.L_x_22) ;  /* 0x00000000001c8947 */ /* 0x000fea0003800000 */
[----:B------:R-:W-:-:S13]  /*20d0*/  ISETP.NE.AND P0, PT, R4, 0x1b, PT ;  /* 0x0000001b0400780c */ /* 0x000fda0003f05270 */
[----:B------:R-:W-:Y:S05]  /*20e0*/  @P0 BRA `(.L_x_7) ;  /* 0x0000000400440947 */ /* 0x000fea0003800000 */
[----:B------:R-:W2:Y:S02]  /*20f0*/  LDG.E.U16 R0, desc[UR36][R2.64] ;  /* 0x0000002402007981 */ /* 0x000ea4000c1e1500 */
[----:B--2---:R-:W-:-:S04]  /*2100*/  I2FP.F32.U32 R0, R0 ;  /* 0x0000000000007245 */ /* 0x004fc80000201000 */
[----:B------:R-:W-:-:S04]  /*2110*/  F2FP.BF16.F32.PACK_AB R0, RZ, R0 ;  /* 0x00000000ff00723e */ /* 0x000fc800000010ff */
[----:B------:R-:W-:Y:S01]  /*2120*/  PRMT R19, R0, 0x7610, R19 ;  /* 0x0000761000137816 */ /* 0x000fe20000000013 */
[----:B------:R-:W-:Y:S06]  /*2130*/  BRA `(.L_x_8) ;  /* 0x00000004009c7947 */ /* 0x000fec0003800000 */
.L_x_22:
[----:B------:R-:W2:Y:S01]  /*2140*/  LDG.E.U8 R2, desc[UR36][R2.64] ;  /* 0x0000002402027981 */ /* 0x000ea2000c1e1100 */
[----:B------:R-:W-:Y:S01]  /*2150*/  BSSY B0, `(.L_x_23) ;  /* 0x0000018000007945 */ /* 0x000fe20003800000 */
[----:B------:R-:W-:Y:S01]  /*2160*/  IMAD.MOV.U32 R0, RZ, RZ, RZ ;  /* 0x000000ffff007224 */ /* 0x000fe200078e00ff */
[----:B--2---:R-:W-:-:S13]  /*2170*/  ISETP.NE.AND P0, PT, R2, RZ, PT ;  /* 0x000000ff0200720c */ /* 0x004fda0003f05270 */
[----:B------:R-:W-:Y:S05]  /*2180*/  @!P0 BRA `(.L_x_24) ;  /* 0x0000000000508947 */ /* 0x000fea0003800000 */
[----:B------:R-:W-:-:S13]  /*2190*/  ISETP.NE.AND P0, PT, R2, 0x80, PT ;  /* 0x000000800200780c */ /* 0x000fda0003f05270 */
[----:B------:R-:W-:Y:S01]  /*21a0*/  @!P0 IMAD.MOV.U32 R0, RZ, RZ, 0x7f800001 ;  /* 0x7f800001ff008424 */ /* 0x000fe200078e00ff */
[----:B------:R-:W-:Y:S06]  /*21b0*/  @!P0 BRA `(.L_x_24) ;  /* 0x0000000000448947 */ /* 0x000fec0003800000 */
[C---:B------:R-:W-:Y:S01]  /*21c0*/  LOP3.LUT P0, R0, R2.reuse, 0x78, RZ, 0xc0, !PT ;  /* 0x0000007802007812 */ /* 0x040fe2000780c0ff */
[----:B------:R-:W-:Y:S01]  /*21d0*/  BSSY B1, `(.L_x_25) ;  /* 0x000000c000017945 */ /* 0x000fe20003800000 */
[----:B------:R-:W-:Y:S02]  /*21e0*/  SHF.R.U32.HI R3, RZ, 0x7, R2 ;  /* 0x00000007ff037819 */ /* 0x000fe40000011602 */
[----:B------:R-:W-:Y:S02]  /*21f0*/  LOP3.LUT R2, R2, 0x7, RZ, 0xc0, !PT ;  /* 0x0000000702027812 */ /* 0x000fe400078ec0ff */
[----:B------:R-:W-:Y:S01]  /*2200*/  SHF.R.U32.HI R0, RZ, 0x3, R0 ;  /* 0x00000003ff007819 */ /* 0x000fe20000011600 */
[----:B------:R-:W-:-:S06]  /*2210*/  IMAD.U32 R4, R3, -0x80000000, RZ ;  /* 0x8000000003047824 */ /* 0x000fcc00078e00ff */
[----:B------:R-:W-:Y:S05]  /*2220*/  @P0 BRA `(.L_x_26) ;  /* 0x0000000000180947 */ /* 0x000fea0003800000 */
[----:B------:R-:W0:Y:S02]  /*2230*/  FLO.U32 R3, R2 ;  /* 0x0000000200037300 */ /* 0x000e2400000e0000 */
[----:B0-----:R-:W-:-:S04]  /*2240*/  IADD3 R3, -R3, 0x1f, RZ ;  /* 0x0000001f03037810 */ /* 0x001fc80007ffe1ff */
[----:B------:R-:W-:Y:S01]  /*2250*/  IADD3 R0, R0, 0x1d, -R3 ;  /* 0x0000001d00007810 */ /* 0x000fe20007ffe803 */
[----:B------:R-:W-:-:S05]  /*2260*/  VIADD R5, R3, 0xffffffe4 ;  /* 0xffffffe403057836 */ /* 0x000fca0000000000 */
[----:B------:R-:W-:-:S04]  /*2270*/  SHF.L.U32 R5, R2, R5, RZ ;  /* 0x0000000502057219 */ /* 0x000fc800000006ff */
[----:B------:R-:W-:-:S07]  /*2280*/  LOP3.LUT R2, R5, 0x7, RZ, 0xc0, !PT ;  /* 0x0000000705027812 */ /* 0x000fce00078ec0ff */
.L_x_26:
[----:B------:R-:W-:Y:S05]  /*2290*/  BSYNC B1 ;  /* 0x0000000000017941 */ /* 0x000fea0003800000 */
.L_x_25:
[----:B------:R-:W-:Y:S01]  /*22a0*/  LEA R3, R0, 0x3b800000, 0x17 ;  /* 0x3b80000000037811 */ /* 0x000fe200078eb8ff */
[----:B------:R-:W-:-:S05]  /*22b0*/  IMAD.SHL.U32 R0, R2, 0x100000, RZ ;  /* 0x0010000002007824 */ /* 0x000fca00078e00ff */
[----:B------:R-:W-:-:S07]  /*22c0*/  LOP3.LUT R0, R3, R0, R4, 0xfe, !PT ;  /* 0x0000000003007212 */ /* 0x000fce00078efe04 */
.L_x_24:
[----:B------:R-:W-:Y:S05]  /*22d0*/  BSYNC B0 ;  /* 0x0000000000007941 */ /* 0x000fea0003800000 */
.L_x_23:
[----:B------:R-:W-:-:S04]  /*22e0*/  F2FP.BF16.F32.PACK_AB R0, RZ, R0 ;  /* 0x00000000ff00723e */ /* 0x000fc800000010ff */
[----:B------:R-:W-:Y:S01]  /*22f0*/  PRMT R19, R0, 0x7610, R19 ;  /* 0x0000761000137816 */ /* 0x000fe20000000013 */
[----:B------:R-:W-:Y:S06]  /*2300*/  BRA `(.L_x_8) ;  /* 0x0000000400287947 */ /* 0x000fec0003800000 */
.L_x_21:
        /* <DEDUP_REMOVED lines=21> */
.L_x_30:
[----:B------:R-:W-:Y:S05]  /*2460*/  BSYNC B1 ;  /* 0x0000000000017941 */ /* 0x000fea0003800000 */
.L_x_29:
[----:B------:R-:W-:Y:S01]  /*2470*/  LEA R3, R0, 0x37800000, 0x17 ;  /* 0x3780000000037811 */ /* 0x000fe200078eb8ff */
[----:B------:R-:W-:-:S05]  /*2480*/  IMAD.SHL.U32 R0, R2, 0x200000, RZ ;  /* 0x0020000002007824 */ /* 0x000fca00078e00ff */
[----:B------:R-:W-:-:S07]  /*2490*/  LOP3.LUT R0, R3, R0, R4, 0xfe, !PT ;  /* 0x0000000003007212 */ /* 0x000fce00078efe04 */
.L_x_28:
[----:B------:R-:W-:Y:S05]  /*24a0*/  BSYNC B0 ;  /* 0x0000000000007941 */ /* 0x000fea0003800000 */
.L_x_27:
[----:B------:R-:W-:-:S04]  /*24b0*/  F2FP.BF16.F32.PACK_AB R0, RZ, R0 ;  /* 0x00000000ff00723e */ /* 0x000fc800000010ff */
[----:B------:R-:W-:Y:S01]  /*24c0*/  PRMT R19, R0, 0x7610, R19 ;  /* 0x0000761000137816 */ /* 0x000fe20000000013 */
[----:B------:R-:W-:Y:S06]  /*24d0*/  BRA `(.L_x_8) ;  /* 0x0000000000b47947 */ /* 0x000fec0003800000 */
.L_x_20:
[----:B------:R-:W-:-:S13]  /*24e0*/  ISETP.NE.AND P0, PT, R4, 0x1c, PT ;  /* 0x0000001c0400780c */ /* 0x000fda0003f05270 */
[----:B------:R-:W-:Y:S05]  /*24f0*/  @!P0 BRA `(.L_x_31) ;  /* 0x00000000009c8947 */ /* 0x000fea0003800000 */
[----:B------:R-:W-:-:S13]  /*2500*/  ISETP.NE.AND P0, PT, R4, 0x1d, PT ;  /* 0x0000001d0400780c */ /* 0x000fda0003f05270 */
[----:B------:R-:W-:Y:S05]  /*2510*/  @!P0 BRA `(.L_x_32) ;  /* 0x0000000000808947 */ /* 0x000fea0003800000 */
[----:B------:R-:W-:-:S13]  /*2520*/  ISETP.NE.AND P0, PT, R4, 0x2c, PT ;  /* 0x0000002c0400780c */ /* 0x000fda0003f05270 */
[----:B------:R-:W-:Y:S05]  /*2530*/  @P0 BRA `(.L_x_7) ;  /* 0x0000000000300947 */ /* 0x000fea0003800000 */
[----:B------:R-:W2:Y:S01]  /*2540*/  LDG.E.U8 R2, desc[UR36][R2.64] ;  /* 0x0000002402027981 */ /* 0x000ea2000c1e1100 */
[----:B------:R-:W-:Y:S01]  /*2550*/  BSSY B0, `(.L_x_33) ;  /* 0x0000007000007945 */ /* 0x000fe20003800000 */
[----:B------:R-:W-:Y:S01]  /*2560*/  IMAD.MOV.U32 R0, RZ, RZ, 0x400000 ;  /* 0x00400000ff007424 */ /* 0x000fe200078e00ff */
[----:B--2---:R-:W-:-:S13]  /*2570*/  ISETP.NE.AND P0, PT, R2, RZ, PT ;  /* 0x000000ff0200720c */ /* 0x004fda0003f05270 */
[----:B------:R-:W-:Y:S05]  /*2580*/  @!P0 BRA `(.L_x_34) ;  /* 0x00000000000c8947 */ /* 0x000fea0003800000 */
[----:B------:R-:W-:-:S13]  /*2590*/  ISETP.NE.AND P0, PT, R2, 0xff, PT ;  /* 0x000000ff0200780c */ /* 0x000fda0003f05270 */
[----:B------:R-:W-:Y:S02]  /*25a0*/  @!P0 IMAD.MOV.U32 R0, RZ, RZ, 0x7f800001 ;  /* 0x7f800001ff008424 */ /* 0x000fe400078e00ff */
[----:B------:R-:W-:-:S07]  /*25b0*/  @P0 IMAD.SHL.U32 R0, R2, 0x800000, RZ ;  /* 0x0080000002000824 */ /* 0x000fce00078e00ff */
.L_x_34:
[----:B------:R-:W-:Y:S05]  /*25c0*/  BSYNC B0 ;  /* 0x0000000000007941 */ /* 0x000fea0003800000 */
.L_x_33:
[----:B------:R-:W-:-:S04]  /*25d0*/  F2FP.BF16.F32.PACK_AB R0, RZ, R0 ;  /* 0x00000000ff00723e */ /* 0x000fc800000010ff */
[----:B------:R-:W-:Y:S01]  /*25e0*/  PRMT R19, R0, 0x7610, R19 ;  /* 0x0000761000137816 */ /* 0x000fe20000000013 */
[----:B------:R-:W-:Y:S06]  /*25f0*/  BRA `(.L_x_8) ;  /* 0x00000000006c7947 */ /* 0x000fec0003800000 */
.L_x_7:
[----:B------:R-:W-:Y:S01]  /*2600*/  MOV R2, 0x0 ;  /* 0x0000000000027802 */ /* 0x000fe20000000f00 */
[----:B------:R-:W-:Y:S01]  /*2610*/  ULDC.64 UR4, c[0x4][0x128] ;  /* 0x01004a0000047ab9 */ /* 0x000fe20000000a00 */
[----:B------:R-:W-:Y:S01]  /*2620*/  ULDC.64 UR6, c[0x4][0x38] ;  /* 0x01000e0000067ab9 */ /* 0x000fe20000000a00 */
[----:B------:R-:W-:Y:S02]  /*2630*/  IMAD.U32 R4, RZ, RZ, UR4 ;  /* 0x00000004ff047e24 */ /* 0x000fe4000f8e00ff */
[----:B------:R-:W-:Y:S01]  /*2640*/  IMAD.U32 R5, RZ, RZ, UR5 ;  /* 0x00000005ff057e24 */ /* 0x000fe2000f8e00ff */
[----:B------:R-:W0:Y:S01]  /*2650*/  LDC.64 R2, c[0x4][R2] ;  /* 0x0100000002027b82 */ /* 0x000e220000000a00 */
[----:B------:R-:W-:Y:S01]  /*2660*/  ULDC.64 UR4, c[0x4][0x130] ;  /* 0x01004c0000047ab9 */ /* 0x000fe20000000a00 */
[----:B------:R-:W-:Y:S02]  /*2670*/  IMAD.U32 R10, RZ, RZ, UR6 ;  /* 0x00000006ff0a7e24 */ /* 0x000fe4000f8e00ff */
[----:B------:R-:W-:-:S02]  /*2680*/  IMAD.U32 R6, RZ, RZ, UR4 ;  /* 0x00000004ff067e24 */ /* 0x000fc4000f8e00ff */
[----:B------:R-:W-:Y:S02]  /*2690*/  IMAD.U32 R7, RZ, RZ, UR5 ;  /* 0x00000005ff077e24 */ /* 0x000fe4000f8e00ff */
[----:B------:R-:W-:Y:S02]  /*26a0*/  IMAD.U32 R11, RZ, RZ, UR7 ;  /* 0x00000007ff0b7e24 */ /* 0x000fe4000f8e00ff */
[----:B------:R-:W-:Y:S02]  /*26b0*/  IMAD.MOV.U32 R8, RZ, RZ, 0x4e ;  /* 0x0000004eff087424 */ /* 0x000fe400078e00ff */
[----:B------:R-:W-:Y:S02]  /*26c0*/  IMAD.MOV.U32 R12, RZ, RZ, 0x1 ;  /* 0x00000001ff0c7424 */ /* 0x000fe400078e00ff */
[----:B------:R-:W-:-:S07]  /*26d0*/  IMAD.MOV.U32 R13, RZ, RZ, RZ ;  /* 0x000000ffff0d7224 */ /* 0x000fce00078e00ff */
[----:B------:R-:W-:-:S07]  /*26e0*/  LEPC R20, `(.L_x_35) ;  /* 0x000000001014794e */ /* 0x000fce0000000000 */
[----:B0-----:R-:W-:Y:S05]  /*26f0*/  CALL.ABS.NOINC R2 ;  /* 0x0000000002007343 */ /* 0x001fea0003c00000 */
.L_x_35:
[----:B------:R-:W-:Y:S01]  /*2700*/  PRMT R19, RZ, 0x7610, R19 ;  /* 0x00007610ff137816 */ /* 0x000fe20000000013 */
[----:B------:R-:W-:Y:S06]  /*2710*/  BRA `(.L_x_8) ;  /* 0x0000000000247947 */ /* 0x000fec0003800000 */
.L_x_32:
[----:B------:R-:W2:Y:S02]  /*2720*/  LDG.E.64 R2, desc[UR36][R2.64] ;  /* 0x0000002402027981 */ /* 0x000ea4000c1e1b00 */
[----:B--2---:R-:W0:Y:S02]  /*2730*/  I2F.U64 R0, R2 ;  /* 0x0000000200007312 */ /* 0x004e240000301000 */
[----:B0-----:R-:W-:-:S04]  /*2740*/  F2FP.BF16.F32.PACK_AB R0, RZ, R0 ;  /* 0x00000000ff00723e */ /* 0x001fc800000010ff */
[----:B------:R-:W-:Y:S01]  /*2750*/  PRMT R19, R0, 0x7610, R19 ;  /* 0x0000761000137816 */ /* 0x000fe20000000013 */
[----:B------:R-:W-:Y:S06]  /*2760*/  BRA `(.L_x_8) ;  /* 0x0000000000107947 */ /* 0x000fec0003800000 */
.L_x_31:
[----:B------:R-:W2:Y:S02]  /*2770*/  LDG.E R2, desc[UR36][R2.64] ;  /* 0x0000002402027981 */ /* 0x000ea4000c1e1900 */
[----:B--2---:R-:W-:-:S04]  /*2780*/  I2FP.F32.U32 R0, R2 ;  /* 0x0000000200007245 */ /* 0x004fc80000201000 */
[----:B------:R-:W-:-:S04]  /*2790*/  F2FP.BF16.F32.PACK_AB R0, RZ, R0 ;  /* 0x00000000ff00723e */ /* 0x000fc800000010ff */
[----:B------:R-:W-:-:S07]  /*27a0*/  PRMT R19, R0, 0x7610, R19 ;  /* 0x0000761000137816 */ /* 0x000fce0000000013 */
.L_x_8:
[----:B------:R-:W1:Y:S01]  /*27b0*/  LDC.U8 R4, c[0x0][0x4a2] ;  /* 0x00012880ff047b82 */ /* 0x000e620000000000 */
[----:B------:R-:W-:Y:S02]  /*27c0*/  ULDC.64 UR4, c[0x0][0x488] ;  /* 0x0001220000047ab9 */ /* 0x000fe40000000a00 */
[----:B0-----:R-:W-:-:S05]  /*27d0*/  IADD3 R2, P1, R22, UR4, RZ ;  /* 0x0000000416027c10 */ /* 0x001fca000ff3e0ff */
[----:B------:R-:W-:Y:S01]  /*27e0*/  IMAD.X R3, RZ, RZ, UR5, P1 ;  /* 0x00000005ff037e24 */ /* 0x000fe200088e06ff */
[----:B-1----:R-:W-:-:S04]  /*27f0*/  PRMT R0, R4, 0x9910, RZ ;  /* 0x0000991004007816 */ /* 0x002fc800000000ff */
        /* <DEDUP_REMOVED lines=12> */
[----:B0-----:R-:W-:Y:S01]  /*28c0*/  F2FP.BF16.F32.PACK_AB R0, RZ, R0 ;  /* 0x00000000ff00723e */ /* 0x001fe200000010ff */
[----:B------:R-:W-:Y:S06]  /*28d0*/  BRA `(.L_x_41) ;  /* 0x0000000c00a07947 */ /* 0x000fec0003800000 */
.L_x_39:
[----:B------:R-:W2:Y:S02]  /*28e0*/  LDG.E.U8 R2, desc[UR36][R2.64] ;  /* 0x0000002402027981 */ /* 0x000ea4000c1e1100 */
[----:B--2---:R-:W-:-:S04]  /*28f0*/  I2FP.F32.U32 R0, R2 ;  /* 0x0000000200007245 */ /* 0x004fc80000201000 */
[----:B------:R-:W-:Y:S01]  /*2900*/  F2FP.BF16.F32.PACK_AB R0, RZ, R0 ;  /* 0x00000000ff00723e */ /* 0x000fe200000010ff */
[----:B------:R-:W-:Y:S06]  /*2910*/  BRA `(.L_x_41) ;  /* 0x0000000c00907947 */ /* 0x000fec0003800000 */
.L_x_38:
        /* <DEDUP_REMOVED lines=8> */
[----:B0-----:R-:W-:Y:S01]  /*29a0*/  F2FP.BF16.F32.PACK_AB R0, RZ, R0 ;  /* 0x00000000ff00723e */ /* 0x001fe200000010ff */
[----:B------:R-:W-:Y:S06]  /*29b0*/  BRA `(.L_x_41) ;  /* 0x0000000c00687947 */ /* 0x000fec0003800000 */
.L_x_43:
[----:B------:R-:W2:Y:S02]  /*29c0*/  LDG.E R2, desc[UR36][R2.64] ;  /* 0x0000002402027981 */ /* 0x000ea4000c1e1900 */
[----:B--2---:R-:W-:-:S04]  /*29d0*/  I2FP.F32.S32 R0, R2 ;  /* 0x0000000200007245 */ /* 0x004fc80000201400 */
[----:B------:R-:W-:Y:S01]  /*29e0*/  F2FP.BF16.F32.PACK_AB R0, RZ, R0 ;  /* 0x00000000ff00723e */ /* 0x000fe200000010ff */
[----:B------:R-:W-:Y:S06]  /*29f0*/  BRA `(.L_x_41) ;  /* 0x0000000c00587947 */ /* 0x000fec0003800000 */
.L_x_42:
[----:B------:R-:W2:Y:S02]  /*2a00*/  LDG.E.U16 R2, desc[UR36][R2.64] ;  /* 0x0000002402027981 */ /* 0x000ea4000c1e1500 */
[----:B--2---:R-:W0:Y:S02]  /*2a10*/  I2F.S16 R0, R2 ;  /* 0x0000000200007306 */ /* 0x004e240000101400 */
[----:B0-----:R-:W-:Y:S01]  /*2a20*/  F2FP.BF16.F32.PACK_AB R0, RZ, R0 ;  /* 0x00000000ff00723e */ /* 0x001fe200000010ff */
[----:B------:R-:W-:Y:S06]  /*2a30*/  BRA `(.L_x_41) ;  /* 0x0000000c00487947 */ /* 0x000fec0003800000 */
.L_x_37:
        /* <DEDUP_REMOVED lines=9> */
.L_x_45:
[----:B------:R-:W2:Y:S02]  /*2ad0*/  LDG.E.U16 R0, desc[UR36][R2.64] ;  /* 0x0000002402007981 */ /* 0x000ea4000c1e1500 */
[----:B--2---:R-:W-:-:S05]  /*2ae0*/  HADD2.F32 R0, -RZ, R0.H0_H0 ;  /* 0x20000000ff007230 */ /* 0x004fca0000004100 */
[----:B------:R-:W-:Y:S01]  /*2af0*/  F2FP.BF16.F32.PACK_AB R0, RZ, R0 ;  /* 0x00000000ff00723e */ /* 0x000fe200000010ff */
[----:B------:R-:W-:Y:S06]  /*2b00*/  BRA `(.L_x_41) ;  /* 0x0000000c00147947 */ /* 0x000fec0003800000 */
.L_x_44:
        /* <DEDUP_REMOVED lines=9> */
.L_x_47:
[----:B------:R-:W2:Y:S02]  /*2ba0*/  LDG.E.U16 R2, desc[UR36][R2.64] ;  /* 0x0000002402027981 */ /* 0x000ea4000c1e1500 */
[----:B--2---:R-:W-:-:S05]  /*2bb0*/  HADD2.F32 R0, -RZ, R2.H0_H0 ;  /* 0x20000002ff007230 */ /* 0x004fca0000004100 */
[----:B------:R-:W-:Y:S01]  /*2bc0*/  F2FP.BF16.F32.PACK_AB R0, RZ, R0 ;  /* 0x00000000ff00723e */ /* 0x000fe200000010ff */
[----:B------:R-:W-:Y:S06]  /*2bd0*/  BRA `(.L_x_41) ;  /* 0x0000000800e07947 */ /* 0x000fec0003800000 */
.L_x_46:
[----:B------:R-:W2:Y:S01]  /*2be0*/  LDG.E.64 R2, desc[UR36][R2.64] ;  /* 0x0000002402027981 */ /* 0x000ea2000c1e1b00 */
[----:B------:R-:W-:Y:S01]  /*2bf0*/  UMOV UR4, 0xf0000000 ;  /* 0xf000000000047882 */ /* 0x000fe20000000000 */
[----:B------:R-:W-:Y:S01]  /*2c00*/  UMOV UR5, 0x380fffff ;  /* 0x380fffff00057882 */ /* 0x000fe20000000000 */
[----:B--2---:R-:W0:Y:S01]  /*2c10*/  F2F.F32.F64 R0, R2 ;  /* 0x0000000200007310 */ /* 0x004e220000301000 */
[----:B------:R-:W-:-:S14]  /*2c20*/  DSETP.GEU.AND P0, PT, |R2|, UR4, PT ;  /* 0x0000000402007e2a */ /* 0x000fdc000bf0e200 */
[----:B0-----:R-:W-:-:S05]  /*2c30*/  @!P0 FMUL R0, R0, 1.175494350822287508e-38 ;  /* 0x0080000000008820 */ /* 0x001fca0000400000 */
[----:B------:R-:W-:Y:S01]  /*2c40*/  F2FP.BF16.F32.PACK_AB R0, RZ, R0 ;  /* 0x00000000ff00723e */ /* 0x000fe200000010ff */
[----:B------:R-:W-:Y:S06]  /*2c50*/  BRA `(.L_x_41) ;  /* 0x0000000800c07947 */ /* 0x000fec0003800000 */
.L_x_36:
        /* <DEDUP_REMOVED lines=11> */
[----:B------:R-:W-:Y:S01]  /*2d10*/  F2FP.BF16.F32.PACK_AB R0, RZ, R0 ;  /* 0x00000000ff00723e */ /* 0x000fe200000010ff */
[----:B------:R-:W-:Y:S06]  /*2d20*/  BRA `(.L_x_41) ;  /* 0x00000008008c7947 */ /* 0x000fec0003800000 */
.L_x_50:
        /* <DEDUP_REMOVED lines=8> */
.L_x_49:
        /* <DEDUP_REMOVED lines=28> */
.L_x_52:
        /* <DEDUP_REMOVED lines=15> */
.L_x_51:
[----:B------:R0:W5:Y:S01]  /*3060*/  LDG.E.U16 R0, desc[UR36][R2.64] ;  /* 0x0000002402007981 */ /* 0x000162000c1e1500 */
[----:B------:R-:W-:Y:S05]  /*3070*/  BRA `(.L_x_41) ;  /* 0x0000000400b87947 */ /* 0x000fea0003800000 */
.L_x_48:
        /* <DEDUP_REMOVED lines=10> */
[----:B------:R-:W-:Y:S01]  /*3120*/  F2FP.BF16.F32.PACK_AB R0, RZ, R0 ;  /* 0x00000000ff00723e */ /* 0x000fe200000010ff */
[----:B------:R-:W-:Y:S06]  /*3130*/  BRA `(.L_x_41) ;  /* 0x0000000400887947 */ /* 0x000fec0003800000 */
.L_x_55:
        /* <DEDUP_REMOVED lines=21> */
.L_x_59:
[----:B------:R-:W-:Y:S05]  /*3290*/  BSYNC B1 ;  /* 0x0000000000017941 */ /* 0x000fea0003800000 */
.L_x_58:
[----:B------:R-:W-:Y:S01]  /*32a0*/  LEA R3, R0, 0x3b800000, 0x17 ;  /* 0x3b80000000037811 */ /* 0x000fe200078eb8ff */
[----:B------:R-:W-:-:S05]  /*32b0*/  IMAD.SHL.U32 R0, R2, 0x100000, RZ ;  /* 0x0010000002007824 */ /* 0x000fca00078e00ff */
[----:B------:R-:W-:-:S07]  /*32c0*/  LOP3.LUT R0, R3, R0, R4, 0xfe, !PT ;  /* 0x0000000003007212 */ /* 0x000fce00078efe04 */
.L_x_57:
[----:B------:R-:W-:Y:S05]  /*32d0*/  BSYNC B0 ;  /* 0x0000000000007941 */ /* 0x000fea0003800000 */
.L_x_56:
[----:B------:R-:W-:Y:S01]  /*32e0*/  F2FP.BF16.F32.PACK_AB R0, RZ, R0 ;  /* 0x00000000ff00723e */ /* 0x000fe200000010ff */
[----:B------:R-:W-:Y:S06]  /*32f0*/  BRA `(.L_x_41) ;  /* 0x0000000400187947 */ /* 0x000fec0003800000 */
.L_x_54:
        /* <DEDUP_REMOVED lines=21> */
.L_x_63:
[----:B------:R-:W-:Y:S05]  /*3450*/  BSYNC B1 ;  /* 0x0000000000017941 */ /* 0x000fea0003800000 */
.L_x_62:
[----:B------:R-:W-:Y:S01]  /*3460*/  LEA R3, R0, 0x37800000, 0x17 ;  /* 0x3780000000037811 */ /* 0x000fe200078eb8ff */
[----:B------:R-:W-:-:S05]  /*3470*/  IMAD.SHL.U32 R0, R2, 0x200000, RZ ;  /* 0x0020000002007824 */ /* 0x000fca00078e00ff */
[----:B------:R-:W-:-:S07]  /*3480*/  LOP3.LUT R0, R3, R0, R4, 0xfe, !PT ;  /* 0x0000000003007212 */ /* 0x000fce00078efe04 */
.L_x_61:
[----:B------:R-:W-:Y:S05]  /*3490*/  BSYNC B0 ;  /* 0x0000000000007941 */ /* 0x000fea0003800000 */
.L_x_60:
[----:B------:R-:W-:Y:S01]  /*34a0*/  F2FP.BF16.F32.PACK_AB R0, RZ, R0 ;  /* 0x00000000ff00723e */ /* 0x000fe200000010ff */
[----:B------:R-:W-:Y:S06]  /*34b0*/  BRA `(.L_x_41) ;  /* 0x0000000000a87947 */ /* 0x000fec0003800000 */
.L_x_53:
        /* <DEDUP_REMOVED lines=14> */
.L_x_67:
[----:B------:R-:W-:Y:S05]  /*35a0*/  BSYNC B0 ;  /* 0x0000000000007941 */ /* 0x000fea0003800000 */
.L_x_66:
[----:B------:R-:W-:Y:S01]  /*35b0*/  F2FP.BF16.F32.PACK_AB R0, RZ, R0 ;  /* 0x00000000ff00723e */ /* 0x000fe200000010ff */
[----:B------:R-:W-:Y:S06]  /*35c0*/  BRA `(.L_x_41) ;  /* 0x0000000000647947 */ /* 0x000fec0003800000 */
.L_x_40:
        /* <DEDUP_REMOVED lines=15> */
[----:B0----5:R-:W-:Y:S05]  /*36c0*/  CALL.ABS.NOINC R2 ;  /* 0x0000000002007343 */ /* 0x021fea0003c00000 */
.L_x_68:
[----:B------:R-:W-:Y:S01]  /*36d0*/  PRMT R0, RZ, 0x7610, R0 ;  /* 0x00007610ff007816 */ /* 0x000fe20000000000 */
[----:B------:R-:W-:Y:S06]  /*36e0*/  BRA `(.L_x_41) ;  /* 0x00000000001c7947 */ /* 0x000fec0003800000 */
.L_x_65:
[----:B------:R-:W2:Y:S02]  /*36f0*/  LDG.E.64 R2, desc[UR36][R2.64] ;  /* 0x0000002402027981 */ /* 0x000ea4000c1e1b00 */
[----:B--2---:R-:W0:Y:S02]  /*3700*/  I2F.U64 R0, R2 ;  /* 0x0000000200007312 */ /* 0x004e240000301000 */
[----:B0-----:R-:W-:Y:S01]  /*3710*/  F2FP.BF16.F32.PACK_AB R0, RZ, R0 ;  /* 0x00000000ff00723e */ /* 0x001fe200000010ff */
[----:B------:R-:W-:Y:S06]  /*3720*/  BRA `(.L_x_41) ;  /* 0x00000000000c7947 */ /* 0x000fec0003800000 */
.L_x_64:
[----:B------:R-:W2:Y:S02]  /*3730*/  LDG.E R2, desc[UR36][R2.64] ;  /* 0x0000002402027981 */ /* 0x000ea4000c1e1900 */
[----:B--2---:R-:W-:-:S04]  /*3740*/  I2FP.F32.U32 R0, R2 ;  /* 0x0000000200007245 */ /* 0x004fc80000201000 */
[----:B------:R-:W-:-:S07]  /*3750*/  F2FP.BF16.F32.PACK_AB R0, RZ, R0 ;  /* 0x00000000ff00723e */ /* 0x000fce00000010ff */
.L_x_41:
[----:B0-----:R-:W0:Y:S01]  /*3760*/  LDC.U8 R2, c[0x0][0x4a0] ;  /* 0x00012800ff027b82 */ /* 0x001e220000000000 */
[----:B-----5:R-:W-:Y:S01]  /*3770*/  IMAD.U32 R0, R0, 0x10000, RZ ;  /* 0x0001000000007824 */ /* 0x020fe200078e00ff */
[----:B------:R-:W-:Y:S01]  /*3780*/  ULDC.64 UR4, c[0x0][0x490] ;  /* 0x0001240000047ab9 */ /* 0x000fe20000000a00 */
[----:B------:R-:W-:-:S03]  /*3790*/  IMAD.U32 R19, R19, 0x10000, RZ ;  /* 0x0001000013137824 */ /* 0x000fc600078e00ff */
[C---:B------:R-:W-:Y:S02]  /*37a0*/  FSETP.GTU.FTZ.AND P0, PT, R0.reuse, UR4, PT ;  /* 0x0000000400007c0b */ /* 0x040fe4000bf1c000 */
[----:B------:R-:W-:-:S04]  /*37b0*/  FSETP.GE.FTZ.AND P1, PT, R0, UR5, PT ;  /* 0x0000000500007c0b */ /* 0x000fc8000bf36000 */
[----:B------:R-:W-:-:S04]  /*37c0*/  PLOP3.LUT P0, PT, P0, P1, PT, 0x20, 0x0 ;  /* 0x000000000000781c */ /* 0x000fc80000702470 */
[----:B------:R-:W-:-:S06]  /*37d0*/  FSEL R19, R19, RZ, P0 ;  /* 0x000000ff13137208 */ /* 0x000fcc0000000000 */
[----:B------:R-:W1:Y:S01]  /*37e0*/  F2F.BF16.F32 R19, R19 ;  /* 0x0000001300137304 */ /* 0x000e620000202000 */
[----:B0-----:R-:W-:-:S04]  /*37f0*/  PRMT R0, R2, 0x9910, RZ ;  /* 0x0000991002007816 */ /* 0x001fc800000000ff */
[----:B------:R-:W-:-:S13]  /*3800*/  ISETP.GT.AND P0, PT, R0, 0x9, PT ;  /* 0x000000090000780c */ /* 0x000fda0003f04270 */
[----:B-1----:R-:W-:Y:S05]  /*3810*/  @P0 BRA `(.L_x_69) ;  /* 0x00000004000c0947 */ /* 0x002fea0003800000 */
        /* <DEDUP_REMOVED lines=8> */
[----:B------:R-:W-:-:S04]  /*38a0*/  IMAD.U32 R0, R19, 0x10000, RZ ;  /* 0x0001000013007824 */ /* 0x000fc800078e00ff */
[----:B------:R-:W0:Y:S02]  /*38b0*/  F2I.FTZ.TRUNC.NTZ R3, R0 ;  /* 0x0000000000037305 */ /* 0x000e24000021f100 */
[----:B0-----:R0:W-:Y:S01]  /*38c0*/  STG.E.U8 desc[UR36][R16.64], R3 ;  /* 0x0000000310007986 */ /* 0x0011e2000c101124 */
[----:B------:R-:W-:Y:S05]  /*38d0*/  BRA `(.L_x_74) ;  /* 0x0000000c00947947 */ /* 0x000fea0003800000 */
.L_x_72:
[----:B------:R-:W-:-:S06]  /*38e0*/  IMAD.U32 R3, R19, 0x10000, RZ ;  /* 0x0001000013037824 */ /* 0x000fcc00078e00ff */
[----:B------:R-:W0:Y:S02]  /*38f0*/  F2I.S64.TRUNC R2, R3 ;  /* 0x0000000300027311 */ /* 0x000e24000020d900 */
[----:B0-----:R1:W-:Y:S01]  /*3900*/  STG.E.U8 desc[UR36][R16.64], R2 ;  /* 0x0000000210007986 */ /* 0x0013e2000c101124 */
[----:B------:R-:W-:Y:S05]  /*3910*/  BRA `(.L_x_74) ;  /* 0x0000000c00847947 */ /* 0x000fea0003800000 */
.L_x_71:
[----:B------:R-:W-:-:S13]  /*3920*/  ISETP.NE.AND P0, PT, R0, 0x2, PT ;  /* 0x000000020000780c */ /* 0x000fda0003f05270 */
[----:B------:R-:W-:Y:S05]  /*3930*/  @!P0 BRA `(.L_x_75) ;  /* 0x0000000000308947 */ /* 0x000fea0003800000 */
[----:B------:R-:W-:-:S13]  /*3940*/  ISETP.NE.AND P0, PT, R0, 0x3, PT ;  /* 0x000000030000780c */ /* 0x000fda0003f05270 */
[----:B------:R-:W-:Y:S05]  /*3950*/  @!P0 BRA `(.L_x_76) ;  /* 0x0000000000188947 */ /* 0x000fea0003800000 */
[----:B------:R-:W-:-:S13]  /*3960*/  ISETP.NE.AND P0, PT, R0, 0x4, PT ;  /* 0x000000040000780c */ /* 0x000fda0003f05270 */
[----:B------:R-:W-:Y:S05]  /*3970*/  @P0 BRA `(.L_x_73) ;  /* 0x0000000c000c0947 */ /* 0x000fea0003800000 */
[----:B------:R-:W-:-:S06]  /*3980*/  IMAD.U32 R2, R19, 0x10000, RZ ;  /* 0x0001000013027824 */ /* 0x000fcc00078e00ff */
[----:B------:R-:W0:Y:S02]  /*3990*/  F2I.S64.TRUNC R2, R2 ;  /* 0x0000000200027311 */ /* 0x000e24000020d900 */
[----:B0-----:R4:W-:Y:S01]  /*39a0*/  STG.E.64 desc[UR36][R16.64], R2 ;  /* 0x0000000210007986 */ /* 0x0019e2000c101b24 */
[----:B------:R-:W-:Y:S05]  /*39b0*/  BRA `(.L_x_74) ;  /* 0x0000000c005c7947 */ /* 0x000fea0003800000 */
.L_x_76:
[----:B------:R-:W-:-:S06]  /*39c0*/  IMAD.U32 R19, R19, 0x10000, RZ ;  /* 0x0001000013137824 */ /* 0x000fcc00078e00ff */
[----:B------:R-:W0:Y:S02]  /*39d0*/  F2I.FTZ.TRUNC.NTZ R19, R19 ;  /* 0x0000001300137305 */ /* 0x000e24000021f100 */
[----:B0-----:R3:W-:Y:S01]  /*39e0*/  STG.E desc[UR36][R16.64], R19 ;  /* 0x0000001310007986 */ /* 0x0017e2000c101924 */
[----:B------:R-:W-:Y:S05]  /*39f0*/  BRA `(.L_x_74) ;  /* 0x0000000c004c7947 */ /* 0x000fea0003800000 */
.L_x_75:
[----:B------:R-:W-:-:S06]  /*3a00*/  IMAD.U32 R19, R19, 0x10000, RZ ;  /* 0x0001000013137824 */ /* 0x000fcc00078e00ff */
[----:B------:R-:W0:Y:S02]  /*3a10*/  F2I.FTZ.TRUNC.NTZ R19, R19 ;  /* 0x0000001300137305 */ /* 0x000e24000021f100 */
[----:B0-----:R2:W-:Y:S01]  /*3a20*/  STG.E.U16 desc[UR36][R16.64], R19 ;  /* 0x0000001310007986 */ /* 0x0015e2000c101524 */
[----:B------:R-:W-:Y:S05]  /*3a30*/  BRA `(.L_x_74) ;  /* 0x0000000c003c7947 */ /* 0x000fea0003800000 */
.L_x_70:
[----:B------:R-:W-:-:S13]  /*3a40*/  ISETP.GT.AND P0, PT, R0, 0x6, PT ;  /* 0x000000060000780c */ /* 0x000fda0003f04270 */
[----:B------:R-:W-:Y:S05]  /*3a50*/  @P0 BRA `(.L_x_77) ;  /* 0x00000000002c0947 */ /* 0x000fea0003800000 */
[----:B------:R-:W-:-:S13]  /*3a60*/  ISETP.NE.AND P0, PT, R0, 0x5, PT ;  /* 0x000000050000780c */ /* 0x000fda0003f05270 */
[----:B------:R-:W-:Y:S05]  /*3a70*/  @!P0 BRA `(.L_x_78) ;  /* 0x0000000000148947 */ /* 0x000fea0003800000 */
[----:B------:R-:W-:-:S13]  /*3a80*/  ISETP.NE.AND P0, PT, R0, 0x6, PT ;  /* 0x000000060000780c */ /* 0x000fda0003f05270 */
[----:B------:R-:W-:Y:S05]  /*3a90*/  @P0 BRA `(.L_x_73) ;  /* 0x0000000800c40947 */ /* 0x000fea0003800000 */
[----:B------:R-:W-:-:S05]  /*3aa0*/  IMAD.U32 R19, R19, 0x10000, RZ ;  /* 0x0001000013137824 */ /* 0x000fca00078e00ff */
[----:B------:R0:W-:Y:S01]  /*3ab0*/  STG.E desc[UR36][R16.64], R19 ;  /* 0x0000001310007986 */ /* 0x0001e2000c101924 */
[----:B------:R-:W-:Y:S05]  /*3ac0*/  BRA `(.L_x_74) ;  /* 0x0000000c00187947 */ /* 0x000fea0003800000 */
.L_x_78:
[----:B------:R-:W-:-:S05]  /*3ad0*/  IMAD.U32 R0, R19, 0x10000, RZ ;  /* 0x0001000013007824 */ /* 0x000fca00078e00ff */
[----:B------:R-:W-:-:S05]  /*3ae0*/  F2FP.F16.F32.PACK_AB R0, RZ, R0 ;  /* 0x00000000ff00723e */ /* 0x000fca00000000ff */
[----:B------:R0:W-:Y:S01]  /*3af0*/  STG.E.U16 desc[UR36][R16.64], R0 ;  /* 0x0000000010007986 */ /* 0x0001e2000c101524 */
[----:B------:R-:W-:Y:S05]  /*3b00*/  BRA `(.L_x_74) ;  /* 0x0000000c00087947 */ /* 0x000fea0003800000 */
.L_x_77:
[----:B------:R-:W-:-:S13]  /*3b10*/  ISETP.NE.AND P0, PT, R0, 0x7, PT ;  /* 0x000000070000780c */ /* 0x000fda0003f05270 */
[----:B------:R-:W-:Y:S05]  /*3b20*/  @!P0 BRA `(.L_x_79) ;  /* 0x0000000000348947 */ /* 0x000fea0003800000 */
[----:B------:R-:W-:-:S13]  /*3b30*/  ISETP.NE.AND P0, PT, R0, 0x8, PT ;  /* 0x000000080000780c */ /* 0x000fda0003f05270 */
[----:B------:R-:W-:Y:S05]  /*3b40*/  @!P0 BRA `(.L_x_80) ;  /* 0x0000000000188947 */ /* 0x000fea0003800000 */
[----:B------:R-:W-:-:S13]  /*3b50*/  ISETP.NE.AND P0, PT, R0, 0x9, PT ;  /* 0x000000090000780c */ /* 0x000fda0003f05270 */
[----:B------:R-:W-:Y:S05]  /*3b60*/  @P0 BRA `(.L_x_73) ;  /* 0x0000000800900947 */ /* 0x000fea0003800000 */
[----:B------:R-:W-:Y:S02]  /*3b70*/  IMAD.U32 R2, R19, 0x10000, RZ ;  /* 0x0001000013027824 */ /* 0x000fe400078e00ff */
[----:B------:R-:W-:-:S05]  /*3b80*/  IMAD.MOV.U32 R3, RZ, RZ, RZ ;  /* 0x000000ffff037224 */ /* 0x000fca00078e00ff */
[----:B------:R0:W-:Y:S01]  /*3b90*/  STG.E.64 desc[UR36][R16.64], R2 ;  /* 0x0000000210007986 */ /* 0x0001e2000c101b24 */
[----:B------:R-:W-:Y:S05]  /*3ba0*/  BRA `(.L_x_74) ;  /* 0x0000000800e07947 */ /* 0x000fea0003800000 */
.L_x_80:
[----:B------:R-:W-:-:S05]  /*3bb0*/  IMAD.U32 R19, R19, 0x10000, RZ ;  /* 0x0001000013137824 */ /* 0x000fca00078e00ff */
[----:B------:R-:W-:-:S04]  /*3bc0*/  F2FP.F16.F32.PACK_AB R3, RZ, R19 ;  /* 0x00000013ff03723e */ /* 0x000fc800000000ff */
[----:B------:R-:W-:-:S05]  /*3bd0*/  PRMT R3, R3, 0x5410, RZ ;  /* 0x0000541003037816 */ /* 0x000fca00000000ff */
[----:B------:R0:W-:Y:S01]  /*3be0*/  STG.E desc[UR36][R16.64], R3 ;  /* 0x0000000310007986 */ /* 0x0001e2000c101924 */
[----:B------:R-:W-:Y:S05]  /*3bf0*/  BRA `(.L_x_74) ;  /* 0x0000000800cc7947 */ /* 0x000fea0003800000 */
.L_x_79:
[----:B------:R-:W-:-:S04]  /*3c00*/  IMAD.U32 R2, R19, 0x10000, RZ ;  /* 0x0001000013027824 */ /* 0x000fc800078e00ff */
[----:B------:R-:W-:-:S06]  /*3c10*/  FMUL.FTZ R2, R2, 1 ;  /* 0x3f80000002027820 */ /* 0x000fcc0000410000 */
[----:B------:R-:W0:Y:S02]  /*3c20*/  F2F.F64.F32 R2, R2 ;  /* 0x0000000200027310 */ /* 0x000e240000201800 */
[----:B0-----:R0:W-:Y:S01]  /*3c30*/  STG.E.64 desc[UR36][R16.64], R2 ;  /* 0x0000000210007986 */ /* 0x0011e2000c101b24 */
[----:B------:R-:W-:Y:S05]  /*3c40*/  BRA `(.L_x_74) ;  /* 0x0000000800b87947 */ /* 0x000fea0003800000 */
.L_x_69:
        /* <DEDUP_REMOVED lines=8> */
[----:B------:R-:W-:-:S05]  /*3cd0*/  IMAD.U32 R19, R19, 0x10000, RZ ;  /* 0x0001000013137824 */ /* 0x000fca00078e00ff */
[----:B------:R-:W-:-:S04]  /*3ce0*/  FSETP.NEU.FTZ.AND P0, PT, R19, RZ, PT ;  /* 0x000000ff1300720b */ /* 0x000fc80003f1d000 */
[----:B------:R-:W-:-:S05]  /*3cf0*/  SEL R3, RZ, 0x1, !P0 ;  /* 0x00000001ff037807 */ /* 0x000fca0004000000 */
[----:B------:R0:W-:Y:S01]  /*3d00*/  STG.E.U8 desc[UR36][R16.64], R3 ;  /* 0x0000000310007986 */ /* 0x0001e2000c101124 */
[----:B------:R-:W-:Y:S05]  /*3d10*/  BRA `(.L_x_74) ;  /* 0x0000000800847947 */ /* 0x000fea0003800000 */
.L_x_83:
[----:B------:R-:W-:Y:S01]  /*3d20*/  IMAD.U32 R19, R19, 0x10000, RZ ;  /* 0x0001000013137824 */ /* 0x000fe200078e00ff */
[----:B------:R-:W-:-:S03]  /*3d30*/  CS2R R6, SRZ ;  /* 0x0000000000067805 */ /* 0x000fc6000001ff00 */
[----:B------:R-:W-:-:S06]  /*3d40*/  FMUL.FTZ R4, R19, 1 ;  /* 0x3f80000013047820 */ /* 0x000fcc0000410000 */
[----:B------:R-:W0:Y:S02]  /*3d50*/  F2F.F64.F32 R4, R4 ;  /* 0x0000000400047310 */ /* 0x000e240000201800 */
[----:B0-----:R0:W-:Y:S01]  /*3d60*/  STG.E.128 desc[UR36][R16.64], R4 ;  /* 0x0000000410007986 */ /* 0x0011e2000c101d24 */
[----:B------:R-:W-:Y:S05]  /*3d70*/  BRA `(.L_x_74) ;  /* 0x00000008006c7947 */ /* 0x000fea0003800000 */
.L_x_82:
[----:B------:R-:W-:-:S13]  /*3d80*/  ISETP.NE.AND P0, PT, R0, 0xf, PT ;  /* 0x0000000f0000780c */ /* 0x000fda0003f05270 */
[----:B------:R-:W-:Y:S05]  /*3d90*/  @!P0 BRA `(.L_x_84) ;  /* 0x0000000000b48947 */ /* 0x000fea0003800000 */
[----:B------:R-:W-:-:S13]  /*3da0*/  ISETP.NE.AND P0, PT, R0, 0x17, PT ;  /* 0x000000170000780c */ /* 0x000fda0003f05270 */
[----:B------:R-:W-:Y:S05]  /*3db0*/  @!P0 BRA `(.L_x_85) ;  /* 0x0000000000548947 */ /* 0x000fea0003800000 */
[----:B------:R-:W-:-:S13]  /*3dc0*/  ISETP.NE.AND P0, PT, R0, 0x18, PT ;  /* 0x000000180000780c */ /* 0x000fda0003f05270 */
[----:B------:R-:W-:Y:S05]  /*3dd0*/  @P0 BRA `(.L_x_73) ;  /* 0x0000000400f40947 */ /* 0x000fea0003800000 */
[----:B------:R-:W-:Y:S01]  /*3de0*/  IMAD.U32 R19, R19, 0x10000, RZ ;  /* 0x0001000013137824 */ /* 0x000fe200078e00ff */
[----:B------:R-:W-:Y:S04]  /*3df0*/  BSSY B0, `(.L_x_86) ;  /* 0x000000e000007945 */ /* 0x000fe80003800000 */
[C---:B------:R-:W-:Y:S02]  /*3e00*/  LOP3.LUT R2, R19.reuse, 0x7fffffff, RZ, 0xc0, !PT ;  /* 0x7fffffff13027812 */ /* 0x040fe400078ec0ff */
[----:B------:R-:W-:Y:S02]  /*3e10*/  LOP3.LUT R0, R19, 0x80000000, RZ, 0xc0, !PT ;  /* 0x8000000013007812 */ /* 0x000fe400078ec0ff */
[----:B------:R-:W-:Y:S02]  /*3e20*/  ISETP.GT.U32.AND P0, PT, R2, 0x43efffff, PT ;  /* 0x43efffff0200780c */ /* 0x000fe40003f04070 */
[----:B------:R-:W-:Y:S01]  /*3e30*/  SHF.R.U32.HI R3, RZ, 0x18, R0 ;  /* 0x00000018ff037819 */ /* 0x000fe20000011600 */
[----:B------:R-:W-:-:S10]  /*3e40*/  IMAD.MOV.U32 R0, RZ, RZ, 0x7f ;  /* 0x0000007fff007424 */ /* 0x000fd400078e00ff */
[----:B------:R-:W-:Y:S05]  /*3e50*/  @P0 BRA `(.L_x_87) ;  /* 0x00000000001c0947 */ /* 0x000fea0003800000 */
[----:B------:R-:W-:-:S13]  /*3e60*/  ISETP.GE.U32.AND P0, PT, R2, 0x3c800000, PT ;  /* 0x3c8000000200780c */ /* 0x000fda0003f06070 */
[----:B------:R-:W-:Y:S01]  /*3e70*/  @P0 SHF.R.U32.HI R0, RZ, 0x14, R19 ;  /* 0x00000014ff000819 */ /* 0x000fe20000011613 */
[----:B------:R-:W-:-:S03]  /*3e80*/  @!P0 FADD.FTZ R2, R2, 16384 ;  /* 0x4680000002028421 */ /* 0x000fc60000010000 */
[----:B------:R-:W-:-:S04]  /*3e90*/  @P0 LOP3.LUT R0, R0, 0x1, RZ, 0xc0, !PT ;  /* 0x0000000100000812 */ /* 0x000fc800078ec0ff */
[----:B------:R-:W-:-:S04]  /*3ea0*/  @P0 IADD3 R0, R19, 0x407ffff, R0 ;  /* 0x0407ffff13000810 */ /* 0x000fc80007ffe000 */
[----:B------:R-:W-:Y:S01]  /*3eb0*/  @P0 SHF.R.U32.HI R0, RZ, 0x14, R0 ;  /* 0x00000014ff000819 */ /* 0x000fe20000011600 */
[----:B------:R-:W-:-:S07]  /*3ec0*/  @!P0 VIADD R0, R2, 0xb9800000 ;  /* 0xb980000002008836 */ /* 0x000fce0000000000 */
.L_x_87:
[----:B------:R-:W-:Y:S05]  /*3ed0*/  BSYNC B0 ;  /* 0x0000000000007941 */ /* 0x000fea0003800000 */
.L_x_86:
[----:B------:R-:W-:-:S05]  /*3ee0*/  LOP3.LUT R3, R0, R3, RZ, 0xfc, !PT ;  /* 0x0000000300037212 */ /* 0x000fca00078efcff */
[----:B------:R0:W-:Y:S01]  /*3ef0*/  STG.E.U8 desc[UR36][R16.64], R3 ;  /* 0x0000000310007986 */ /* 0x0001e2000c101124 */
[----:B------:R-:W-:Y:S05]  /*3f00*/  BRA `(.L_x_74) ;  /* 0x0000000800087947 */ /* 0x000fea0003800000 */
.L_x_85:
[----:B------:R-:W-:Y:S01]  /*3f10*/  IMAD.U32 R19, R19, 0x10000, RZ ;  /* 0x0001000013137824 */ /* 0x000fe200078e00ff */
[----:B------:R-:W-:Y:S04]  /*3f20*/  BSSY B0, `(.L_x_88) ;  /* 0x000000f000007945 */ /* 0x000fe80003800000 */
[----:B------:R-:W-:-:S04]  /*3f30*/  LOP3.LUT R2, R19, 0x7fffffff, RZ, 0xc0, !PT ;  /* 0x7fffffff13027812 */ /* 0x000fc800078ec0ff */
[----:B------:R-:W-:-:S13]  /*3f40*/  ISETP.GT.U32.AND P0, PT, R2, 0x477fffff, PT ;  /* 0x477fffff0200780c */ /* 0x000fda0003f04070 */
[----:B------:R-:W-:Y:S05]  /*3f50*/  @P0 BRA `(.L_x_89) ;  /* 0x0000000000200947 */ /* 0x000fea0003800000 */
[----:B------:R-:W-:-:S13]  /*3f60*/  ISETP.GE.U32.AND P0, PT, R2, 0x38800000, PT ;  /* 0x388000000200780c */ /* 0x000fda0003f06070 */
[----:B------:R-:W-:Y:S01]  /*3f70*/  @P0 SHF.R.U32.HI R0, RZ, 0x15, R19 ;  /* 0x00000015ff000819 */ /* 0x000fe20000011613 */
[----:B------:R-:W-:-:S03]  /*3f80*/  @!P0 FADD.FTZ R2, R2, 128 ;  /* 0x4300000002028421 */ /* 0x000fc60000010000 */
[----:B------:R-:W-:-:S04]  /*3f90*/  @P0 LOP3.LUT R0, R0, 0x1, RZ, 0xc0, !PT ;  /* 0x0000000100000812 */ /* 0x000fc800078ec0ff */
[----:B------:R-:W-:-:S04]  /*3fa0*/  @P0 IADD3 R0, R19, 0x80fffff, R0 ;  /* 0x080fffff13000810 */ /* 0x000fc80007ffe000 */
[----:B------:R-:W-:Y:S01]  /*3fb0*/  @P0 SHF.R.U32.HI R0, RZ, 0x15, R0 ;  /* 0x00000015ff000819 */ /* 0x000fe20000011600 */
[----:B------:R-:W-:Y:S01]  /*3fc0*/  @!P0 VIADD R0, R2, 0xbd000000 ;  /* 0xbd00000002008836 */ /* 0x000fe20000000000 */
[----:B------:R-:W-:Y:S06]  /*3fd0*/  BRA `(.L_x_90) ;  /* 0x00000000000c7947 */ /* 0x000fec0003800000 */
.L_x_89:
[----:B------:R-:W-:Y:S01]  /*3fe0*/  IMAD.MOV.U32 R0, RZ, RZ, 0x7f ;  /* 0x0000007fff007424 */ /* 0x000fe200078e00ff */
[----:B------:R-:W-:-:S04]  /*3ff0*/  ISETP.GT.U32.AND P0, PT, R2, 0x7f800000, PT ;  /* 0x7f8000000200780c */ /* 0x000fc80003f04070 */
[----:B------:R-:W-:-:S09]  /*4000*/  SEL R0, R0, 0x7c, P0 ;  /* 0x0000007c00007807 */ /* 0x000fd20000000000 */
.L_x_90:
[----:B------:R-:W-:Y:S05]  /*4010*/  BSYNC B0 ;  /* 0x0000000000007941 */ /* 0x000fea0003800000 */
.L_x_88:
[----:B------:R-:W-:-:S04]  /*4020*/  LOP3.LUT R2, R19, 0x80000000, RZ, 0xc0, !PT ;  /* 0x8000000013027812 */ /* 0x000fc800078ec0ff */
[----:B------:R-:W-:-:S04]  /*4030*/  SHF.R.U32.HI R3, RZ, 0x18, R2 ;  /* 0x00000018ff037819 */ /* 0x000fc80000011602 */
[----:B------:R-:W-:-:S05]  /*4040*/  LOP3.LUT R3, R0, R3, RZ, 0xfc, !PT ;  /* 0x0000000300037212 */ /* 0x000fca00078efcff */
[----:B------:R0:W-:Y:S01]  /*4050*/  STG.E.U8 desc[UR36][R16.64], R3 ;  /* 0x0000000310007986 */ /* 0x0001e2000c101124 */
[----:B------:R-:W-:Y:S05]  /*4060*/  BRA `(.L_x_74) ;  /* 0x0000000400b07947 */ /* 0x000fea0003800000 */
.L_x_84:
[----:B------:R0:W-:Y:S01]  /*4070*/  STG.E.U16 desc[UR36][R16.64], R19 ;  /* 0x0000001310007986 */ /* 0x0001e2000c101524 */
[----:B------:R-:W-:Y:S05]  /*4080*/  BRA `(.L_x_74) ;  /* 0x0000000400a87947 */ /* 0x000fea0003800000 */
.L_x_81:
        /* <DEDUP_REMOVED lines=8> */
[----:B------:R-:W-:-:S06]  /*4110*/  IMAD.U32 R3, R19, 0x10000, RZ ;  /* 0x0001000013037824 */ /* 0x000fcc00078e00ff */
[----:B------:R-:W0:Y:S02]  /*4120*/  F2I.FTZ.U32.TRUNC.NTZ R3, R3 ;  /* 0x0000000300037305 */ /* 0x000e24000021f000 */
[----:B0-----:R0:W-:Y:S01]  /*4130*/  STG.E.U16 desc[UR36][R16.64], R3 ;  /* 0x0000000310007986 */ /* 0x0011e2000c101524 */
[----:B------:R-:W-:Y:S05]  /*4140*/  BRA `(.L_x_74) ;  /* 0x0000000400787947 */ /* 0x000fea0003800000 */
.L_x_93:
[----:B------:R-:W-:Y:S01]  /*4150*/  IMAD.U32 R19, R19, 0x10000, RZ ;  /* 0x0001000013137824 */ /* 0x000fe200078e00ff */
[----:B------:R-:W-:Y:S01]  /*4160*/  BSSY B0, `(.L_x_94) ;  /* 0x0000014000007945 */ /* 0x000fe20003800000 */
[----:B------:R-:W-:-:S03]  /*4170*/  IMAD.MOV.U32 R8, RZ, RZ, 0x80 ;  /* 0x00000080ff087424 */ /* 0x000fc600078e00ff */
[----:B------:R-:W-:-:S04]  /*4180*/  LOP3.LUT R2, R19, 0x7fffffff, RZ, 0xc0, !PT ;  /* 0x7fffffff13027812 */ /* 0x000fc800078ec0ff */
[----:B------:R-:W-:-:S13]  /*4190*/  ISETP.GT.U32.AND P0, PT, R2, 0x437fffff, PT ;  /* 0x437fffff0200780c */ /* 0x000fda0003f04070 */
[----:B------:R-:W-:Y:S05]  /*41a0*/  @P0 BRA `(.L_x_95) ;  /* 0x00000000003c0947 */ /* 0x000fea0003800000 */
[----:B------:R-:W-:-:S13]  /*41b0*/  ISETP.GE.U32.AND P0, PT, R2, 0x3c000000, PT ;  /* 0x3c0000000200780c */ /* 0x000fda0003f06070 */
[----:B------:R-:W-:-:S04]  /*41c0*/  @P0 SHF.R.U32.HI R0, RZ, 0x14, R19 ;  /* 0x00000014ff000819 */ /* 0x000fc80000011613 */
[----:B------:R-:W-:-:S04]  /*41d0*/  @P0 LOP3.LUT R0, R0, 0x1, RZ, 0xc0, !PT ;  /* 0x0000000100000812 */ /* 0x000fc800078ec0ff */
[----:B------:R-:W-:-:S04]  /*41e0*/  @P0 IADD3 R0, R19, 0x487ffff, R0 ;  /* 0x0487ffff13000810 */ /* 0x000fc80007ffe000 */
[----:B------:R-:W-:-:S04]  /*41f0*/  @P0 SHF.R.U32.HI R0, RZ, 0x14, R0 ;  /* 0x00000014ff000819 */ /* 0x000fc80000011600 */
[----:B------:R-:W-:Y:S01]  /*4200*/  @P0 LOP3.LUT R0, R0, 0xff, RZ, 0xc0, !PT ;  /* 0x000000ff00000812 */ /* 0x000fe200078ec0ff */
[----:B------:R-:W-:Y:S06]  /*4210*/  @P0 BRA `(.L_x_96) ;  /* 0x0000000000100947 */ /* 0x000fec0003800000 */
[----:B------:R-:W-:Y:S01]  /*4220*/  FADD.FTZ R0, R2, 8192 ;  /* 0x4600000002007421 */ /* 0x000fe20000010000 */
[----:B------:R-:W-:-:S04]  /*4230*/  PRMT R8, RZ, 0x7610, R8 ;  /* 0x00007610ff087816 */ /* 0x000fc80000000008 */
[----:B------:R-:W-:-:S13]  /*4240*/  LOP3.LUT P0, R0, R0, 0xff, RZ, 0xc0, !PT ;  /* 0x000000ff00007812 */ /* 0x000fda000780c0ff */
[----:B------:R-:W-:Y:S05]  /*4250*/  @!P0 BRA `(.L_x_95) ;  /* 0x0000000000108947 */ /* 0x000fea0003800000 */
.L_x_96:
[----:B------:R-:W-:-:S04]  /*4260*/  LOP3.LUT R2, R19, 0x80000000, RZ, 0xc0, !PT ;  /* 0x8000000013027812 */ /* 0x000fc800078ec0ff */
[----:B------:R-:W-:-:S04]  /*4270*/  SHF.R.U32.HI R3, RZ, 0x18, R2 ;  /* 0x00000018ff037819 */ /* 0x000fc80000011602 */
[----:B------:R-:W-:-:S04]  /*4280*/  LOP3.LUT R0, R0, R3, RZ, 0xfc, !PT ;  /* 0x0000000300007212 */ /* 0x000fc800078efcff */
[----:B------:R-:W-:-:S07]  /*4290*/  PRMT R8, R0, 0x7610, R8 ;  /* 0x0000761000087816 */ /* 0x000fce0000000008 */
.L_x_95:
[----:B------:R-:W-:Y:S05]  /*42a0*/  BSYNC B0 ;  /* 0x0000000000007941 */ /* 0x000fea0003800000 */
.L_x_94:
[----:B------:R0:W-:Y:S01]  /*42b0*/  STG.E.U8 desc[UR36][R16.64], R8 ;  /* 0x0000000810007986 */ /* 0x0001e2000c101124 */
[----:B------:R-:W-:Y:S05]  /*42c0*/  BRA `(.L_x_74) ;  /* 0x0000000400187947 */ /* 0x000fea0003800000 */
.L_x_92:
        /* <DEDUP_REMOVED lines=17> */
.L_x_99:
[----:B------:R-:W-:-:S04]  /*43e0*/  LOP3.LUT R2, R19, 0x80000000, RZ, 0xc0, !PT ;  /* 0x8000000013027812 */ /* 0x000fc800078ec0ff */
[----:B------:R-:W-:-:S04]  /*43f0*/  SHF.R.U32.HI R3, RZ, 0x18, R2 ;  /* 0x00000018ff037819 */ /* 0x000fc80000011602 */
[----:B------:R-:W-:-:S04]  /*4400*/  LOP3.LUT R0, R0, R3, RZ, 0xfc, !PT ;  /* 0x0000000300007212 */ /* 0x000fc800078efcff */
[----:B------:R-:W-:-:S07]  /*4410*/  PRMT R8, R0, 0x7610, R8 ;  /* 0x0000761000087816 */ /* 0x000fce0000000008 */
.L_x_98:
[----:B------:R-:W-:Y:S05]  /*4420*/  BSYNC B0 ;  /* 0x0000000000007941 */ /* 0x000fea0003800000 */
.L_x_97:
[----:B------:R0:W-:Y:S01]  /*4430*/  STG.E.U8 desc[UR36][R16.64], R8 ;  /* 0x0000000810007986 */ /* 0x0001e2000c101124 */
[----:B------:R-:W-:Y:S05]  /*4440*/  BRA `(.L_x_74) ;  /* 0x0000000000b87947 */ /* 0x000fea0003800000 */
.L_x_91:
[----:B------:R-:W-:-:S13]  /*4450*/  ISETP.NE.AND P0, PT, R0, 0x1c, PT ;  /* 0x0000001c0000780c */ /* 0x000fda0003f05270 */
[----:B------:R-:W-:Y:S05]  /*4460*/  @!P0 BRA `(.L_x_100) ;  /* 0x0000000000a48947 */ /* 0x000fea0003800000 */
[----:B------:R-:W-:-:S13]  /*4470*/  ISETP.NE.AND P0, PT, R0, 0x1d, PT ;  /* 0x0000001d0000780c */ /* 0x000fda0003f05270 */
[----:B------:R-:W-:Y:S05]  /*4480*/  @!P0 BRA `(.L_x_101) ;  /* 0x00000000008c8947 */ /* 0x000fea0003800000 */
[----:B------:R-:W-:-:S13]  /*4490*/  ISETP.NE.AND P0, PT, R0, 0x2c, PT ;  /* 0x0000002c0000780c */ /* 0x000fda0003f05270 */
[----:B------:R-:W-:Y:S05]  /*44a0*/  @P0 BRA `(.L_x_73) ;  /* 0x0000000000400947 */ /* 0x000fea0003800000 */
[----:B------:R-:W-:Y:S02]  /*44b0*/  IMAD.U32 R19, R19, 0x10000, RZ ;  /* 0x0001000013137824 */ /* 0x000fe400078e00ff */
[----:B------:R-:W-:-:S03]  /*44c0*/  IMAD.MOV.U32 R3, RZ, RZ, 0xff ;  /* 0x000000ffff037424 */ /* 0x000fc600078e00ff */
[----:B------:R-:W-:-:S04]  /*44d0*/  SHF.R.U32.HI R4, RZ, 0x17, R19 ;  /* 0x00000017ff047819 */ /* 0x000fc80000011613 */
[----:B------:R-:W-:-:S04]  /*44e0*/  LOP3.LUT R2, R4, 0xff, RZ, 0xc0, !PT ;  /* 0x000000ff04027812 */ /* 0x000fc800078ec0ff */
[----:B------:R-:W-:-:S13]  /*44f0*/  ISETP.NE.AND P1, PT, R2, 0xff, PT ;  /* 0x000000ff0200780c */ /* 0x000fda0003f25270 */
[--C-:B------:R-:W-:Y:S02]  /*4500*/  @P1 SHF.R.U32.HI R0, RZ, 0x16, R19.reuse ;  /* 0x00000016ff001819 */ /* 0x100fe40000011613 */
[----:B------:R-:W-:Y:S02]  /*4510*/  @P1 LOP3.LUT P0, RZ, R2, 0x3fffff, R19, 0xf8, !PT ;  /* 0x003fffff02ff1812 */ /* 0x000fe4000780f813 */
[----:B------:R-:W-:-:S04]  /*4520*/  @P1 LOP3.LUT R0, R0, 0x1, RZ, 0xc0, !PT ;  /* 0x0000000100001812 */ /* 0x000fc800078ec0ff */
[----:B------:R-:W-:Y:S01]  /*4530*/  @P1 ISETP.EQ.U32.AND P2, PT, R0, 0x1, P0 ;  /* 0x000000010000180c */ /* 0x000fe20000742070 */
[----:B------:R-:W-:Y:S01]  /*4540*/  @P1 VIADD R0, R4, 0x1 ;  /* 0x0000000104001836 */ /* 0x000fe20000000000 */
[----:B------:R-:W-:Y:S02]  /*4550*/  PLOP3.LUT P0, PT, PT, PT, PT, 0x80, 0x0 ;  /* 0x000000000000781c */ /* 0x000fe40003f0f070 */
[----:B------:R-:W-:-:S13]  /*4560*/  @P1 PLOP3.LUT P0, PT, P2, PT, PT, 0x80, 0x0 ;  /* 0x000000000000181c */ /* 0x000fda000170f070 */
[----:B------:R-:W-:-:S04]  /*4570*/  @!P0 IMAD.MOV R0, RZ, RZ, R4 ;  /* 0x000000ffff008224 */ /* 0x000fc800078e0204 */
[----:B------:R-:W-:-:S05]  /*4580*/  @P1 IMAD.MOV.U32 R3, RZ, RZ, R0 ;  /* 0x000000ffff031224 */ /* 0x000fca00078e0000 */
[----:B------:R0:W-:Y:S01]  /*4590*/  STG.E.U8 desc[UR36][R16.64], R3 ;  /* 0x0000000310007986 */ /* 0x0001e2000c101124 */
[----:B------:R-:W-:Y:S05]  /*45a0*/  BRA `(.L_x_74) ;  /* 0x0000000000607947 */ /* 0x000fea0003800000 */
.L_x_73:
        /* <DEDUP_REMOVED lines=16> */
.L_x_102:
[----:B------:R-:W-:Y:S05]  /*46b0*/  BRA `(.L_x_74) ;  /* 0x00000000001c7947 */ /* 0x000fea0003800000 */
.L_x_101:
[----:B------:R-:W-:-:S06]  /*46c0*/  IMAD.U32 R2, R19, 0x10000, RZ ;  /* 0x0001000013027824 */ /* 0x000fcc00078e00ff */
[----:B------:R-:W0:Y:S02]  /*46d0*/  F2I.U64.TRUNC R2, R2 ;  /* 0x0000000200027311 */ /* 0x000e24000020d800 */
[----:B0-----:R0:W-:Y:S01]  /*46e0*/  STG.E.64 desc[UR36][R16.64], R2 ;  /* 0x0000000210007986 */ /* 0x0011e2000c101b24 */
[----:B------:R-:W-:Y:S05]  /*46f0*/  BRA `(.L_x_74) ;  /* 0x00000000000c7947 */ /* 0x000fea0003800000 */
.L_x_100:
[----:B------:R-:W-:-:S06]  /*4700*/  IMAD.U32 R19, R19, 0x10000, RZ ;  /* 0x0001000013137824 */ /* 0x000fcc00078e00ff */
[----:B------:R-:W0:Y:S02]  /*4710*/  F2I.FTZ.U32.TRUNC.NTZ R19, R19 ;  /* 0x0000001300137305 */ /* 0x000e24000021f000 */
[----:B0-----:R0:W-:Y:S02]  /*4720*/  STG.E desc[UR36][R16.64], R19 ;  /* 0x0000001310007986 */ /* 0x0011e4000c101924 */
.L_x_74:
[----:B------:R-:W-:-:S04]  /*4730*/  IMAD R18, R18, 0x200, R23 ;  /* 0x0000020012127824 */ /* 0x000fc800078e0217 */
[----:B0-23--:R-:W-:-:S07]  /*4740*/  VIADD R19, R18, 0x80 ;  /* 0x0000008012137836 */ /* 0x00dfce0000000000 */
.L_x_1:
[----:B------:R-:W-:Y:S05]  /*4750*/  BSYNC B6 ;  /* 0x0000000000067941 */ /* 0x000fea0003800000 */
.L_x_0:
[----:B------:R-:W-:Y:S01]  /*4760*/  ULDC UR4, c[0x0][0x210] ;  /* 0x0000840000047ab9 */ /* 0x000fe20000000800 */
[----:B------:R-:W-:Y:S01]  /*4770*/  BSSY B6, `(.L_x_103) ;  /* 0x000046c000067945 */ /* 0x000fe20003800000 */
[----:B------:R-:W-:-:S13]  /*4780*/  ISETP.GE.AND P0, PT, R19, UR4, PT ;  /* 0x0000000413007c0c */ /* 0x000fda000bf06270 */
[----:B------:R-:W-:Y:S05]  /*4790*/  @P0 BRA `(.L_x_104) ;  /* 0x0000004400a40947 */ /* 0x000fea0003800000 */
[----:B------:R-:W0:Y:S01]  /*47a0*/  LDC R6, c[0x0][0x218] ;  /* 0x00008600ff067b82 */ /* 0x000e220000000800 */
[----:B------:R-:W-:Y:S02]  /*47b0*/  IMAD.MOV.U32 R18, RZ, RZ, RZ ;  /* 0x000000ffff127224 */ /* 0x000fe400078e00ff */
[----:B------:R-:W-:Y:S02]  /*47c0*/  IMAD.MOV.U32 R0, RZ, RZ, RZ ;  /* 0x000000ffff007224 */ /* 0x000fe400078e00ff */
[----:B-1--4-:R-:W-:Y:S01]  /*47d0*/  IMAD.MOV.U32 R16, RZ, RZ, RZ ;  /* 0x000000ffff107224 */ /* 0x012fe200078e00ff */
[----:B0-----:R-:W-:-:S13]  /*47e0*/  ISETP.NE.AND P0, PT, R6, RZ, PT ;  /* 0x000000ff0600720c */ /* 0x001fda0003f05270 */
[----:B------:R-:W-:Y:S05]  /*47f0*/  @!P0 BRA `(.L_x_105) ;  /* 0x0000001400708947 */ /* 0x000fea0003800000 */
        /* <DEDUP_REMOVED lines=348> */
.L_x_105:
        /* <DEDUP_REMOVED lines=23> */
.L_x_109:
[----:B------:R-:W2:Y:S02]  /*5f30*/  LDG.E.U8 R2, desc[UR36][R2.64] ;  /* 0x0000002402027981 */ /* 0x000ea4000c1e1100 */
[----:B--2---:R-:W-:-:S04]  /*5f40*/  I2FP.F32.U32 R0, R2 ;  /* 0x0000000200007245 */ /* 0x004fc80000201000 */
[----:B------:R-:W-:-:S04]  /*5f50*/  F2FP.BF16.F32.PACK_AB R0, RZ, R0 ;  /* 0x00000000ff00723e */ /* 0x000fc800000010ff */
[----:B------:R-:W-:Y:S01]  /*5f60*/  PRMT R22, R0, 0x7610, R22 ;  /* 0x0000761000167816 */ /* 0x000fe20000000016 */
[----:B------:R-:W-:Y:S06]  /*5f70*/  BRA `(.L_x_111) ;  /* 0x0000000c00c87947 */ /* 0x000fec0003800000 */
.L_x_108:
        /* <DEDUP_REMOVED lines=11> */
.L_x_113:
[----:B------:R-:W2:Y:S02]  /*6030*/  LDG.E R2, desc[UR36][R2.64] ;  /* 0x0000002402027981 */ /* 0x000ea4000c1e1900 */
[----:B--2---:R-:W-:-:S04]  /*6040*/  I2FP.F32.S32 R0, R2 ;  /* 0x0000000200007245 */ /* 0x004fc80000201400 */
[----:B------:R-:W-:-:S04]  /*6050*/  F2FP.BF16.F32.PACK_AB R0, RZ, R0 ;  /* 0x00000000ff00723e */ /* 0x000fc800000010ff */
[----:B------:R-:W-:Y:S01]  /*6060*/  PRMT R22, R0, 0x7610, R22 ;  /* 0x0000761000167816 */ /* 0x000fe20000000016 */
[----:B------:R-:W-:Y:S06]  /*6070*/  BRA `(.L_x_111) ;  /* 0x0000000c00887947 */ /* 0x000fec0003800000 */
.L_x_112:
[----:B------:R-:W2:Y:S02]  /*6080*/  LDG.E.U16 R2, desc[UR36][R2.64] ;  /* 0x0000002402027981 */ /* 0x000ea4000c1e1500 */
[----:B--2---:R-:W0:Y:S02]  /*6090*/  I2F.S16 R0, R2 ;  /* 0x0000000200007306 */ /* 0x004e240000101400 */
[----:B0-----:R-:W-:-:S04]  /*60a0*/  F2FP.BF16.F32.PACK_AB R0, RZ, R0 ;  /* 0x00000000ff00723e */ /* 0x001fc800000010ff */
[----:B------:R-:W-:Y:S01]  /*60b0*/  PRMT R22, R0, 0x7610, R22 ;  /* 0x0000761000167816 */ /* 0x000fe20000000016 */
[----:B------:R-:W-:Y:S06]  /*60c0*/  BRA `(.L_x_111) ;  /* 0x0000000c00747947 */ /* 0x000fec0003800000 */
.L_x_107:
        /* <DEDUP_REMOVED lines=9> */
.L_x_115:
[----:B------:R-:W2:Y:S02]  /*6160*/  LDG.E.U16 R0, desc[UR36][R2.64] ;  /* 0x0000002402007981 */ /* 0x000ea4000c1e1500 */
[----:B--2---:R-:W-:-:S05]  /*6170*/  HADD2.F32 R0, -RZ, R0.H0_H0 ;  /* 0x20000000ff007230 */ /* 0x004fca0000004100 */
[----:B------:R-:W-:-:S04]  /*6180*/  F2FP.BF16.F32.PACK_AB R0, RZ, R0 ;  /* 0x00000000ff00723e */ /* 0x000fc800000010ff */
[----:B------:R-:W-:Y:S01]  /*6190*/  PRMT R22, R0, 0x7610, R22 ;  /* 0x0000761000167816 */ /* 0x000fe20000000016 */
[----:B------:R-:W-:Y:S06]  /*61a0*/  BRA `(.L_x_111) ;  /* 0x0000000c003c7947 */ /* 0x000fec0003800000 */
.L_x_114:
        /* <DEDUP_REMOVED lines=9> */
.L_x_117:
[----:B------:R-:W2:Y:S02]  /*6240*/  LDG.E.U16 R2, desc[UR36][R2.64] ;  /* 0x0000002402027981 */ /* 0x000ea4000c1e1500 */
[----:B--2---:R-:W-:-:S05]  /*6250*/  HADD2.F32 R0, -RZ, R2.H0_H0 ;  /* 0x20000002ff007230 */ /* 0x004fca0000004100 */
[----:B------:R-:W-:-:S04]  /*6260*/  F2FP.BF16.F32.PACK_AB R0, RZ, R0 ;  /* 0x00000000ff00723e */ /* 0x000fc800000010ff */
[----:B------:R-:W-:Y:S01]  /*6270*/  PRMT R22, R0, 0x7610, R22 ;  /* 0x0000761000167816 */ /* 0x000fe20000000016 */
[----:B------:R-:W-:Y:S06]  /*6280*/  BRA `(.L_x_111) ;  /* 0x0000000c00047947 */ /* 0x000fec0003800000 */
.L_x_116:
        /* <DEDUP_REMOVED lines=9> */
.L_x_106:
        /* <DEDUP_REMOVED lines=14> */
.L_x_120:
        /* <DEDUP_REMOVED lines=9> */
.L_x_119:
        /* <DEDUP_REMOVED lines=28> */
.L_x_122:
        /* <DEDUP_REMOVED lines=15> */
.L_x_121:
[----:B------:R0:W5:Y:S01]  /*6740*/  LDG.E.U16 R22, desc[UR36][R2.64] ;  /* 0x0000002402167981 */ /* 0x000162000c1e1500 */
[----:B------:R-:W-:Y:S05]  /*6750*/  BRA `(.L_x_111) ;  /* 0x0000000400d07947 */ /* 0x000fea0003800000 */
.L_x_118:
        /* <DEDUP_REMOVED lines=13> */
.L_x_125:
        /* <DEDUP_REMOVED lines=21> */
.L_x_129:
[----:B------:R-:W-:Y:S05]  /*6980*/  BSYNC B1 ;  /* 0x0000000000017941 */ /* 0x000fea0003800000 */
.L_x_128:
[----:B------:R-:W-:Y:S01]  /*6990*/  LEA R3, R0, 0x3b800000, 0x17 ;  /* 0x3b80000000037811 */ /* 0x000fe200078eb8ff */
[----:B------:R-:W-:-:S05]  /*69a0*/  IMAD.SHL.U32 R0, R2, 0x100000, RZ ;  /* 0x0010000002007824 */ /* 0x000fca00078e00ff */
[----:B------:R-:W-:-:S07]  /*69b0*/  LOP3.LUT R0, R3, R0, R4, 0xfe, !PT ;  /* 0x0000000003007212 */ /* 0x000fce00078efe04 */
.L_x_127:
[----:B------:R-:W-:Y:S05]  /*69c0*/  BSYNC B0 ;  /* 0x0000000000007941 */ /* 0x000fea0003800000 */
.L_x_126:
[----:B------:R-:W-:-:S04]  /*69d0*/  F2FP.BF16.F32.PACK_AB R0, RZ, R0 ;  /* 0x00000000ff00723e */ /* 0x000fc800000010ff */
[----:B------:R-:W-:Y:S01]  /*69e0*/  PRMT R22, R0, 0x7610, R22 ;  /* 0x0000761000167816 */ /* 0x000fe20000000016 */
[----:B------:R-:W-:Y:S06]  /*69f0*/  BRA `(.L_x_111) ;  /* 0x0000000400287947 */ /* 0x000fec0003800000 */
.L_x_124:
        /* <DEDUP_REMOVED lines=21> */
.L_x_133:
[----:B------:R-:W-:Y:S05]  /*6b50*/  BSYNC B1 ;  /* 0x0000000000017941 */ /* 0x000fea0003800000 */
.L_x_132:
[----:B------:R-:W-:Y:S01]  /*6b60*/  LEA R3, R0, 0x37800000, 0x17 ;  /* 0x3780000000037811 */ /* 0x000fe200078eb8ff */
[----:B------:R-:W-:-:S05]  /*6b70*/  IMAD.SHL.U32 R0, R2, 0x200000, RZ ;  /* 0x0020000002007824 */ /* 0x000fca00078e00ff */
[----:B------:R-:W-:-:S07]  /*6b80*/  LOP3.LUT R0, R3, R0, R4, 0xfe, !PT ;  /* 0x0000000003007212 */ /* 0x000fce00078efe04 */
.L_x_131:
[----:B------:R-:W-:Y:S05]  /*6b90*/  BSYNC B0 ;  /* 0x0000000000007941 */ /* 0x000fea0003800000 */
.L_x_130:
[----:B------:R-:W-:-:S04]  /*6ba0*/  F2FP.BF16.F32.PACK_AB R0, RZ, R0 ;  /* 0x00000000ff00723e */ /* 0x000fc800000010ff */
[----:B------:R-:W-:Y:S01]  /*6bb0*/  PRMT R22, R0, 0x7610, R22 ;  /* 0x0000761000167816 */ /* 0x000fe20000000016 */
[----:B------:R-:W-:Y:S06]  /*6bc0*/  BRA `(.L_x_111) ;  /* 0x0000000000b47947 */ /* 0x000fec0003800000 */
.L_x_123:
        /* <DEDUP_REMOVED lines=14> */
.L_x_137:
[----:B------:R-:W-:Y:S05]  /*6cb0*/  BSYNC B0 ;  /* 0x0000000000007941 */ /* 0x000fea0003800000 */
.L_x_136:
[----:B------:R-:W-:-:S04]  /*6cc0*/  F2FP.BF16.F32.PACK_AB R0, RZ, R0 ;  /* 0x00000000ff00723e */ /* 0x000fc800000010ff */
[----:B------:R-:W-:Y:S01]  /*6cd0*/  PRMT R22, R0, 0x7610, R22 ;  /* 0x0000761000167816 */ /* 0x000fe20000000016 */
[----:B------:R-:W-:Y:S06]  /*6ce0*/  BRA `(.L_x_111) ;  /* 0x00000000006c7947 */ /* 0x000fec0003800000 */
.L_x_110:
        /* <DEDUP_REMOVED lines=16> */
.L_x_138:
[----:B------:R-:W-:Y:S01]  /*6df0*/  PRMT R22, RZ, 0x7610, R22 ;  /* 0x00007610ff167816 */ /* 0x000fe20000000016 */
[----:B------:R-:W-:Y:S06]  /*6e00*/  BRA `(.L_x_111) ;  /* 0x0000000000247947 */ /* 0x000fec0003800000 */
.L_x_135:
[----:B------:R-:W2:Y:S02]  /*6e10*/  LDG.E.64 R2, desc[UR36][R2.64] ;  /* 0x0000002402027981 */ /* 0x000ea4000c1e1b00 */
[----:B--2---:R-:W0:Y:S02]  /*6e20*/  I2F.U64 R0, R2 ;  /* 0x0000000200007312 */ /* 0x004e240000301000 */
[----:B0-----:R-:W-:-:S04]  /*6e30*/  F2FP.BF16.F32.PACK_AB R0, RZ, R0 ;  /* 0x00000000ff00723e */ /* 0x001fc800000010ff */
[----:B------:R-:W-:Y:S01]  /*6e40*/  PRMT R22, R0, 0x7610, R22 ;  /* 0x0000761000167816 */ /* 0x000fe20000000016 */
[----:B------:R-:W-:Y:S06]  /*6e50*/  BRA `(.L_x_111) ;  /* 0x0000000000107947 */ /* 0x000fec0003800000 */
.L_x_134:
[----:B------:R-:W2:Y:S02]  /*6e60*/  LDG.E R2, desc[UR36][R2.64] ;  /* 0x0000002402027981 */ /* 0x000ea4000c1e1900 */
[----:B--2---:R-:W-:-:S04]  /*6e70*/  I2FP.F32.U32 R0, R2 ;  /* 0x0000000200007245 */ /* 0x004fc80000201000 */
[----:B------:R-:W-:-:S04]  /*6e80*/  F2FP.BF16.F32.PACK_AB R0, RZ, R0 ;  /* 0x00000000ff00723e */ /* 0x000fc800000010ff */
[----:B------:R-:W-:-:S07]  /*6e90*/  PRMT R22, R0, 0x7610, R22 ;  /* 0x0000761000167816 */ /* 0x000fce0000000016 */
.L_x_111:
        /* <DEDUP_REMOVED lines=19> */
.L_x_142:
[----:B------:R-:W2:Y:S02]  /*6fd0*/  LDG.E.U8 R2, desc[UR36][R2.64] ;  /* 0x0000002402027981 */ /* 0x000ea4000c1e1100 */
[----:B--2---:R-:W-:-:S04]  /*6fe0*/  I2FP.F32.U32 R0, R2 ;  /* 0x0000000200007245 */ /* 0x004fc80000201000 */
[----:B------:R-:W-:Y:S01]  /*6ff0*/  F2FP.BF16.F32.PACK_AB R0, RZ, R0 ;  /* 0x00000000ff00723e */ /* 0x000fe200000010ff */
[----:B------:R-:W-:Y:S06]  /*7000*/  BRA `(.L_x_144) ;  /* 0x0000000c00907947 */ /* 0x000fec0003800000 */
.L_x_141:
        /* <DEDUP_REMOVED lines=10> */
.L_x_146:
[----:B------:R-:W2:Y:S02]  /*70b0*/  LDG.E R2, desc[UR36][R2.64] ;  /* 0x0000002402027981 */ /* 0x000ea4000c1e1900 */
[----:B--2---:R-:W-:-:S04]  /*70c0*/  I2FP.F32.S32 R0, R2 ;  /* 0x0000000200007245 */ /* 0x004fc80000201400 */
[----:B------:R-:W-:Y:S01]  /*70d0*/  F2FP.BF16.F32.PACK_AB R0, RZ, R0 ;  /* 0x00000000ff00723e */ /* 0x000fe200000010ff */
[----:B------:R-:W-:Y:S06]  /*70e0*/  BRA `(.L_x_144) ;  /* 0x0000000c00587947 */ /* 0x000fec0003800000 */
.L_x_145:
[----:B------:R-:W2:Y:S02]  /*70f0*/  LDG.E.U16 R2, desc[UR36][R2.64] ;  /* 0x0000002402027981 */ /* 0x000ea4000c1e1500 */
[----:B--2---:R-:W0:Y:S02]  /*7100*/  I2F.S16 R0, R2 ;  /* 0x0000000200007306 */ /* 0x004e240000101400 */
[----:B0-----:R-:W-:Y:S01]  /*7110*/  F2FP.BF16.F32.PACK_AB R0, RZ, R0 ;  /* 0x00000000ff00723e */ /* 0x001fe200000010ff */
[----:B------:R-:W-:Y:S06]  /*7120*/  BRA `(.L_x_144) ;  /* 0x0000000c00487947 */ /* 0x000fec0003800000 */
.L_x_140:
        /* <DEDUP_REMOVED lines=9> */
.L_x_148:
[----:B------:R-:W2:Y:S02]  /*71c0*/  LDG.E.U16 R0, desc[UR36][R2.64] ;  /* 0x0000002402007981 */ /* 0x000ea4000c1e1500 */
[----:B--2---:R-:W-:-:S05]  /*71d0*/  HADD2.F32 R0, -RZ, R0.H0_H0 ;  /* 0x20000000ff007230 */ /* 0x004fca0000004100 */
[----:B------:R-:W-:Y:S01]  /*71e0*/  F2FP.BF16.F32.PACK_AB R0, RZ, R0 ;  /* 0x00000000ff00723e */ /* 0x000fe200000010ff */
[----:B------:R-:W-:Y:S06]  /*71f0*/  BRA `(.L_x_144) ;  /* 0x0000000c00147947 */ /* 0x000fec0003800000 */
.L_x_147:
        /* <DEDUP_REMOVED lines=9> */
.L_x_150:
[----:B------:R-:W2:Y:S02]  /*7290*/  LDG.E.U16 R2, desc[UR36][R2.64] ;  /* 0x0000002402027981 */ /* 0x000ea4000c1e1500 */
[----:B--2---:R-:W-:-:S05]  /*72a0*/  HADD2.F32 R0, -RZ, R2.H0_H0 ;  /* 0x20000002ff007230 */ /* 0x004fca0000004100 */
[----:B------:R-:W-:Y:S01]  /*72b0*/  F2FP.BF16.F32.PACK_AB R0, RZ, R0 ;  /* 0x00000000ff00723e */ /* 0x000fe200000010ff */
[----:B------:R-:W-:Y:S06]  /*72c0*/  BRA `(.L_x_144) ;  /* 0x0000000800e07947 */ /* 0x000fec0003800000 */
.L_x_149:
        /* <DEDUP_REMOVED lines=8> */
.L_x_139:
        /* <DEDUP_REMOVED lines=13> */
.L_x_153:
        /* <DEDUP_REMOVED lines=8> */
.L_x_152:
        /* <DEDUP_REMOVED lines=28> */
.L_x_155:
        /* <DEDUP_REMOVED lines=15> */
.L_x_154:
[----:B------:R0:W5:Y:S01]  /*7750*/  LDG.E.U16 R0, desc[UR36][R2.64] ;  /* 0x0000002402007981 */ /* 0x000162000c1e1500 */
[----:B------:R-:W-:Y:S05]  /*7760*/  BRA `(.L_x_144) ;  /* 0x0000000400b87947 */ /* 0x000fea0003800000 */
.L_x_151:
        /* <DEDUP_REMOVED lines=12> */
.L_x_158:
        /* <DEDUP_REMOVED lines=21> */
.L_x_162:
[----:B------:R-:W-:Y:S05]  /*7980*/  BSYNC B1 ;  /* 0x0000000000017941 */ /* 0x000fea0003800000 */
.L_x_161:
[----:B------:R-:W-:Y:S01]  /*7990*/  LEA R3, R0, 0x3b800000, 0x17 ;  /* 0x3b80000000037811 */ /* 0x000fe200078eb8ff */
[----:B------:R-:W-:-:S05]  /*79a0*/  IMAD.SHL.U32 R0, R2, 0x100000, RZ ;  /* 0x0010000002007824 */ /* 0x000fca00078e00ff */
[----:B------:R-:W-:-:S07]  /*79b0*/  LOP3.LUT R0, R3, R0, R4, 0xfe, !PT ;  /* 0x0000000003007212 */ /* 0x000fce00078efe04 */
.L_x_160:
[----:B------:R-:W-:Y:S05]  /*79c0*/  BSYNC B0 ;  /* 0x0000000000007941 */ /* 0x000fea0003800000 */
.L_x_159:
[----:B------:R-:W-:Y:S01]  /*79d0*/  F2FP.BF16.F32.PACK_AB R0, RZ, R0 ;  /* 0x00000000ff00723e */ /* 0x000fe200000010ff */
[----:B------:R-:W-:Y:S06]  /*79e0*/  BRA `(.L_x_144) ;  /* 0x0000000400187947 */ /* 0x000fec0003800000 */
.L_x_157:
        /* <DEDUP_REMOVED lines=21> */
.L_x_166:
[----:B------:R-:W-:Y:S05]  /*7b40*/  BSYNC B1 ;  /* 0x0000000000017941 */ /* 0x000fea0003800000 */
.L_x_165:
[----:B------:R-:W-:Y:S01]  /*7b50*/  LEA R3, R0, 0x37800000, 0x17 ;  /* 0x3780000000037811 */ /* 0x000fe200078eb8ff */
[----:B------:R-:W-:-:S05]  /*7b60*/  IMAD.SHL.U32 R0, R2, 0x200000, RZ ;  /* 0x0020000002007824 */ /* 0x000fca00078e00ff */
[----:B------:R-:W-:-:S07]  /*7b70*/  LOP3.LUT R0, R3, R0, R4, 0xfe, !PT ;  /* 0x0000000003007212 */ /* 0x000fce00078efe04 */
.L_x_164:
[----:B------:R-:W-:Y:S05]  /*7b80*/  BSYNC B0 ;  /* 0x0000000000007941 */ /* 0x000fea0003800000 */
.L_x_163:
[----:B------:R-:W-:Y:S01]  /*7b90*/  F2FP.BF16.F32.PACK_AB R0, RZ, R0 ;  /* 0x00000000ff00723e */ /* 0x000fe200000010ff */
[----:B------:R-:W-:Y:S06]  /*7ba0*/  BRA `(.L_x_144) ;  /* 0x0000000000a87947 */ /* 0x000fec0003800000 */
.L_x_156:
        /* <DEDUP_REMOVED lines=14> */
.L_x_170:
[----:B------:R-:W-:Y:S05]  /*7c90*/  BSYNC B0 ;  /* 0x0000000000007941 */ /* 0x000fea0003800000 */
.L_x_169:
[----:B------:R-:W-:Y:S01]  /*7ca0*/  F2FP.BF16.F32.PACK_AB R0, RZ, R0 ;  /* 0x00000000ff00723e */ /* 0x000fe200000010ff */
[----:B------:R-:W-:Y:S06]  /*7cb0*/  BRA `(.L_x_144) ;  /* 0x0000000000647947 */ /* 0x000fec0003800000 */
.L_x_143:
        /* <DEDUP_REMOVED lines=16> */
.L_x_171:
[----:B------:R-:W-:Y:S01]  /*7dc0*/  PRMT R0, RZ, 0x7610, R0 ;  /* 0x00007610ff007816 */ /* 0x000fe20000000000 */
[----:B------:R-:W-:Y:S06]  /*7dd0*/  BRA `(.L_x_144) ;  /* 0x00000000001c7947 */ /* 0x000fec0003800000 */
.L_x_168:
[----:B------:R-:W2:Y:S02]  /*7de0*/  LDG.E.64 R2, desc[UR36][R2.64] ;  /* 0x0000002402027981 */ /* 0x000ea4000c1e1b00 */
[----:B--2---:R-:W0:Y:S02]  /*7df0*/  I2F.U64 R0, R2 ;  /* 0x0000000200007312 */ /* 0x004e240000301000 */
[----:B0-----:R-:W-:Y:S01]  /*7e00*/  F2FP.BF16.F32.PACK_AB R0, RZ, R0 ;  /* 0x00000000ff00723e */ /* 0x001fe200000010ff */
[----:B------:R-:W-:Y:S06]  /*7e10*/  BRA `(.L_x_144) ;  /* 0x00000000000c7947 */ /* 0x000fec0003800000 */
.L_x_167:
[----:B------:R-:W2:Y:S02]  /*7e20*/  LDG.E R2, desc[UR36][R2.64] ;  /* 0x0000002402027981 */ /* 0x000ea4000c1e1900 */
[----:B--2---:R-:W-:-:S04]  /*7e30*/  I2FP.F32.U32 R0, R2 ;  /* 0x0000000200007245 */ /* 0x004fc80000201000 */
[----:B------:R-:W-:-:S07]  /*7e40*/  F2FP.BF16.F32.PACK_AB R0, RZ, R0 ;  /* 0x00000000ff00723e */ /* 0x000fce00000010ff */
.L_x_144:
[----:B0-----:R-:W0:Y:S01]  /*7e50*/  LDC.U8 R2, c[0x0][0x4a0] ;  /* 0x00012800ff027b82 */ /* 0x001e220000000000 */
[----:B-----5:R-:W-:Y:S01]  /*7e60*/  IMAD.U32 R0, R0, 0x10000, RZ ;  /* 0x0001000000007824 */ /* 0x020fe200078e00ff */
[----:B------:R-:W-:Y:S01]  /*7e70*/  ULDC.64 UR4, c[0x0][0x490] ;  /* 0x0001240000047ab9 */ /* 0x000fe20000000a00 */
[----:B------:R-:W-:-:S03]  /*7e80*/  IMAD.U32 R22, R22, 0x10000, RZ ;  /* 0x0001000016167824 */ /* 0x000fc600078e00ff */
[C---:B------:R-:W-:Y:S02]  /*7e90*/  FSETP.GTU.FTZ.AND P0, PT, R0.reuse, UR4, PT ;  /* 0x0000000400007c0b */ /* 0x040fe4000bf1c000 */
[----:B------:R-:W-:-:S04]  /*7ea0*/  FSETP.GE.FTZ.AND P1, PT, R0, UR5, PT ;  /* 0x0000000500007c0b */ /* 0x000fc8000bf36000 */
[----:B------:R-:W-:-:S04]  /*7eb0*/  PLOP3.LUT P0, PT, P0, P1, PT, 0x20, 0x0 ;  /* 0x000000000000781c */ /* 0x000fc80000702470 */
[----:B------:R-:W-:-:S04]  /*7ec0*/  FSEL R22, R22, RZ, P0 ;  /* 0x000000ff16167208 */ /* 0x000fc80000000000 */
[----:B------:R1:W2:Y:S01]  /*7ed0*/  F2F.BF16.F32 R3, R22 ;  /* 0x0000001600037304 */ /* 0x0002a20000202000 */
[----:B0-----:R-:W-:-:S04]  /*7ee0*/  PRMT R0, R2, 0x9910, RZ ;  /* 0x0000991002007816 */ /* 0x001fc800000000ff */
[----:B------:R-:W-:-:S13]  /*7ef0*/  ISETP.GT.AND P0, PT, R0, 0x9, PT ;  /* 0x000000090000780c */ /* 0x000fda0003f04270 */
[----:B-12---:R-:W-:Y:S05]  /*7f00*/  @P0 BRA `(.L_x_172) ;  /* 0x00000004000c0947 */ /* 0x006fea0003800000 */
        /* <DEDUP_REMOVED lines=12> */
.L_x_175:
[----:B------:R-:W-:-:S06]  /*7fd0*/  IMAD.U32 R3, R3, 0x10000, RZ ;  /* 0x0001000003037824 */ /* 0x000fcc00078e00ff */
[----:B------:R-:W0:Y:S02]  /*7fe0*/  F2I.S64.TRUNC R2, R3 ;  /* 0x0000000300027311 */ /* 0x000e24000020d900 */
[----:B0-----:R0:W-:Y:S01]  /*7ff0*/  STG.E.U8 desc[UR36][R16.64], R2 ;  /* 0x0000000210007986 */ /* 0x0011e2000c101124 */
[----:B------:R-:W-:Y:S05]  /*8000*/  BRA `(.L_x_177) ;  /* 0x0000000c00847947 */ /* 0x000fea0003800000 */
.L_x_174:
        /* <DEDUP_REMOVED lines=10> */
.L_x_179:
[----:B------:R-:W-:-:S06]  /*80b0*/  IMAD.U32 R3, R3, 0x10000, RZ ;  /* 0x0001000003037824 */ /* 0x000fcc00078e00ff */
[----:B------:R-:W0:Y:S02]  /*80c0*/  F2I.FTZ.TRUNC.NTZ R3, R3 ;  /* 0x0000000300037305 */ /* 0x000e24000021f100 */
[----:B0-----:R3:W-:Y:S01]  /*80d0*/  STG.E desc[UR36][R16.64], R3 ;  /* 0x0000000310007986 */ /* 0x0017e2000c101924 */
[----:B------:R-:W-:Y:S05]  /*80e0*/  BRA `(.L_x_177) ;  /* 0x0000000c004c7947 */ /* 0x000fea0003800000 */
.L_x_178:
[----:B------:R-:W-:-:S06]  /*80f0*/  IMAD.U32 R3, R3, 0x10000, RZ ;  /* 0x0001000003037824 */ /* 0x000fcc00078e00ff */
[----:B------:R-:W0:Y:S02]  /*8100*/  F2I.FTZ.TRUNC.NTZ R3, R3 ;  /* 0x0000000300037305 */ /* 0x000e24000021f100 */
[----:B0-----:R2:W-:Y:S01]  /*8110*/  STG.E.U16 desc[UR36][R16.64], R3 ;  /* 0x0000000310007986 */ /* 0x0015e2000c101524 */
[----:B------:R-:W-:Y:S05]  /*8120*/  BRA `(.L_x_177) ;  /* 0x0000000c003c7947 */ /* 0x000fea0003800000 */
.L_x_173:
        /* <DEDUP_REMOVED lines=9> */
.L_x_181:
[----:B------:R-:W-:-:S05]  /*81c0*/  IMAD.U32 R0, R3, 0x10000, RZ ;  /* 0x0001000003007824 */ /* 0x000fca00078e00ff */
[----:B------:R-:W-:-:S05]  /*81d0*/  F2FP.F16.F32.PACK_AB R0, RZ, R0 ;  /* 0x00000000ff00723e */ /* 0x000fca00000000ff */
[----:B------:R0:W-:Y:S01]  /*81e0*/  STG.E.U16 desc[UR36][R16.64], R0 ;  /* 0x0000000010007986 */ /* 0x0001e2000c101524 */
[----:B------:R-:W-:Y:S05]  /*81f0*/  BRA `(.L_x_177) ;  /* 0x0000000c00087947 */ /* 0x000fea0003800000 */
.L_x_180:
        /* <DEDUP_REMOVED lines=10> */
.L_x_183:
[----:B------:R-:W-:-:S05]  /*82a0*/  IMAD.U32 R3, R3, 0x10000, RZ ;  /* 0x0001000003037824 */ /* 0x000fca00078e00ff */
[----:B------:R-:W-:-:S04]  /*82b0*/  F2FP.F16.F32.PACK_AB R3, RZ, R3 ;  /* 0x00000003ff03723e */ /* 0x000fc800000000ff */
[----:B------:R-:W-:-:S05]  /*82c0*/  PRMT R3, R3, 0x5410, RZ ;  /* 0x0000541003037816 */ /* 0x000fca00000000ff */
[----:B------:R0:W-:Y:S01]  /*82d0*/  STG.E desc[UR36][R16.64], R3 ;  /* 0x0000000310007986 */ /* 0x0001e2000c101924 */
[----:B------:R-:W-:Y:S05]  /*82e0*/  BRA `(.L_x_177) ;  /* 0x0000000800cc7947 */ /* 0x000fea0003800000 */
.L_x_182:
[----:B------:R-:W-:-:S04]  /*82f0*/  IMAD.U32 R2, R3, 0x10000, RZ ;  /* 0x0001000003027824 */ /* 0x000fc800078e00ff */
[----:B------:R-:W-:-:S06]  /*8300*/  FMUL.FTZ R2, R2, 1 ;  /* 0x3f80000002027820 */ /* 0x000fcc0000410000 */
[----:B------:R-:W0:Y:S02]  /*8310*/  F2F.F64.F32 R2, R2 ;  /* 0x0000000200027310 */ /* 0x000e240000201800 */
[----:B0-----:R0:W-:Y:S01]  /*8320*/  STG.E.64 desc[UR36][R16.64], R2 ;  /* 0x0000000210007986 */ /* 0x0011e2000c101b24 */
[----:B------:R-:W-:Y:S05]  /*8330*/  BRA `(.L_x_177) ;  /* 0x0000000800b87947 */ /* 0x000fea0003800000 */
.L_x_172:
        /* <DEDUP_REMOVED lines=13> */
.L_x_186:
[----:B------:R-:W-:Y:S01]  /*8410*/  IMAD.U32 R3, R3, 0x10000, RZ ;  /* 0x0001000003037824 */ /* 0x000fe200078e00ff */
[----:B------:R-:W-:-:S03]  /*8420*/  CS2R R6, SRZ ;  /* 0x0000000000067805 */ /* 0x000fc6000001ff00 */
[----:B------:R-:W-:-:S04]  /*8430*/  FMUL.FTZ R3, R3, 1 ;  /* 0x3f80000003037820 */ /* 0x000fc80000410000 */
[----:B------:R-:W0:Y:S02]  /*8440*/  F2F.F64.F32 R4, R3 ;  /* 0x0000000300047310 */ /* 0x000e240000201800 */
[----:B0-----:R0:W-:Y:S01]  /*8450*/  STG.E.128 desc[UR36][R16.64], R4 ;  /* 0x0000000410007986 */ /* 0x0011e2000c101d24 */
[----:B------:R-:W-:Y:S05]  /*8460*/  BRA `(.L_x_177) ;  /* 0x00000008006c7947 */ /* 0x000fea0003800000 */
.L_x_185:
        /* <DEDUP_REMOVED lines=21> */
.L_x_190:
[----:B------:R-:W-:Y:S05]  /*85c0*/  BSYNC B0 ;  /* 0x0000000000007941 */ /* 0x000fea0003800000 */
.L_x_189:
[----:B------:R-:W-:-:S05]  /*85d0*/  LOP3.LUT R3, R0, R3, RZ, 0xfc, !PT ;  /* 0x0000000300037212 */ /* 0x000fca00078efcff */
[----:B------:R0:W-:Y:S01]  /*85e0*/  STG.E.U8 desc[UR36][R16.64], R3 ;  /* 0x0000000310007986 */ /* 0x0001e2000c101124 */
[----:B------:R-:W-:Y:S05]  /*85f0*/  BRA `(.L_x_177) ;  /* 0x0000000800087947 */ /* 0x000fea0003800000 */
.L_x_188:
        /* <DEDUP_REMOVED lines=13> */
.L_x_192:
[----:B------:R-:W-:Y:S01]  /*86d0*/  IMAD.MOV.U32 R0, RZ, RZ, 0x7f ;  /* 0x0000007fff007424 */ /* 0x000fe200078e00ff */
[----:B------:R-:W-:-:S04]  /*86e0*/  ISETP.GT.U32.AND P0, PT, R2, 0x7f800000, PT ;  /* 0x7f8000000200780c */ /* 0x000fc80003f04070 */
[----:B------:R-:W-:-:S09]  /*86f0*/  SEL R0, R0, 0x7c, P0 ;  /* 0x0000007c00007807 */ /* 0x000fd20000000000 */
.L_x_193:
[----:B------:R-:W-:Y:S05]  /*8700*/  BSYNC B0 ;  /* 0x0000000000007941 */ /* 0x000fea0003800000 */
.L_x_191:
[----:B------:R-:W-:-:S04]  /*8710*/  LOP3.LUT R2, R3, 0x80000000, RZ, 0xc0, !PT ;  /* 0x8000000003027812 */ /* 0x000fc800078ec0ff */
[----:B------:R-:W-:-:S04]  /*8720*/  SHF.R.U32.HI R3, RZ, 0x18, R2 ;  /* 0x00000018ff037819 */ /* 0x000fc80000011602 */
[----:B------:R-:W-:-:S05]  /*8730*/  LOP3.LUT R3, R0, R3, RZ, 0xfc, !PT ;  /* 0x0000000300037212 */ /* 0x000fca00078efcff */
[----:B------:R0:W-:Y:S01]  /*8740*/  STG.E.U8 desc[UR36][R16.64], R3 ;  /* 0x0000000310007986 */ /* 0x0001e2000c101124 */
[----:B------:R-:W-:Y:S05]  /*8750*/  BRA `(.L_x_177) ;  /* 0x0000000400b07947 */ /* 0x000fea0003800000 */
.L_x_187:
[----:B------:R0:W-:Y:S01]  /*8760*/  STG.E.U16 desc[UR36][R16.64], R3 ;  /* 0x0000000310007986 */ /* 0x0001e2000c101524 */
[----:B------:R-:W-:Y:S05]  /*8770*/  BRA `(.L_x_177) ;  /* 0x0000000400a87947 */ /* 0x000fea0003800000 */
.L_x_184:
        /* <DEDUP_REMOVED lines=12> */
.L_x_196:
        /* <DEDUP_REMOVED lines=17> */
.L_x_199:
[----:B------:R-:W-:-:S04]  /*8950*/  LOP3.LUT R2, R3, 0x80000000, RZ, 0xc0, !PT ;  /* 0x8000000003027812 */ /* 0x000fc800078ec0ff */
[----:B------:R-:W-:-:S04]  /*8960*/  SHF.R.U32.HI R3, RZ, 0x18, R2 ;  /* 0x00000018ff037819 */ /* 0x000fc80000011602 */
[----:B------:R-:W-:-:S04]  /*8970*/  LOP3.LUT R0, R0, R3, RZ, 0xfc, !PT ;  /* 0x0000000300007212 */ /* 0x000fc800078efcff */
[----:B------:R-:W-:-:S07]  /*8980*/  PRMT R8, R0, 0x7610, R8 ;  /* 0x0000761000087816 */ /* 0x000fce0000000008 */
.L_x_198:
[----:B------:R-:W-:Y:S05]  /*8990*/  BSYNC B0 ;  /* 0x0000000000007941 */ /* 0x000fea0003800000 */
.L_x_197:
[----:B------:R0:W-:Y:S01]  /*89a0*/  STG.E.U8 desc[UR36][R16.64], R8 ;  /* 0x0000000810007986 */ /* 0x0001e2000c101124 */
[----:B------:R-:W-:Y:S05]  /*89b0*/  BRA `(.L_x_177) ;  /* 0x0000000400187947 */ /* 0x000fea0003800000 */
.L_x_195:
        /* <DEDUP_REMOVED lines=17> */
.L_x_202:
[----:B------:R-:W-:-:S04]  /*8ad0*/  LOP3.LUT R2, R3, 0x80000000, RZ, 0xc0, !PT ;  /* 0x8000000003027812 */ /* 0x000fc800078ec0ff */
[----:B------:R-:W-:-:S04]  /*8ae0*/  SHF.R.U32.HI R3, RZ, 0x18, R2 ;  /* 0x00000018ff037819 */ /* 0x000fc80000011602 */
[----:B------:R-:W-:-:S04]  /*8af0*/  LOP3.LUT R0, R0, R3, RZ, 0xfc, !PT ;  /* 0x0000000300007212 */ /* 0x000fc800078efcff */
[----:B------:R-:W-:-:S07]  /*8b00*/  PRMT R8, R0, 0x7610, R8 ;  /* 0x0000761000087816 */ /* 0x000fce0000000008 */
.L_x_201:
[----:B------:R-:W-:Y:S05]  /*8b10*/  BSYNC B0 ;  /* 0x0000000000007941 */ /* 0x000fea0003800000 */
.L_x_200:
[----:B------:R0:W-:Y:S01]  /*8b20*/  STG.E.U8 desc[UR36][R16.64], R8 ;  /* 0x0000000810007986 */ /* 0x0001e2000c101124 */
[----:B------:R-:W-:Y:S05]  /*8b30*/  BRA `(.L_x_177) ;  /* 0x0000000000b87947 */ /* 0x000fea0003800000 */
.L_x_194:
[----:B------:R-:W-:-:S13]  /*8b40*/  ISETP.NE.AND P0, PT, R0, 0x1c, PT ;  /* 0x0000001c0000780c */ /* 0x000fda0003f05270 */
[----:B------:R-:W-:Y:S05]  /*8b50*/  @!P0 BRA `(.L_x_203) ;  /* 0x0000000000a48947 */ /* 0x000fea0003800000 */
[----:B------:R-:W-:-:S13]  /*8b60*/  ISETP.NE.AND P0, PT, R0, 0x1d, PT ;  /* 0x0000001d0000780c */ /* 0x000fda0003f05270 */
[----:B------:R-:W-:Y:S05]  /*8b70*/  @!P0 BRA `(.L_x_204) ;  /* 0x00000000008c8947 */ /* 0x000fea0003800000 */
[----:B------:R-:W-:-:S13]  /*8b80*/  ISETP.NE.AND P0, PT, R0, 0x2c, PT ;  /* 0x0000002c0000780c */ /* 0x000fda0003f05270 */
[----:B------:R-:W-:Y:S05]  /*8b90*/  @P0 BRA `(.L_x_176) ;  /* 0x0000000000400947 */ /* 0x000fea0003800000 */
[----:B------:R-:W-:-:S05]  /*8ba0*/  IMAD.U32 R3, R3, 0x10000, RZ ;  /* 0x0001000003037824 */ /* 0x000fca00078e00ff */
[----:B------:R-:W-:-:S04]  /*8bb0*/  SHF.R.U32.HI R4, RZ, 0x17, R3 ;  /* 0x00000017ff047819 */ /* 0x000fc80000011603 */
[----:B------:R-:W-:-:S04]  /*8bc0*/  LOP3.LUT R2, R4, 0xff, RZ, 0xc0, !PT ;  /* 0x000000ff04027812 */ /* 0x000fc800078ec0ff */
[----:B------:R-:W-:-:S13]  /*8bd0*/  ISETP.NE.AND P1, PT, R2, 0xff, PT ;  /* 0x000000ff0200780c */ /* 0x000fda0003f25270 */
[--C-:B------:R-:W-:Y:S02]  /*8be0*/  @P1 SHF.R.U32.HI R0, RZ, 0x16, R3.reuse ;  /* 0x00000016ff001819 */ /* 0x100fe40000011603 */
[----:B------:R-:W-:Y:S01]  /*8bf0*/  @P1 LOP3.LUT P0, RZ, R2, 0x3fffff, R3, 0xf8, !PT ;  /* 0x003fffff02ff1812 */ /* 0x000fe2000780f803 */
[----:B------:R-:W-:Y:S01]  /*8c00*/  IMAD.MOV.U32 R3, RZ, RZ, 0xff ;  /* 0x000000ffff037424 */ /* 0x000fe200078e00ff */
        /* <DEDUP_REMOVED lines=9> */
.L_x_176:
[----:B------:R-:W-:Y:S01]  /*8ca0*/  MOV R0, 0x0 ;  /* 0x0000000000007802 */ /* 0x000fe20000000f00 */
[----:B------:R-:W-:Y:S01]  /*8cb0*/  ULDC.64 UR4, c[0x4][0x128] ;  /* 0x01004a0000047ab9 */ /* 0x000fe20000000a00 */
[----:B------:R-:W-:Y:S01]  /*8cc0*/  ULDC.64 UR6, c[0x4][0x40] ;  /* 0x0100100000067ab9 */ /* 0x000fe20000000a00 */
[----:B------:R-:W-:Y:S01]  /*8cd0*/  IMAD.U32 R4, RZ, RZ, UR4 ;  /* 0x00000004ff047e24 */ /* 0x000fe2000f8e00ff */
[----:B------:R0:W1:Y:S01]  /*8ce0*/  LDC.64 R2, c[0x4][R0] ;  /* 0x0100000000027b82 */ /* 0x0000620000000a00 */
[----:B------:R-:W-:Y:S01]  /*8cf0*/  IMAD.U32 R5, RZ, RZ, UR5 ;  /* 0x00000005ff057e24 */ /* 0x000fe2000f8e00ff */
[----:B------:R-:W-:Y:S01]  /*8d00*/  ULDC.64 UR4, c[0x4][0x130] ;  /* 0x01004c0000047ab9 */ /* 0x000fe20000000a00 */
[----:B------:R-:W-:Y:S02]  /*8d10*/  IMAD.U32 R10, RZ, RZ, UR6 ;  /* 0x00000006ff0a7e24 */ /* 0x000fe4000f8e00ff */
[----:B------:R-:W-:Y:S02]  /*8d20*/  IMAD.U32 R6, RZ, RZ, UR4 ;  /* 0x00000004ff067e24 */ /* 0x000fe4000f8e00ff */
[----:B------:R-:W-:-:S02]  /*8d30*/  IMAD.U32 R7, RZ, RZ, UR5 ;  /* 0x00000005ff077e24 */ /* 0x000fc4000f8e00ff */
[----:B------:R-:W-:Y:S02]  /*8d40*/  IMAD.U32 R11, RZ, RZ, UR7 ;  /* 0x00000007ff0b7e24 */ /* 0x000fe4000f8e00ff */
[----:B------:R-:W-:Y:S02]  /*8d50*/  IMAD.MOV.U32 R8, RZ, RZ, 0x65 ;  /* 0x00000065ff087424 */ /* 0x000fe400078e00ff */
[----:B------:R-:W-:Y:S02]  /*8d60*/  IMAD.MOV.U32 R12, RZ, RZ, 0x1 ;  /* 0x00000001ff0c7424 */ /* 0x000fe400078e00ff */
[----:B0-----:R-:W-:-:S07]  /*8d70*/  IMAD.MOV.U32 R13, RZ, RZ, RZ ;  /* 0x000000ffff0d7224 */ /* 0x001fce00078e00ff */
[----:B------:R-:W-:-:S07]  /*8d80*/  LEPC R20, `(.L_x_205) ;  /* 0x000000001014794e */ /* 0x000fce0000000000 */
[----:B-1----:R-:W-:Y:S05]  /*8d90*/  CALL.ABS.NOINC R2 ;  /* 0x0000000002007343 */ /* 0x002fea0003c00000 */
.L_x_205:
[----:B------:R-:W-:Y:S05]  /*8da0*/  BRA `(.L_x_177) ;  /* 0x00000000001c7947 */ /* 0x000fea0003800000 */
.L_x_204:
[----:B------:R-:W-:-:S06]  /*8db0*/  IMAD.U32 R3, R3, 0x10000, RZ ;  /* 0x0001000003037824 */ /* 0x000fcc00078e00ff */
[----:B------:R-:W0:Y:S02]  /*8dc0*/  F2I.U64.TRUNC R2, R3 ;  /* 0x0000000300027311 */ /* 0x000e24000020d800 */
[----:B0-----:R0:W-:Y:S01]  /*8dd0*/  STG.E.64 desc[UR36][R16.64], R2 ;  /* 0x0000000210007986 */ /* 0x0011e2000c101b24 */
[----:B------:R-:W-:Y:S05]  /*8de0*/  BRA `(.L_x_177) ;  /* 0x00000000000c7947 */ /* 0x000fea0003800000 */
.L_x_203:
[----:B------:R-:W-:-:S06]  /*8df0*/  IMAD.U32 R3, R3, 0x10000, RZ ;  /* 0x0001000003037824 */ /* 0x000fcc00078e00ff */
[----:B------:R-:W0:Y:S02]  /*8e00*/  F2I.FTZ.U32.TRUNC.NTZ R3, R3 ;  /* 0x0000000300037305 */ /* 0x000e24000021f000 */
[----:B0-----:R0:W-:Y:S02]  /*8e10*/  STG.E desc[UR36][R16.64], R3 ;  /* 0x0000000310007986 */ /* 0x0011e4000c101924 */
.L_x_177:
[----:B------:R-:W-:-:S07]  /*8e20*/  VIADD R19, R19, 0x80 ;  /* 0x0000008013137836 */ /* 0x000fce0000000000 */
.L_x_104:
[----:B------:R-:W-:Y:S05]  /*8e30*/  BSYNC B6 ;  /* 0x0000000000067941 */ /* 0x000fea0003800000 */
.L_x_103:
[----:B------:R-:W-:Y:S01]  /*8e40*/  ULDC UR4, c[0x0][0x210] ;  /* 0x0000840000047ab9 */ /* 0x000fe20000000800 */
[----:B------:R-:W-:Y:S01]  /*8e50*/  BSSY B6, `(.L_x_206) ;  /* 0x000046c000067945 */ /* 0x000fe20003800000 */
[----:B------:R-:W-:-:S13]  /*8e60*/  ISETP.GE.AND P0, PT, R19, UR4, PT ;  /* 0x0000000413007c0c */ /* 0x000fda000bf06270 */
[----:B------:R-:W-:Y:S05]  /*8e70*/  @P0 BRA `(.L_x_207) ;  /* 0x0000004400a40947 */ /* 0x000fea0003800000 */
[----:B0-----:R-:W0:Y:S01]  /*8e80*/  LDC R6, c[0x0][0x218] ;  /* 0x00008600ff067b82 */ /* 0x001e220000000800 */
[----:B------:R-:W-:Y:S02]  /*8e90*/  IMAD.MOV.U32 R18, RZ, RZ, RZ ;  /* 0x000000ffff127224 */ /* 0x000fe400078e00ff */
[----:B------:R-:W-:Y:S02]  /*8ea0*/  IMAD.MOV.U32 R0, RZ, RZ, RZ ;  /* 0x000000ffff007224 */ /* 0x000fe400078e00ff */
[----:B-1234-:R-:W-:Y:S01]  /*8eb0*/  IMAD.MOV.U32 R16, RZ, RZ, RZ ;  /* 0x000000ffff107224 */ /* 0x01efe200078e00ff */
        /* <DEDUP_REMOVED lines=350> */
.L_x_208:
        /* <DEDUP_REMOVED lines=23> */
.L_x_212:
[----:B------:R-:W2:Y:S02]  /*a610*/  LDG.E.U8 R2, desc[UR36][R2.64] ;  /* 0x0000002402027981 */ /* 0x000ea4000c1e1100 */
[----:B--2---:R-:W-:-:S04]  /*a620*/  I2FP.F32.U32 R0, R2 ;  /* 0x0000000200007245 */ /* 0x004fc80000201000 */
[----:B------:R-:W-:-:S04]  /*a630*/  F2FP.BF16.F32.PACK_AB R0, RZ, R0 ;  /* 0x00000000ff00723e */ /* 0x000fc800000010ff */
[----:B------:R-:W-:Y:S01]  /*a640*/  PRMT R22, R0, 0x7610, R22 ;  /* 0x0000761000167816 */ /* 0x000fe20000000016 */
[----:B------:R-:W-:Y:S06]  /*a650*/  BRA `(.L_x_214) ;  /* 0x0000000c00c87947 */ /* 0x000fec0003800000 */
.L_x_211:
        /* <DEDUP_REMOVED lines=11> */
.L_x_216:
[----:B------:R-:W2:Y:S02]  /*a710*/  LDG.E R2, desc[UR36][R2.64] ;  /* 0x0000002402027981 */ /* 0x000ea4000c1e1900 */
[----:B--2---:R-:W-:-:S04]  /*a720*/  I2FP.F32.S32 R0, R2 ;  /* 0x0000000200007245 */ /* 0x004fc80000201400 */
[----:B------:R-:W-:-:S04]  /*a730*/  F2FP.BF16.F32.PACK_AB R0, RZ, R0 ;  /* 0x00000000ff00723e */ /* 0x000fc800000010ff */
[----:B------:R-:W-:Y:S01]  /*a740*/  PRMT R22, R0, 0x7610, R22 ;  /* 0x0000761000167816 */ /* 0x000fe20000000016 */
[----:B------:R-:W-:Y:S06]  /*a750*/  BRA `(.L_x_214) ;  /* 0x0000000c00887947 */ /* 0x000fec0003800000 */
.L_x_215:
[----:B------:R-:W2:Y:S02]  /*a760*/  LDG.E.U16 R2, desc[UR36][R2.64] ;  /* 0x0000002402027981 */ /* 0x000ea4000c1e1500 */
[----:B--2---:R-:W0:Y:S02]  /*a770*/  I2F.S16 R0, R2 ;  /* 0x0000000200007306 */ /* 0x004e240000101400 */
[----:B0-----:R-:W-:-:S04]  /*a780*/  F2FP.BF16.F32.PACK_AB R0, RZ, R0 ;  /* 0x00000000ff00723e */ /* 0x001fc800000010ff */
[----:B------:R-:W-:Y:S01]  /*a790*/  PRMT R22, R0, 0x7610, R22 ;  /* 0x0000761000167816 */ /* 0x000fe20000000016 */
[----:B------:R-:W-:Y:S06]  /*a7a0*/  BRA `(.L_x_214) ;  /* 0x0000000c00747947 */ /* 0x000fec0003800000 */
.L_x_210:
        /* <DEDUP_REMOVED lines=9> */
.L_x_218:
[----:B------:R-:W2:Y:S02]  /*a840*/  LDG.E.U16 R0, desc[UR36][R2.64] ;  /* 0x0000002402007981 */ /* 0x000ea4000c1e1500 */
[----:B--2---:R-:W-:-:S05]  /*a850*/  HADD2.F32 R0, -RZ, R0.H0_H0 ;  /* 0x20000000ff007230 */ /* 0x004fca0000004100 */
[----:B------:R-:W-:-:S04]  /*a860*/  F2FP.BF16.F32.PACK_AB R0, RZ, R0 ;  /* 0x00000000ff00723e */ /* 0x000fc800000010ff */
[----:B------:R-:W-:Y:S01]  /*a870*/  PRMT R22, R0, 0x7610, R22 ;  /* 0x0000761000167816 */ /* 0x000fe20000000016 */
[----:B------:R-:W-:Y:S06]  /*a880*/  BRA `(.L_x_214) ;  /* 0x0000000c003c7947 */ /* 0x000fec0003800000 */
.L_x_217:
        /* <DEDUP_REMOVED lines=9> */
.L_x_220:
[----:B------:R-:W2:Y:S02]  /*a920*/  LDG.E.U16 R2, desc[UR36][R2.64] ;  /* 0x0000002402027981 */ /* 0x000ea4000c1e1500 */
[----:B--2---:R-:W-:-:S05]  /*a930*/  HADD2.F32 R0, -RZ, R2.H0_H0 ;  /* 0x20000002ff007230 */ /* 0x004fca0000004100 */
[----:B------:R-:W-:-:S04]  /*a940*/  F2FP.BF16.F32.PACK_AB R0, RZ, R0 ;  /* 0x00000000ff00723e */ /* 0x000fc800000010ff */
[----:B------:R-:W-:Y:S01]  /*a950*/  PRMT R22, R0, 0x7610, R22 ;  /* 0x0000761000167816 */ /* 0x000fe20000000016 */
[----:B------:R-:W-:Y:S06]  /*a960*/  BRA `(.L_x_214) ;  /* 0x0000000c00047947 */ /* 0x000fec0003800000 */
.L_x_219:
        /* <DEDUP_REMOVED lines=9> */
.L_x_209:
        /* <DEDUP_REMOVED lines=14> */
.L_x_223:
        /* <DEDUP_REMOVED lines=9> */
.L_x_222:
        /* <DEDUP_REMOVED lines=28> */
.L_x_225:
        /* <DEDUP_REMOVED lines=15> */
.L_x_224:
[----:B------:R0:W5:Y:S01]  /*ae20*/  LDG.E.U16 R22, desc[UR36][R2.64] ;  /* 0x0000002402167981 */ /* 0x000162000c1e1500 */
[----:B------:R-:W-:Y:S05]  /*ae30*/  BRA `(.L_x_214) ;  /* 0x0000000400d07947 */ /* 0x000fea0003800000 */
.L_x_221:
        /* <DEDUP_REMOVED lines=13> */
.L_x_228:
        /* <DEDUP_REMOVED lines=21> */
.L_x_232:
[----:B------:R-:W-:Y:S05]  /*b060*/  BSYNC B1 ;  /* 0x0000000000017941 */ /* 0x000fea0003800000 */
.L_x_231:
[----:B------:R-:W-:Y:S01]  /*b070*/  LEA R3, R0, 0x3b800000, 0x17 ;  /* 0x3b80000000037811 */ /* 0x000fe200078eb8ff */
[----:B------:R-:W-:-:S05]  /*b080*/  IMAD.SHL.U32 R0, R2, 0x100000, RZ ;  /* 0x0010000002007824 */ /* 0x000fca00078e00ff */
[----:B------:R-:W-:-:S07]  /*b090*/  LOP3.LUT R0, R3, R0, R4, 0xfe, !PT ;  /* 0x0000000003007212 */ /* 0x000fce00078efe04 */
.L_x_230:
[----:B------:R-:W-:Y:S05]  /*b0a0*/  BSYNC B0 ;  /* 0x0000000000007941 */ /* 0x000fea0003800000 */
.L_x_229:
[----:B------:R-:W-:-:S04]  /*b0b0*/  F2FP.BF16.F32.PACK_AB R0, RZ, R0 ;  /* 0x00000000ff00723e */ /* 0x000fc800000010ff */
[----:B------:R-:W-:Y:S01]  /*b0c0*/  PRMT R22, R0, 0x7610, R22 ;  /* 0x0000761000167816 */ /* 0x000fe20000000016 */
[----:B------:R-:W-:Y:S06]  /*b0d0*/  BRA `(.L_x_214) ;  /* 0x0000000400287947 */ /* 0x000fec0003800000 */
.L_x_227:
        /* <DEDUP_REMOVED lines=21> */
.L_x_236:
[----:B------:R-:W-:Y:S05]  /*b230*/  BSYNC B1 ;  /* 0x0000000000017941 */ /* 0x000fea0003800000 */
.L_x_235:
[----:B------:R-:W-:Y:S01]  /*b240*/  LEA R3, R0, 0x37800000, 0x17 ;  /* 0x3780000000037811 */ /* 0x000fe200078eb8ff */
[----:B------:R-:W-:-:S05]  /*b250*/  IMAD.SHL.U32 R0, R2, 0x200000, RZ ;  /* 0x0020000002007824 */ /* 0x000fca00078e00ff */
[----:B------:R-:W-:-:S07]  /*b260*/  LOP3.LUT R0, R3, R0, R4, 0xfe, !PT ;  /* 0x0000000003007212 */ /* 0x000fce00078efe04 */
.L_x_234:
[----:B------:R-:W-:Y:S05]  /*b270*/  BSYNC B0 ;  /* 0x0000000000007941 */ /* 0x000fea0003800000 */
.L_x_233:
[----:B------:R-:W-:-:S04]  /*b280*/  F2FP.BF16.F32.PACK_AB R0, RZ, R0 ;  /* 0x00000000ff00723e */ /* 0x000fc800000010ff */
[----:B------:R-:W-:Y:S01]  /*b290*/  PRMT R22, R0, 0x7610, R22 ;  /* 0x0000761000167816 */ /* 0x000fe20000000016 */
[----:B------:R-:W-:Y:S06]  /*b2a0*/  BRA `(.L_x_214) ;  /* 0x0000000000b47947 */ /* 0x000fec0003800000 */
.L_x_226:
        /* <DEDUP_REMOVED lines=14> */
.L_x_240:
[----:B------:R-:W-:Y:S05]  /*b390*/  BSYNC B0 ;  /* 0x0000000000007941 */ /* 0x000fea0003800000 */
.L_x_239:
[----:B------:R-:W-:-:S04]  /*b3a0*/  F2FP.BF16.F32.PACK_AB R0, RZ, R0 ;  /* 0x00000000ff00723e */ /* 0x000fc800000010ff */
[----:B------:R-:W-:Y:S01]  /*b3b0*/  PRMT R22, R0, 0x7610, R22 ;  /* 0x0000761000167816 */ /* 0x000fe20000000016 */
[----:B------:R-:W-:Y:S06]  /*b3c0*/  BRA `(.L_x_214) ;  /* 0x00000000006c7947 */ /* 0x000fec0003800000 */
.L_x_213:
        /* <DEDUP_REMOVED lines=16> */
.L_x_241:
[----:B------:R-:W-:Y:S01]  /*b4d0*/  PRMT R22, RZ, 0x7610, R22 ;  /* 0x00007610ff167816 */ /* 0x000fe20000000016 */
[----:B------:R-:W-:Y:S06]  /*b4e0*/  BRA `(.L_x_214) ;  /* 0x0000000000247947 */ /* 0x000fec0003800000 */
.L_x_238:
[----:B------:R-:W2:Y:S02]  /*b4f0*/  LDG.E.64 R2, desc[UR36][R2.64] ;  /* 0x0000002402027981 */ /* 0x000ea4000c1e1b00 */
[----:B--2---:R-:W0:Y:S02]  /*b500*/  I2F.U64 R0, R2 ;  /* 0x0000000200007312 */ /* 0x004e240000301000 */
[----:B0-----:R-:W-:-:S04]  /*b510*/  F2FP.BF16.F32.PACK_AB R0, RZ, R0 ;  /* 0x00000000ff00723e */ /* 0x001fc800000010ff */
[----:B------:R-:W-:Y:S01]  /*b520*/  PRMT R22, R0, 0x7610, R22 ;  /* 0x0000761000167816 */ /* 0x000fe20000000016 */
[----:B------:R-:W-:Y:S06]  /*b530*/  BRA `(.L_x_214) ;  /* 0x0000000000107947 */ /* 0x000fec0003800000 */
.L_x_237:
[----:B------:R-:W2:Y:S02]  /*b540*/  LDG.E R2, desc[UR36][R2.64] ;  /* 0x0000002402027981 */ /* 0x000ea4000c1e1900 */
[----:B--2---:R-:W-:-:S04]  /*b550*/  I2FP.F32.U32 R0, R2 ;  /* 0x0000000200007245 */ /* 0x004fc80000201000 */
[----:B------:R-:W-:-:S04]  /*b560*/  F2FP.BF16.F32.PACK_AB R0, RZ, R0 ;  /* 0x00000000ff00723e */ /* 0x000fc800000010ff */
[----:B------:R-:W-:-:S07]  /*b570*/  PRMT R22, R0, 0x7610, R22 ;  /* 0x0000761000167816 */ /* 0x000fce0000000016 */
.L_x_214:
        /* <DEDUP_REMOVED lines=19> */
.L_x_245:
[----:B------:R-:W2:Y:S02]  /*b6b0*/  LDG.E.U8 R2, desc[UR36][R2.64] ;  /* 0x0000002402027981 */ /* 0x000ea4000c1e1100 */
[----:B--2---:R-:W-:-:S04]  /*b6c0*/  I2FP.F32.U32 R0, R2 ;  /* 0x0000000200007245 */ /* 0x004fc80000201000 */
[----:B------:R-:W-:Y:S01]  /*b6d0*/  F2FP.BF16.F32.PACK_AB R0, RZ, R0 ;  /* 0x00000000ff00723e */ /* 0x000fe200000010ff */
[----:B------:R-:W-:Y:S06]  /*b6e0*/  BRA `(.L_x_247) ;  /* 0x0000000c00907947 */ /* 0x000fec0003800000 */
.L_x_244:
        /* <DEDUP_REMOVED lines=10> */
.L_x_249:
[----:B------:R-:W2:Y:S02]  /*b790*/  LDG.E R2, desc[UR36][R2.64] ;  /* 0x0000002402027981 */ /* 0x000ea4000c1e1900 */
[----:B--2---:R-:W-:-:S04]  /*b7a0*/  I2FP.F32.S32 R0, R2 ;  /* 0x0000000200007245 */ /* 0x004fc80000201400 */
[----:B------:R-:W-:Y:S01]  /*b7b0*/  F2FP.BF16.F32.PACK_AB R0, RZ, R0 ;  /* 0x00000000ff00723e */ /* 0x000fe200000010ff */
[----:B------:R-:W-:Y:S06]  /*b7c0*/  BRA `(.L_x_247) ;  /* 0x0000000c00587947 */ /* 0x000fec0003800000 */
.L_x_248:
[----:B------:R-:W2:Y:S02]  /*b7d0*/  LDG.E.U16 R2, desc[UR36][R2.64] ;  /* 0x0000002402027981 */ /* 0x000ea4000c1e1500 */
[----:B--2---:R-:W0:Y:S02]  /*b7e0*/  I2F.S16 R0, R2 ;  /* 0x0000000200007306 */ /* 0x004e240000101400 */
[----:B0-----:R-:W-:Y:S01]  /*b7f0*/  F2FP.BF16.F32.PACK_AB R0, RZ, R0 ;  /* 0x00000000ff00723e */ /* 0x001fe200000010ff */
[----:B------:R-:W-:Y:S06]  /*b800*/  BRA `(.L_x_247) ;  /* 0x0000000c00487947 */ /* 0x000fec0003800000 */
.L_x_243:
        /* <DEDUP_REMOVED lines=9> */
.L_x_251:
[----:B------:R-:W2:Y:S02]  /*b8a0*/  LDG.E.U16 R0, desc[UR36][R2.64] ;  /* 0x0000002402007981 */ /* 0x000ea4000c1e1500 */
[----:B--2---:R-:W-:-:S05]  /*b8b0*/  HADD2.F32 R0, -RZ, R0.H0_H0 ;  /* 0x20000000ff007230 */ /* 0x004fca0000004100 */
[----:B------:R-:W-:Y:S01]  /*b8c0*/  F2FP.BF16.F32.PACK_AB R0, RZ, R0 ;  /* 0x00000000ff00723e */ /* 0x000fe200000010ff */
[----:B------:R-:W-:Y:S06]  /*b8d0*/  BRA `(.L_x_247) ;  /* 0x0000000c00147947 */ /* 0x000fec0003800000 */
.L_x_250:
        /* <DEDUP_REMOVED lines=9> */
.L_x_253:
[----:B------:R-:W2:Y:S02]  /*b970*/  LDG.E.U16 R2, desc[UR36][R2.64] ;  /* 0x0000002402027981 */ /* 0x000ea4000c1e1500 */
[----:B--2---:R-:W-:-:S05]  /*b980*/  HADD2.F32 R0, -RZ, R2.H0_H0 ;  /* 0x20000002ff007230 */ /* 0x004fca0000004100 */
[----:B------:R-:W-:Y:S01]  /*b990*/  F2FP.BF16.F32.PACK_AB R0, RZ, R0 ;  /* 0x00000000ff00723e */ /* 0x000fe200000010ff */
[----:B------:R-:W-:Y:S06]  /*b9a0*/  BRA `(.L_x_247) ;  /* 0x0000000800e07947 */ /* 0x000fec0003800000 */
.L_x_252:
        /* <DEDUP_REMOVED lines=8> */
.L_x_242:
        /* <DEDUP_REMOVED lines=13> */
.L_x_256:
        /* <DEDUP_REMOVED lines=8> */
.L_x_255:
        /* <DEDUP_REMOVED lines=28> */
.L_x_258:
        /* <DEDUP_REMOVED lines=15> */
.L_x_257:
[----:B------:R0:W5:Y:S01]  /*be30*/  LDG.E.U16 R0, desc[UR36][R2.64] ;  /* 0x0000002402007981 */ /* 0x000162000c1e1500 */
[----:B------:R-:W-:Y:S05]  /*be40*/  BRA `(.L_x_247) ;  /* 0x0000000400b87947 */ /* 0x000fea0003800000 */
.L_x_254:
        /* <DEDUP_REMOVED lines=12> */
.L_x_261:
        /* <DEDUP_REMOVED lines=21> */
.L_x_265:
[----:B------:R-:W-:Y:S05]  /*c060*/  BSYNC B1 ;  /* 0x0000000000017941 */ /* 0x000fea0003800000 */
.L_x_264:
[----:B------:R-:W-:Y:S01]  /*c070*/  LEA R3, R0, 0x3b800000, 0x17 ;  /* 0x3b80000000037811 */ /* 0x000fe200078eb8ff */
[----:B------:R-:W-:-:S05]  /*c080*/  IMAD.SHL.U32 R0, R2, 0x100000, RZ ;  /* 0x0010000002007824 */ /* 0x000fca00078e00ff */
[----:B------:R-:W-:-:S07]  /*c090*/  LOP3.LUT R0, R3, R0, R4, 0xfe, !PT ;  /* 0x0000000003007212 */ /* 0x000fce00078efe04 */
.L_x_263:
[----:B------:R-:W-:Y:S05]  /*c0a0*/  BSYNC B0 ;  /* 0x0000000000007941 */ /* 0x000fea0003800000 */
.L_x_262:
[----:B------:R-:W-:Y:S01]  /*c0b0*/  F2FP.BF16.F32.PACK_AB R0, RZ, R0 ;  /* 0x00000000ff00723e */ /* 0x000fe200000010ff */
[----:B------:R-:W-:Y:S06]  /*c0c0*/  BRA `(.L_x_247) ;  /* 0x0000000400187947 */ /* 0x000fec0003800000 */
.L_x_260:
        /* <DEDUP_REMOVED lines=21> */
.L_x_269:
[----:B------:R-:W-:Y:S05]  /*c220*/  BSYNC B1 ;  /* 0x0000000000017941 */ /* 0x000fea0003800000 */
.L_x_268:
[----:B------:R-:W-:Y:S01]  /*c230*/  LEA R3, R0, 0x37800000, 0x17 ;  /* 0x3780000000037811 */ /* 0x000fe200078eb8ff */
[----:B------:R-:W-:-:S05]  /*c240*/  IMAD.SHL.U32 R0, R2, 0x200000, RZ ;  /* 0x0020000002007824 */ /* 0x000fca00078e00ff */
[----:B------:R-:W-:-:S07]  /*c250*/  LOP3.LUT R0, R3, R0, R4, 0xfe, !PT ;  /* 0x0000000003007212 */ /* 0x000fce00078efe04 */
.L_x_267:
[----:B------:R-:W-:Y:S05]  /*c260*/  BSYNC B0 ;  /* 0x0000000000007941 */ /* 0x000fea0003800000 */
.L_x_266:
[----:B------:R-:W-:Y:S01]  /*c270*/  F2FP.BF16.F32.PACK_AB R0, RZ, R0 ;  /* 0x00000000ff00723e */ /* 0x000fe200000010ff */
[----:B------:R-:W-:Y:S06]  /*c280*/  BRA `(.L_x_247) ;  /* 0x0000000000a87947 */ /* 0x000fec0003800000 */
.L_x_259:
        /* <DEDUP_REMOVED lines=14> */
.L_x_273:
[----:B------:R-:W-:Y:S05]  /*c370*/  BSYNC B0 ;  /* 0x0000000000007941 */ /* 0x000fea0003800000 */
.L_x_272:
[----:B------:R-:W-:Y:S01]  /*c380*/  F2FP.BF16.F32.PACK_AB R0, RZ, R0 ;  /* 0x00000000ff00723e */ /* 0x000fe200000010ff */
[----:B------:R-:W-:Y:S06]  /*c390*/  BRA `(.L_x_247) ;  /* 0x0000000000647947 */ /* 0x000fec0003800000 */
.L_x_246:
        /* <DEDUP_REMOVED lines=16> */
.L_x_274:
[----:B------:R-:W-:Y:S01]  /*c4a0*/  PRMT R0, RZ, 0x7610, R0 ;  /* 0x00007610ff007816 */ /* 0x000fe20000000000 */
[----:B------:R-:W-:Y:S06]  /*c4b0*/  BRA `(.L_x_247) ;  /* 0x00000000001c7947 */ /* 0x000fec0003800000 */
.L_x_271:
[----:B------:R-:W2:Y:S02]  /*c4c0*/  LDG.E.64 R2, desc[UR36][R2.64] ;  /* 0x0000002402027981 */ /* 0x000ea4000c1e1b00 */
[----:B--2---:R-:W0:Y:S02]  /*c4d0*/  I2F.U64 R0, R2 ;  /* 0x0000000200007312 */ /* 0x004e240000301000 */
[----:B0-----:R-:W-:Y:S01]  /*c4e0*/  F2FP.BF16.F32.PACK_AB R0, RZ, R0 ;  /* 0x00000000ff00723e */ /* 0x001fe200000010ff */
[----:B------:R-:W-:Y:S06]  /*c4f0*/  BRA `(.L_x_247) ;  /* 0x00000000000c7947 */ /* 0x000fec0003800000 */
.L_x_270:
[----:B------:R-:W2:Y:S02]  /*c500*/  LDG.E R2, desc[UR36][R2.64] ;  /* 0x0000002402027981 */ /* 0x000ea4000c1e1900 */
[----:B--2---:R-:W-:-:S04]  /*c510*/  I2FP.F32.U32 R0, R2 ;  /* 0x0000000200007245 */ /* 0x004fc80000201000 */
[----:B------:R-:W-:-:S07]  /*c520*/  F2FP.BF16.F32.PACK_AB R0, RZ, R0 ;  /* 0x00000000ff00723e */ /* 0x000fce00000010ff */
.L_x_247:
        /* <DEDUP_REMOVED lines=24> */
.L_x_278:
[----:B------:R-:W-:-:S06]  /*c6b0*/  IMAD.U32 R3, R3, 0x10000, RZ ;  /* 0x0001000003037824 */ /* 0x000fcc00078e00ff */
[----:B------:R-:W0:Y:S02]  /*c6c0*/  F2I.S64.TRUNC R2, R3 ;  /* 0x0000000300027311 */ /* 0x000e24000020d900 */
[----:B0-----:R0:W-:Y:S01]  /*c6d0*/  STG.E.U8 desc[UR36][R16.64], R2 ;  /* 0x0000000210007986 */ /* 0x0011e2000c101124 */
[----:B------:R-:W-:Y:S05]  /*c6e0*/  BRA `(.L_x_280) ;  /* 0x0000000c00847947 */ /* 0x000fea0003800000 */
.L_x_277:
        /* <DEDUP_REMOVED lines=10> */
.L_x_282:
[----:B------:R-:W-:-:S06]  /*c790*/  IMAD.U32 R3, R3, 0x10000, RZ ;  /* 0x0001000003037824 */ /* 0x000fcc00078e00ff */
[----:B------:R-:W0:Y:S02]  /*c7a0*/  F2I.FTZ.TRUNC.NTZ R3, R3 ;  /* 0x0000000300037305 */ /* 0x000e24000021f100 */
[----:B0-----:R0:W-:Y:S01]  /*c7b0*/  STG.E desc[UR36][R16.64], R3 ;  /* 0x0000000310007986 */ /* 0x0011e2000c101924 */
[----:B------:R-:W-:Y:S05]  /*c7c0*/  BRA `(.L_x_280) ;  /* 0x0000000c004c7947 */ /* 0x000fea0003800000 */
.L_x_281:
[----:B------:R-:W-:-:S06]  /*c7d0*/  IMAD.U32 R3, R3, 0x10000, RZ ;  /* 0x0001000003037824 */ /* 0x000fcc00078e00ff */
[----:B------:R-:W0:Y:S02]  /*c7e0*/  F2I.FTZ.TRUNC.NTZ R3, R3 ;  /* 0x0000000300037305 */ /* 0x000e24000021f100 */
[----:B0-----:R0:W-:Y:S01]  /*c7f0*/  STG.E.U16 desc[UR36][R16.64], R3 ;  /* 0x0000000310007986 */ /* 0x0011e2000c101524 */
[----:B------:R-:W-:Y:S05]  /*c800*/  BRA `(.L_x_280) ;  /* 0x0000000c003c7947 */ /* 0x000fea0003800000 */
.L_x_276:
        /* <DEDUP_REMOVED lines=9> */
.L_x_284:
[----:B------:R-:W-:-:S05]  /*c8a0*/  IMAD.U32 R0, R3, 0x10000, RZ ;  /* 0x0001000003007824 */ /* 0x000fca00078e00ff */
[----:B------:R-:W-:-:S05]  /*c8b0*/  F2FP.F16.F32.PACK_AB R0, RZ, R0 ;  /* 0x00000000ff00723e */ /* 0x000fca00000000ff */
[----:B------:R0:W-:Y:S01]  /*c8c0*/  STG.E.U16 desc[UR36][R16.64], R0 ;  /* 0x0000000010007986 */ /* 0x0001e2000c101524 */
[----:B------:R-:W-:Y:S05]  /*c8d0*/  BRA `(.L_x_280) ;  /* 0x0000000c00087947 */ /* 0x000fea0003800000 */
.L_x_283:
        /* <DEDUP_REMOVED lines=10> */
.L_x_286:
[----:B------:R-:W-:-:S05]  /*c980*/  IMAD.U32 R3, R3, 0x10000, RZ ;  /* 0x0001000003037824 */ /* 0x000fca00078e00ff */
[----:B------:R-:W-:-:S04]  /*c990*/  F2FP.F16.F32.PACK_AB R3, RZ, R3 ;  /* 0x00000003ff03723e */ /* 0x000fc800000000ff */
[----:B------:R-:W-:-:S05]  /*c9a0*/  PRMT R3, R3, 0x5410, RZ ;  /* 0x0000541003037816 */ /* 0x000fca00000000ff */
[----:B------:R0:W-:Y:S01]  /*c9b0*/  STG.E desc[UR36][R16.64], R3 ;  /* 0x0000000310007986 */ /* 0x0001e2000c101924 */
[----:B------:R-:W-:Y:S05]  /*c9c0*/  BRA `(.L_x_280) ;  /* 0x0000000800cc7947 */ /* 0x000fea0003800000 */
.L_x_285:
[----:B------:R-:W-:-:S04]  /*c9d0*/  IMAD.U32 R2, R3, 0x10000, RZ ;  /* 0x0001000003027824 */ /* 0x000fc800078e00ff */
[----:B------:R-:W-:-:S06]  /*c9e0*/  FMUL.FTZ R2, R2, 1 ;  /* 0x3f80000002027820 */ /* 0x000fcc0000410000 */
[----:B------:R-:W0:Y:S02]  /*c9f0*/  F2F.F64.F32 R2, R2 ;  /* 0x0000000200027310 */ /* 0x000e240000201800 */
[----:B0-----:R0:W-:Y:S01]  /*ca00*/  STG.E.64 desc[UR36][R16.64], R2 ;  /* 0x0000000210007986 */ /* 0x0011e2000c101b24 */
[----:B------:R-:W-:Y:S05]  /*ca10*/  BRA `(.L_x_280) ;  /* 0x0000000800b87947 */ /* 0x000fea0003800000 */
.L_x_275:
        /* <DEDUP_REMOVED lines=13> */
.L_x_289:
[----:B------:R-:W-:Y:S01]  /*caf0*/  IMAD.U32 R3, R3, 0x10000, RZ ;  /* 0x0001000003037824 */ /* 0x000fe200078e00ff */
[----:B------:R-:W-:-:S03]  /*cb00*/  CS2R R6, SRZ ;  /* 0x0000000000067805 */ /* 0x000fc6000001ff00 */
[----:B------:R-:W-:-:S04]  /*cb10*/  FMUL.FTZ R3, R3, 1 ;  /* 0x3f80000003037820 */ /* 0x000fc80000410000 */
[----:B------:R-:W0:Y:S02]  /*cb20*/  F2F.F64.F32 R4, R3 ;  /* 0x0000000300047310 */ /* 0x000e240000201800 */
[----:B0-----:R0:W-:Y:S01]  /*cb30*/  STG.E.128 desc[UR36][R16.64], R4 ;  /* 0x0000000410007986 */ /* 0x0011e2000c101d24 */
[----:B------:R-:W-:Y:S05]  /*cb40*/  BRA `(.L_x_280) ;  /* 0x00000008006c7947 */ /* 0x000fea0003800000 */
.L_x_288:
        /* <DEDUP_REMOVED lines=21> */
.L_x_293:
[----:B------:R-:W-:Y:S05]  /*cca0*/  BSYNC B0 ;  /* 0x0000000000007941 */ /* 0x000fea0003800000 */
.L_x_292:
[----:B------:R-:W-:-:S05]  /*ccb0*/  LOP3.LUT R3, R0, R3, RZ, 0xfc, !PT ;  /* 0x0000000300037212 */ /* 0x000fca00078efcff */
[----:B------:R0:W-:Y:S01]  /*ccc0*/  STG.E.U8 desc[UR36][R16.64], R3 ;  /* 0x0000000310007986 */ /* 0x0001e2000c101124 */
[----:B------:R-:W-:Y:S05]  /*ccd0*/  BRA `(.L_x_280) ;  /* 0x0000000800087947 */ /* 0x000fea0003800000 */
.L_x_291:
        /* <DEDUP_REMOVED lines=13> */
.L_x_295:
[----:B------:R-:W-:Y:S01]  /*cdb0*/  IMAD.MOV.U32 R0, RZ, RZ, 0x7f ;  /* 0x0000007fff007424 */ /* 0x000fe200078e00ff */
[----:B------:R-:W-:-:S04]  /*cdc0*/  ISETP.GT.U32.AND P0, PT, R2, 0x7f800000, PT ;  /* 0x7f8000000200780c */ /* 0x000fc80003f04070 */
[----:B------:R-:W-:-:S09]  /*cdd0*/  SEL R0, R0, 0x7c, P0 ;  /* 0x0000007c00007807 */ /* 0x000fd20000000000 */
.L_x_296:
[----:B------:R-:W-:Y:S05]  /*cde0*/  BSYNC B0 ;  /* 0x0000000000007941 */ /* 0x000fea0003800000 */
.L_x_294:
[----:B------:R-:W-:-:S04]  /*cdf0*/  LOP3.LUT R2, R3, 0x80000000, RZ, 0xc0, !PT ;  /* 0x8000000003027812 */ /* 0x000fc800078ec0ff */
[----:B------:R-:W-:-:S04]  /*ce00*/  SHF.R.U32.HI R3, RZ, 0x18, R2 ;  /* 0x00000018ff037819 */ /* 0x000fc80000011602 */
[----:B------:R-:W-:-:S05]  /*ce10*/  LOP3.LUT R3, R0, R3, RZ, 0xfc, !PT ;  /* 0x0000000300037212 */ /* 0x000fca00078efcff */
[----:B------:R0:W-:Y:S01]  /*ce20*/  STG.E.U8 desc[UR36][R16.64], R3 ;  /* 0x0000000310007986 */ /* 0x0001e2000c101124 */
[----:B------:R-:W-:Y:S05]  /*ce30*/  BRA `(.L_x_280) ;  /* 0x0000000400b07947 */ /* 0x000fea0003800000 */
.L_x_290:
[----:B------:R0:W-:Y:S01]  /*ce40*/  STG.E.U16 desc[UR36][R16.64], R3 ;  /* 0x0000000310007986 */ /* 0x0001e2000c101524 */
[----:B------:R-:W-:Y:S05]  /*ce50*/  BRA `(.L_x_280) ;  /* 0x0000000400a87947 */ /* 0x000fea0003800000 */
.L_x_287:
        /* <DEDUP_REMOVED lines=12> */
.L_x_299:
        /* <DEDUP_REMOVED lines=17> */
.L_x_302:
[----:B------:R-:W-:-:S04]  /*d030*/  LOP3.LUT R2, R3, 0x80000000, RZ, 0xc0, !PT ;  /* 0x8000000003027812 */ /* 0x000fc800078ec0ff */
[----:B------:R-:W-:-:S04]  /*d040*/  SHF.R.U32.HI R3, RZ, 0x18, R2 ;  /* 0x00000018ff037819 */ /* 0x000fc80000011602 */
[----:B------:R-:W-:-:S04]  /*d050*/  LOP3.LUT R0, R0, R3, RZ, 0xfc, !PT ;  /* 0x0000000300007212 */ /* 0x000fc800078efcff */
[----:B------:R-:W-:-:S07]  /*d060*/  PRMT R8, R0, 0x7610, R8 ;  /* 0x0000761000087816 */ /* 0x000fce0000000008 */
.L_x_301:
[----:B------:R-:W-:Y:S05]  /*d070*/  BSYNC B0 ;  /* 0x0000000000007941 */ /* 0x000fea0003800000 */
.L_x_300:
[----:B------:R3:W-:Y:S01]  /*d080*/  STG.E.U8 desc[UR36][R16.64], R8 ;  /* 0x0000000810007986 */ /* 0x0007e2000c101124 */
[----:B------:R-:W-:Y:S05]  /*d090*/  BRA `(.L_x_280) ;  /* 0x0000000400187947 */ /* 0x000fea0003800000 */
.L_x_298:
        /* <DEDUP_REMOVED lines=17> */
.L_x_305:
[----:B------:R-:W-:-:S04]  /*d1b0*/  LOP3.LUT R2, R3, 0x80000000, RZ, 0xc0, !PT ;  /* 0x8000000003027812 */ /* 0x000fc800078ec0ff */
[----:B------:R-:W-:-:S04]  /*d1c0*/  SHF.R.U32.HI R3, RZ, 0x18, R2 ;  /* 0x00000018ff037819 */ /* 0x000fc80000011602 */
[----:B------:R-:W-:-:S04]  /*d1d0*/  LOP3.LUT R0, R0, R3, RZ, 0xfc, !PT ;  /* 0x0000000300007212 */ /* 0x000fc800078efcff */
[----:B------:R-:W-:-:S07]  /*d1e0*/  PRMT R8, R0, 0x7610, R8 ;  /* 0x0000761000087816 */ /* 0x000fce0000000008 */
.L_x_304:
[----:B------:R-:W-:Y:S05]  /*d1f0*/  BSYNC B0 ;  /* 0x0000000000007941 */ /* 0x000fea0003800000 */
.L_x_303:
[----:B------:R0:W-:Y:S01]  /*d200*/  STG.E.U8 desc[UR36][R16.64], R8 ;  /* 0x0000000810007986 */ /* 0x0001e2000c101124 */
[----:B------:R-:W-:Y:S05]  /*d210*/  BRA `(.L_x_280) ;  /* 0x0000000000b87947 */ /* 0x000fea0003800000 */
.L_x_297:
        /* <DEDUP_REMOVED lines=22> */
.L_x_279:
        /* <DEDUP_REMOVED lines=16> */
.L_x_308:
[----:B------:R-:W-:Y:S05]  /*d480*/  BRA `(.L_x_280) ;  /* 0x00000000001c7947 */ /* 0x000fea0003800000 */
.L_x_307:
[----:B------:R-:W-:-:S06]  /*d490*/  IMAD.U32 R3, R3, 0x10000, RZ ;  /* 0x0001000003037824 */ /* 0x000fcc00078e00ff */
[----:B------:R-:W0:Y:S02]  /*d4a0*/  F2I.U64.TRUNC R2, R3 ;  /* 0x0000000300027311 */ /* 0x000e24000020d800 */
[----:B0-----:R1:W-:Y:S01]  /*d4b0*/  STG.E.64 desc[UR36][R16.64], R2 ;  /* 0x0000000210007986 */ /* 0x0013e2000c101b24 */
[----:B------:R-:W-:Y:S05]  /*d4c0*/  BRA `(.L_x_280) ;  /* 0x00000000000c7947 */ /* 0x000fea0003800000 */
.L_x_306:
[----:B------:R-:W-:-:S06]  /*d4d0*/  IMAD.U32 R3, R3, 0x10000, RZ ;  /* 0x0001000003037824 */ /* 0x000fcc00078e00ff */
[----:B------:R-:W0:Y:S02]  /*d4e0*/  F2I.FTZ.U32.TRUNC.NTZ R3, R3 ;  /* 0x0000000300037305 */ /* 0x000e24000021f000 */
[----:B0-----:R0:W-:Y:S02]  /*d4f0*/  STG.E desc[UR36][R16.64], R3 ;  /* 0x0000000310007986 */ /* 0x0011e4000c101924 */
.L_x_280:
[----:B------:R-:W-:-:S07]  /*d500*/  VIADD R19, R19, 0x80 ;  /* 0x0000008013137836 */ /* 0x000fce0000000000 */
.L_x_207:
[----:B------:R-:W-:Y:S05]  /*d510*/  BSYNC B6 ;  /* 0x0000000000067941 */ /* 0x000fea0003800000 */
.L_x_206:
[----:B------:R-:W-:Y:S02]  /*d520*/  ULDC UR4, c[0x0][0x210] ;  /* 0x0000840000047ab9 */ /* 0x000fe40000000800 */
[----:B------:R-:W-:-:S13]  /*d530*/  ISETP.GE.AND P0, PT, R19, UR4, PT ;  /* 0x0000000413007c0c */ /* 0x000fda000bf06270 */
[----:B------:R-:W-:Y:S05]  /*d540*/  @P0 EXIT ;  /* 0x000000000000094d */ /* 0x000fea0003800000 */
        /* <DEDUP_REMOVED lines=354> */
.L_x_309:
        /* <DEDUP_REMOVED lines=23> */
.L_x_313:
[----:B------:R-:W2:Y:S02]  /*ece0*/  LDG.E.U8 R2, desc[UR36][R2.64] ;  /* 0x0000002402027981 */ /* 0x000ea4000c1e1100 */
[----:B--2---:R-:W-:-:S04]  /*ecf0*/  I2FP.F32.U32 R0, R2 ;  /* 0x0000000200007245 */ /* 0x004fc80000201000 */
[----:B------:R-:W-:-:S04]  /*ed00*/  F2FP.BF16.F32.PACK_AB R0, RZ, R0 ;  /* 0x00000000ff00723e */ /* 0x000fc800000010ff */
[----:B------:R-:W-:Y:S01]  /*ed10*/  PRMT R19, R0, 0x7610, R19 ;  /* 0x0000761000137816 */ /* 0x000fe20000000013 */
[----:B------:R-:W-:Y:S06]  /*ed20*/  BRA `(.L_x_315) ;  /* 0x0000000c00c87947 */ /* 0x000fec0003800000 */
.L_x_312:
        /* <DEDUP_REMOVED lines=11> */
.L_x_317:
[----:B------:R-:W2:Y:S02]  /*ede0*/  LDG.E R2, desc[UR36][R2.64] ;  /* 0x0000002402027981 */ /* 0x000ea4000c1e1900 */
[----:B--2---:R-:W-:-:S04]  /*edf0*/  I2FP.F32.S32 R0, R2 ;  /* 0x0000000200007245 */ /* 0x004fc80000201400 */
[----:B------:R-:W-:-:S04]  /*ee00*/  F2FP.BF16.F32.PACK_AB R0, RZ, R0 ;  /* 0x00000000ff00723e */ /* 0x000fc800000010ff */
[----:B------:R-:W-:Y:S01]  /*ee10*/  PRMT R19, R0, 0x7610, R19 ;  /* 0x0000761000137816 */ /* 0x000fe20000000013 */
[----:B------:R-:W-:Y:S06]  /*ee20*/  BRA `(.L_x_315) ;  /* 0x0000000c00887947 */ /* 0x000fec0003800000 */
.L_x_316:
[----:B------:R-:W2:Y:S02]  /*ee30*/  LDG.E.U16 R2, desc[UR36][R2.64] ;  /* 0x0000002402027981 */ /* 0x000ea4000c1e1500 */
[----:B--2---:R-:W0:Y:S02]  /*ee40*/  I2F.S16 R0, R2 ;  /* 0x0000000200007306 */ /* 0x004e240000101400 */
[----:B0-----:R-:W-:-:S04]  /*ee50*/  F2FP.BF16.F32.PACK_AB R0, RZ, R0 ;  /* 0x00000000ff00723e */ /* 0x001fc800000010ff */
[----:B------:R-:W-:Y:S01]  /*ee60*/  PRMT R19, R0, 0x7610, R19 ;  /* 0x0000761000137816 */ /* 0x000fe20000000013 */
[----:B------:R-:W-:Y:S06]  /*ee70*/  BRA `(.L_x_315) ;  /* 0x0000000c00747947 */ /* 0x000fec0003800000 */
.L_x_311:
        /* <DEDUP_REMOVED lines=9> */
.L_x_319:
[----:B------:R-:W2:Y:S02]  /*ef10*/  LDG.E.U16 R0, desc[UR36][R2.64] ;  /* 0x0000002402007981 */ /* 0x000ea4000c1e1500 */
[----:B--2---:R-:W-:-:S05]  /*ef20*/  HADD2.F32 R0, -RZ, R0.H0_H0 ;  /* 0x20000000ff007230 */ /* 0x004fca0000004100 */
[----:B------:R-:W-:-:S04]  /*ef30*/  F2FP.BF16.F32.PACK_AB R0, RZ, R0 ;  /* 0x00000000ff00723e */ /* 0x000fc800000010ff */
[----:B------:R-:W-:Y:S01]  /*ef40*/  PRMT R19, R0, 0x7610, R19 ;  /* 0x0000761000137816 */ /* 0x000fe20000000013 */
[----:B------:R-:W-:Y:S06]  /*ef50*/  BRA `(.L_x_315) ;  /* 0x0000000c003c7947 */ /* 0x000fec0003800000 */
.L_x_318:
        /* <DEDUP_REMOVED lines=9> */
.L_x_321:
[----:B------:R-:W2:Y:S02]  /*eff0*/  LDG.E.U16 R2, desc[UR36][R2.64] ;  /* 0x0000002402027981 */ /* 0x000ea4000c1e1500 */
[----:B--2---:R-:W-:-:S05]  /*f000*/  HADD2.F32 R0, -RZ, R2.H0_H0 ;  /* 0x20000002ff007230 */ /* 0x004fca0000004100 */
[----:B------:R-:W-:-:S04]  /*f010*/  F2FP.BF16.F32.PACK_AB R0, RZ, R0 ;  /* 0x00000000ff00723e */ /* 0x000fc800000010ff */
[----:B------:R-:W-:Y:S01]  /*f020*/  PRMT R19, R0, 0x7610, R19 ;  /* 0x0000761000137816 */ /* 0x000fe20000000013 */
[----:B------:R-:W-:Y:S06]  /*f030*/  BRA `(.L_x_315) ;  /* 0x0000000c00047947 */ /* 0x000fec0003800000 */
.L_x_320:
        /* <DEDUP_REMOVED lines=9> */
.L_x_310:
        /* <DEDUP_REMOVED lines=14> */
.L_x_324:
        /* <DEDUP_REMOVED lines=9> */
.L_x_323:
        /* <DEDUP_REMOVED lines=28> */
.L_x_326:
        /* <DEDUP_REMOVED lines=15> */
.L_x_325:
[----:B------:R0:W5:Y:S01]  /*f4f0*/  LDG.E.U16 R19, desc[UR36][R2.64] ;  /* 0x0000002402137981 */ /* 0x000162000c1e1500 */
[----:B------:R-:W-:Y:S05]  /*f500*/  BRA `(.L_x_315) ;  /* 0x0000000400d07947 */ /* 0x000fea0003800000 */
.L_x_322:
        /* <DEDUP_REMOVED lines=13> */
.L_x_329:
        /* <DEDUP_REMOVED lines=21> */
.L_x_333:
[----:B------:R-:W-:Y:S05]  /*f730*/  BSYNC B1 ;  /* 0x0000000000017941 */ /* 0x000fea0003800000 */
.L_x_332:
[----:B------:R-:W-:Y:S01]  /*f740*/  LEA R3, R0, 0x3b800000, 0x17 ;  /* 0x3b80000000037811 */ /* 0x000fe200078eb8ff */
[----:B------:R-:W-:-:S05]  /*f750*/  IMAD.SHL.U32 R0, R2, 0x100000, RZ ;  /* 0x0010000002007824 */ /* 0x000fca00078e00ff */
[----:B------:R-:W-:-:S07]  /*f760*/  LOP3.LUT R0, R3, R0, R4, 0xfe, !PT ;  /* 0x0000000003007212 */ /* 0x000fce00078efe04 */
.L_x_331:
[----:B------:R-:W-:Y:S05]  /*f770*/  BSYNC B0 ;  /* 0x0000000000007941 */ /* 0x000fea0003800000 */
.L_x_330:
[----:B------:R-:W-:-:S04]  /*f780*/  F2FP.BF16.F32.PACK_AB R0, RZ, R0 ;  /* 0x00000000ff00723e */ /* 0x000fc800000010ff */
[----:B------:R-:W-:Y:S01]  /*f790*/  PRMT R19, R0, 0x7610, R19 ;  /* 0x0000761000137816 */ /* 0x000fe20000000013 */
[----:B------:R-:W-:Y:S06]  /*f7a0*/  BRA `(.L_x_315) ;  /* 0x0000000400287947 */ /* 0x000fec0003800000 */
.L_x_328:
        /* <DEDUP_REMOVED lines=21> */
.L_x_337:
[----:B------:R-:W-:Y:S05]  /*f900*/  BSYNC B1 ;  /* 0x0000000000017941 */ /* 0x000fea0003800000 */
.L_x_336:
[----:B------:R-:W-:Y:S01]  /*f910*/  LEA R3, R0, 0x37800000, 0x17 ;  /* 0x3780000000037811 */ /* 0x000fe200078eb8ff */
[----:B------:R-:W-:-:S05]  /*f920*/  IMAD.SHL.U32 R0, R2, 0x200000, RZ ;  /* 0x0020000002007824 */ /* 0x000fca00078e00ff */
[----:B------:R-:W-:-:S07]  /*f930*/  LOP3.LUT R0, R3, R0, R4, 0xfe, !PT ;  /* 0x0000000003007212 */ /* 0x000fce00078efe04 */
.L_x_335:
[----:B------:R-:W-:Y:S05]  /*f940*/  BSYNC B0 ;  /* 0x0000000000007941 */ /* 0x000fea0003800000 */
.L_x_334:
[----:B------:R-:W-:-:S04]  /*f950*/  F2FP.BF16.F32.PACK_AB R0, RZ, R0 ;  /* 0x00000000ff00723e */ /* 0x000fc800000010ff */
[----:B------:R-:W-:Y:S01]  /*f960*/  PRMT R19, R0, 0x7610, R19 ;  /* 0x0000761000137816 */ /* 0x000fe20000000013 */
[----:B------:R-:W-:Y:S06]  /*f970*/  BRA `(.L_x_315) ;  /* 0x0000000000b47947 */ /* 0x000fec0003800000 */
.L_x_327:
        /* <DEDUP_REMOVED lines=14> */
.L_x_341:
[----:B------:R-:W-:Y:S05]  /*fa60*/  BSYNC B0 ;  /* 0x0000000000007941 */ /* 0x000fea0003800000 */
.L_x_340:
[----:B------:R-:W-:-:S04]  /*fa70*/  F2FP.BF16.F32.PACK_AB R0, RZ, R0 ;  /* 0x00000000ff00723e */ /* 0x000fc800000010ff */
[----:B------:R-:W-:Y:S01]  /*fa80*/  PRMT R19, R0, 0x7610, R19 ;  /* 0x0000761000137816 */ /* 0x000fe20000000013 */
[----:B------:R-:W-:Y:S06]  /*fa90*/  BRA `(.L_x_315) ;  /* 0x00000000006c7947 */ /* 0x000fec0003800000 */
.L_x_314:
        /* <DEDUP_REMOVED lines=16> */
.L_x_342:
[----:B------:R-:W-:Y:S01]  /*fba0*/  PRMT R19, RZ, 0x7610, R19 ;  /* 0x00007610ff137816 */ /* 0x000fe20000000013 */
[----:B------:R-:W-:Y:S06]  /*fbb0*/  BRA `(.L_x_315) ;  /* 0x0000000000247947 */ /* 0x000fec0003800000 */
.L_x_339:
[----:B------:R-:W2:Y:S02]  /*fbc0*/  LDG.E.64 R2, desc[UR36][R2.64] ;  /* 0x0000002402027981 */ /* 0x000ea4000c1e1b00 */
[----:B--2---:R-:W0:Y:S02]  /*fbd0*/  I2F.U64 R0, R2 ;  /* 0x0000000200007312 */ /* 0x004e240000301000 */
[----:B0-----:R-:W-:-:S04]  /*fbe0*/  F2FP.BF16.F32.PACK_AB R0, RZ, R0 ;  /* 0x00000000ff00723e */ /* 0x001fc800000010ff */
[----:B------:R-:W-:Y:S01]  /*fbf0*/  PRMT R19, R0, 0x7610, R19 ;  /* 0x0000761000137816 */ /* 0x000fe20000000013 */
[----:B------:R-:W-:Y:S06]  /*fc00*/  BRA `(.L_x_315) ;  /* 0x0000000000107947 */ /* 0x000fec0003800000 */
.L_x_338:
[----:B------:R-:W2:Y:S02]  /*fc10*/  LDG.E R2, desc[UR36][R2.64] ;  /* 0x0000002402027981 */ /* 0x000ea4000c1e1900 */
[----:B--2---:R-:W-:-:S04]  /*fc20*/  I2FP.F32.U32 R0, R2 ;  /* 0x0000000200007245 */ /* 0x004fc80000201000 */
[----:B------:R-:W-:-:S04]  /*fc30*/  F2FP.BF16.F32.PACK_AB R0, RZ, R0 ;  /* 0x00000000ff00723e */ /* 0x000fc800000010ff */
[----:B------:R-:W-:-:S07]  /*fc40*/  PRMT R19, R0, 0x7610, R19 ;  /* 0x0000761000137816 */ /* 0x000fce0000000013 */
.L_x_315:
        /* <DEDUP_REMOVED lines=19> */
.L_x_346:
[----:B------:R-:W2:Y:S02]  /*fd80*/  LDG.E.U8 R2, desc[UR36][R2.64] ;  /* 0x0000002402027981 */ /* 0x000ea4000c1e1100 */
[----:B--2---:R-:W-:-:S04]  /*fd90*/  I2FP.F32.U32 R0, R2 ;  /* 0x0000000200007245 */ /* 0x004fc80000201000 */
[----:B------:R-:W-:Y:S01]  /*fda0*/  F2FP.BF16.F32.PACK_AB R0, RZ, R0 ;  /* 0x00000000ff00723e */ /* 0x000fe200000010ff */
[----:B------:R-:W-:Y:S06]  /*fdb0*/  BRA `(.L_x_348) ;  /* 0x0000000c00907947 */ /* 0x000fec0003800000 */
.L_x_345:
        /* <DEDUP_REMOVED lines=10> */
.L_x_350:
[----:B------:R-:W2:Y:S02]  /*fe60*/  LDG.E R2, desc[UR36][R2.64] ;  /* 0x0000002402027981 */ /* 0x000ea4000c1e1900 */
[----:B--2---:R-:W-:-:S04]  /*fe70*/  I2FP.F32.S32 R0, R2 ;  /* 0x0000000200007245 */ /* 0x004fc80000201400 */
[----:B------:R-:W-:Y:S01]  /*fe80*/  F2FP.BF16.F32.PACK_AB R0, RZ, R0 ;  /* 0x00000000ff00723e */ /* 0x000fe200000010ff */
[----:B------:R-:W-:Y:S06]  /*fe90*/  BRA `(.L_x_348) ;  /* 0x0000000c00587947 */ /* 0x000fec0003800000 */
.L_x_349:
[----:B------:R-:W2:Y:S02]  /*fea0*/  LDG.E.U16 R2, desc[UR36][R2.64] ;  /* 0x0000002402027981 */ /* 0x000ea4000c1e1500 */
[----:B--2---:R-:W0:Y:S02]  /*feb0*/  I2F.S16 R0, R2 ;  /* 0x0000000200007306 */ /* 0x004e240000101400 */
[----:B0-----:R-:W-:Y:S01]  /*fec0*/  F2FP.BF16.F32.PACK_AB R0, RZ, R0 ;  /* 0x00000000ff00723e */ /* 0x001fe200000010ff */
[----:B------:R-:W-:Y:S06]  /*fed0*/  BRA `(.L_x_348) ;  /* 0x0000000c00487947 */ /* 0x000fec0003800000 */
.L_x_344:
        /* <DEDUP_REMOVED lines=9> */
.L_x_352:
[----:B------:R-:W2:Y:S02]  /*ff70*/  LDG.E.U16 R0, desc[UR36][R2.64] ;  /* 0x0000002402007981 */ /* 0x000ea4000c1e1500 */
[----:B--2---:R-:W-:-:S05]  /*ff80*/  HADD2.F32 R0, -RZ, R0.H0_H0 ;  /* 0x20000000ff007230 */ /* 0x004fca0000004100 */
[----:B------:R-:W-:Y:S01]  /*ff90*/  F2FP.BF16.F32.PACK_AB R0, RZ, R0 ;  /* 0x00000000ff00723e */ /* 0x000fe200000010ff */
[----:B------:R-:W-:Y:S06]  /*ffa0*/  BRA `(.L_x_348) ;  /* 0x0000000c00147947 */ /* 0x000fec0003800000 */
.L_x_351:
        /* <DEDUP_REMOVED lines=9> */
.L_x_354:
[----:B------:R-:W2:Y:S02]  /*10040*/  LDG.E.U16 R2, desc[UR36][R2.64] ;  /* 0x0000002402027981 */ /* 0x000ea4000c1e1500 */
[----:B--2---:R-:W-:-:S05]  /*10050*/  HADD2.F32 R0, -RZ, R2.H0_H0 ;  /* 0x20000002ff007230 */ /* 0x004fca0000004100 */
[----:B------:R-:W-:Y:S01]  /*10060*/  F2FP.BF16.F32.PACK_AB R0, RZ, R0 ;  /* 0x00000000ff00723e */ /* 0x000fe200000010ff */
[----:B------:R-:W-:Y:S06]  /*10070*/  BRA `(.L_x_348) ;  /* 0x0000000800e07947 */ /* 0x000fec0003800000 */
.L_x_353:
        /* <DEDUP_REMOVED lines=8> */
.L_x_343:
        /* <DEDUP_REMOVED lines=13> */
.L_x_357:
        /* <DEDUP_REMOVED lines=8> */
.L_x_356:
        /* <DEDUP_REMOVED lines=28> */
.L_x_359:
        /* <DEDUP_REMOVED lines=15> */
.L_x_358:
[----:B------:R0:W5:Y:S01]  /*10500*/  LDG.E.U16 R0, desc[UR36][R2.64] ;  /* 0x0000002402007981 */ /* 0x000162000c1e1500 */
[----:B------:R-:W-:Y:S05]  /*10510*/  BRA `(.L_x_348) ;  /* 0x0000000400b87947 */ /* 0x000fea0003800000 */
.L_x_355:
        /* <DEDUP_REMOVED lines=12> */
.L_x_362:
        /* <DEDUP_REMOVED lines=21> */
.L_x_366:
[----:B------:R-:W-:Y:S05]  /*10730*/  BSYNC B1 ;  /* 0x0000000000017941 */ /* 0x000fea0003800000 */
.L_x_365:
[----:B------:R-:W-:Y:S01]  /*10740*/  LEA R3, R0, 0x3b800000, 0x17 ;  /* 0x3b80000000037811 */ /* 0x000fe200078eb8ff */
[----:B------:R-:W-:-:S05]  /*10750*/  IMAD.SHL.U32 R0, R2, 0x100000, RZ ;  /* 0x0010000002007824 */ /* 0x000fca00078e00ff */
[----:B------:R-:W-:-:S07]  /*10760*/  LOP3.LUT R0, R3, R0, R4, 0xfe, !PT ;  /* 0x0000000003007212 */ /* 0x000fce00078efe04 */
.L_x_364:
[----:B------:R-:W-:Y:S05]  /*10770*/  BSYNC B0 ;  /* 0x0000000000007941 */ /* 0x000fea0003800000 */
.L_x_363:
[----:B------:R-:W-:Y:S01]  /*10780*/  F2FP.BF16.F32.PACK_AB R0, RZ, R0 ;  /* 0x00000000ff00723e */ /* 0x000fe200000010ff */
[----:B------:R-:W-:Y:S06]  /*10790*/  BRA `(.L_x_348) ;  /* 0x0000000400187947 */ /* 0x000fec0003800000 */
.L_x_361:
        /* <DEDUP_REMOVED lines=21> */
.L_x_370:
[----:B------:R-:W-:Y:S05]  /*108f0*/  BSYNC B1 ;  /* 0x0000000000017941 */ /* 0x000fea0003800000 */
.L_x_369:
[----:B------:R-:W-:Y:S01]  /*10900*/  LEA R3, R0, 0x37800000, 0x17 ;  /* 0x3780000000037811 */ /* 0x000fe200078eb8ff */
[----:B------:R-:W-:-:S05]  /*10910*/  IMAD.SHL.U32 R0, R2, 0x200000, RZ ;  /* 0x0020000002007824 */ /* 0x000fca00078e00ff */
[----:B------:R-:W-:-:S07]  /*10920*/  LOP3.LUT R0, R3, R0, R4, 0xfe, !PT ;  /* 0x0000000003007212 */ /* 0x000fce00078efe04 */
.L_x_368:
[----:B------:R-:W-:Y:S05]  /*10930*/  BSYNC B0 ;  /* 0x0000000000007941 */ /* 0x000fea0003800000 */
.L_x_367:
[----:B------:R-:W-:Y:S01]  /*10940*/  F2FP.BF16.F32.PACK_AB R0, RZ, R0 ;  /* 0x00000000ff00723e */ /* 0x000fe200000010ff */
[----:B------:R-:W-:Y:S06]  /*10950*/  BRA `(.L_x_348) ;  /* 0x0000000000a87947 */ /* 0x000fec0003800000 */
.L_x_360:
        /* <DEDUP_REMOVED lines=14> */
.L_x_374:
[----:B------:R-:W-:Y:S05]  /*10a40*/  BSYNC B0 ;  /* 0x0000000000007941 */ /* 0x000fea0003800000 */
.L_x_373:
[----:B------:R-:W-:Y:S01]  /*10a50*/  F2FP.BF16.F32.PACK_AB R0, RZ, R0 ;  /* 0x00000000ff00723e */ /* 0x000fe200000010ff */
[----:B------:R-:W-:Y:S06]  /*10a60*/  BRA `(.L_x_348) ;  /* 0x0000000000647947 */ /* 0x000fec0003800000 */
.L_x_347:
        /* <DEDUP_REMOVED lines=16> */
.L_x_375:
[----:B------:R-:W-:Y:S01]  /*10b70*/  PRMT R0, RZ, 0x7610, R0 ;  /* 0x00007610ff007816 */ /* 0x000fe20000000000 */
[----:B------:R-:W-:Y:S06]  /*10b80*/  BRA `(.L_x_348) ;  /* 0x00000000001c7947 */ /* 0x000fec0003800000 */
.L_x_372:
[----:B------:R-:W2:Y:S02]  /*10b90*/  LDG.E.64 R2, desc[UR36][R2.64] ;  /* 0x0000002402027981 */ /* 0x000ea4000c1e1b00 */
[----:B--2---:R-:W0:Y:S02]  /*10ba0*/  I2F.U64 R0, R2 ;  /* 0x0000000200007312 */ /* 0x004e240000301000 */
[----:B0-----:R-:W-:Y:S01]  /*10bb0*/  F2FP.BF16.F32.PACK_AB R0, RZ, R0 ;  /* 0x00000000ff00723e */ /* 0x001fe200000010ff */
[----:B------:R-:W-:Y:S06]  /*10bc0*/  BRA `(.L_x_348) ;  /* 0x00000000000c7947 */ /* 0x000fec0003800000 */
.L_x_371:
[----:B------:R-:W2:Y:S02]  /*10bd0*/  LDG.E R2, desc[UR36][R2.64] ;  /* 0x0000002402027981 */ /* 0x000ea4000c1e1900 */
[----:B--2---:R-:W-:-:S04]  /*10be0*/  I2FP.F32.U32 R0, R2 ;  /* 0x0000000200007245 */ /* 0x004fc80000201000 */
[----:B------:R-:W-:-:S07]  /*10bf0*/  F2FP.BF16.F32.PACK_AB R0, RZ, R0 ;  /* 0x00000000ff00723e */ /* 0x000fce00000010ff */
.L_x_348:
        /* <DEDUP_REMOVED lines=22> */
[----:B0-----:R-:W-:Y:S01]  /*10d60*/  STG.E.U8 desc[UR36][R16.64], R3 ;  /* 0x0000000310007986 */ /* 0x001fe2000c101124 */
[----:B------:R-:W-:Y:S05]  /*10d70*/  EXIT ;  /* 0x000000000000794d */ /* 0x000fea0003800000 */
.L_x_379:
[----:B------:R-:W-:-:S06]  /*10d80*/  IMAD.U32 R3, R19, 0x10000, RZ ;  /* 0x0001000013037824 */ /* 0x000fcc00078e00ff */
[----:B------:R-:W0:Y:S02]  /*10d90*/  F2I.S64.TRUNC R2, R3 ;  /* 0x0000000300027311 */ /* 0x000e24000020d900 */
[----:B0-----:R-:W-:Y:S01]  /*10da0*/  STG.E.U8 desc[UR36][R16.64], R2 ;  /* 0x0000000210007986 */ /* 0x001fe2000c101124 */
[----:B------:R-:W-:Y:S05]  /*10db0*/  EXIT ;  /* 0x000000000000794d */ /* 0x000fea0003800000 */
.L_x_378:
        /* <DEDUP_REMOVED lines=8> */
[----:B0-----:R-:W-:Y:S01]  /*10e40*/  STG.E.64 desc[UR36][R16.64], R2 ;  /* 0x0000000210007986 */ /* 0x001fe2000c101b24 */
[----:B------:R-:W-:Y:S05]  /*10e50*/  EXIT ;  /* 0x000000000000794d */ /* 0x000fea0003800000 */
.L_x_382:
[----:B------:R-:W-:-:S06]  /*10e60*/  IMAD.U32 R19, R19, 0x10000, RZ ;  /* 0x0001000013137824 */ /* 0x000fcc00078e00ff */
[----:B------:R-:W0:Y:S02]  /*10e70*/  F2I.FTZ.TRUNC.NTZ R19, R19 ;  /* 0x0000001300137305 */ /* 0x000e24000021f100 */
[----:B0-----:R-:W-:Y:S01]  /*10e80*/  STG.E desc[UR36][R16.64], R19 ;  /* 0x0000001310007986 */ /* 0x001fe2000c101924 */
[----:B------:R-:W-:Y:S05]  /*10e90*/  EXIT ;  /* 0x000000000000794d */ /* 0x000fea0003800000 */
.L_x_381:
[----:B------:R-:W-:-:S06]  /*10ea0*/  IMAD.U32 R19, R19, 0x10000, RZ ;  /* 0x0001000013137824 */ /* 0x000fcc00078e00ff */
[----:B------:R-:W0:Y:S02]  /*10eb0*/  F2I.FTZ.TRUNC.NTZ R19, R19 ;  /* 0x0000001300137305 */ /* 0x000e24000021f100 */
[----:B0-----:R-:W-:Y:S01]  /*10ec0*/  STG.E.U16 desc[UR36][R16.64], R19 ;  /* 0x0000001310007986 */ /* 0x001fe2000c101524 */
[----:B------:R-:W-:Y:S05]  /*10ed0*/  EXIT ;  /* 0x000000000000794d */ /* 0x000fea0003800000 */
.L_x_377:
[----:B------:R-:W-:-:S13]  /*10ee0*/  ISETP.GT.AND P0, PT, R0, 0x6, PT ;  /* 0x000000060000780c */ /* 0x000fda0003f04270 */
[----:B------:R-:W-:Y:S05]  /*10ef0*/  @P0 BRA `(.L_x_383) ;  /* 0x00000000002c0947 */ /* 0x000fea0003800000 */
[----:B------:R-:W-:-:S13]  /*10f00*/  ISETP.NE.AND P0, PT, R0, 0x5, PT ;  /* 0x000000050000780c */ /* 0x000fda0003f05270 */
[----:B------:R-:W-:Y:S05]  /*10f10*/  @!P0 BRA `(.L_x_384) ;  /* 0x0000000000148947 */ /* 0x000fea0003800000 */
[----:B------:R-:W-:-:S13]  /*10f20*/  ISETP.NE.AND P0, PT, R0, 0x6, PT ;  /* 0x000000060000780c */ /* 0x000fda0003f05270 */
[----:B------:R-:W-:Y:S05]  /*10f30*/  @P0 BRA `(.L_x_380) ;  /* 0x0000000800c40947 */ /* 0x000fea0003800000 */
[----:B------:R-:W-:-:S05]  /*10f40*/  IMAD.U32 R19, R19, 0x10000, RZ ;  /* 0x0001000013137824 */ /* 0x000fca00078e00ff */
[----:B------:R-:W-:Y:S01]  /*10f50*/  STG.E desc[UR36][R16.64], R19 ;  /* 0x0000001310007986 */ /* 0x000fe2000c101924 */
[----:B------:R-:W-:Y:S05]  /*10f60*/  EXIT ;  /* 0x000000000000794d */ /* 0x000fea0003800000 */
.L_x_384:
[----:B------:R-:W-:-:S05]  /*10f70*/  IMAD.U32 R0, R19, 0x10000, RZ ;  /* 0x0001000013007824 */ /* 0x000fca00078e00ff */
[----:B------:R-:W-:-:S05]  /*10f80*/  F2FP.F16.F32.PACK_AB R0, RZ, R0 ;  /* 0x00000000ff00723e */ /* 0x000fca00000000ff */
[----:B------:R-:W-:Y:S01]  /*10f90*/  STG.E.U16 desc[UR36][R16.64], R0 ;  /* 0x0000000010007986 */ /* 0x000fe2000c101524 */
[----:B------:R-:W-:Y:S05]  /*10fa0*/  EXIT ;  /* 0x000000000000794d */ /* 0x000fea0003800000 */
.L_x_383:
        /* <DEDUP_REMOVED lines=8> */
[----:B------:R-:W-:Y:S01]  /*11030*/  STG.E.64 desc[UR36][R16.64], R2 ;  /* 0x0000000210007986 */ /* 0x000fe2000c101b24 */
[----:B------:R-:W-:Y:S05]  /*11040*/  EXIT ;  /* 0x000000000000794d */ /* 0x000fea0003800000 */
.L_x_386:
[----:B------:R-:W-:-:S05]  /*11050*/  IMAD.U32 R19, R19, 0x10000, RZ ;  /* 0x0001000013137824 */ /* 0x000fca00078e00ff */
[----:B------:R-:W-:-:S04]  /*11060*/  F2FP.F16.F32.PACK_AB R3, RZ, R19 ;  /* 0x00000013ff03723e */ /* 0x000fc800000000ff */
[----:B------:R-:W-:-:S05]  /*11070*/  PRMT R3, R3, 0x5410, RZ ;  /* 0x0000541003037816 */ /* 0x000fca00000000ff */
[----:B------:R-:W-:Y:S01]  /*11080*/  STG.E desc[UR36][R16.64], R3 ;  /* 0x0000000310007986 */ /* 0x000fe2000c101924 */
[----:B------:R-:W-:Y:S05]  /*11090*/  EXIT ;  /* 0x000000000000794d */ /* 0x000fea0003800000 */
.L_x_385:
[----:B------:R-:W-:-:S04]  /*110a0*/  IMAD.U32 R2, R19, 0x10000, RZ ;  /* 0x0001000013027824 */ /* 0x000fc800078e00ff */
[----:B------:R-:W-:-:S06]  /*110b0*/  FMUL.FTZ R2, R2, 1 ;  /* 0x3f80000002027820 */ /* 0x000fcc0000410000 */
[----:B------:R-:W0:Y:S02]  /*110c0*/  F2F.F64.F32 R2, R2 ;  /* 0x0000000200027310 */ /* 0x000e240000201800 */
[----:B0-----:R-:W-:Y:S01]  /*110d0*/  STG.E.64 desc[UR36][R16.64], R2 ;  /* 0x0000000210007986 */ /* 0x001fe2000c101b24 */
[----:B------:R-:W-:Y:S05]  /*110e0*/  EXIT ;  /* 0x000000000000794d */ /* 0x000fea0003800000 */
.L_x_376:
        /* <DEDUP_REMOVED lines=11> */
[----:B------:R-:W-:Y:S01]  /*111a0*/  STG.E.U8 desc[UR36][R16.64], R3 ;  /* 0x0000000310007986 */ /* 0x000fe2000c101124 */
[----:B------:R-:W-:Y:S05]  /*111b0*/  EXIT ;  /* 0x000000000000794d */ /* 0x000fea0003800000 */
.L_x_389:
[----:B------:R-:W-:Y:S01]  /*111c0*/  IMAD.U32 R19, R19, 0x10000, RZ ;  /* 0x0001000013137824 */ /* 0x000fe200078e00ff */
[----:B------:R-:W-:-:S03]  /*111d0*/  CS2R R6, SRZ ;  /* 0x0000000000067805 */ /* 0x000fc6000001ff00 */
[----:B------:R-:W-:-:S06]  /*111e0*/  FMUL.FTZ R4, R19, 1 ;  /* 0x3f80000013047820 */ /* 0x000fcc0000410000 */
[----:B------:R-:W0:Y:S02]  /*111f0*/  F2F.F64.F32 R4, R4 ;  /* 0x0000000400047310 */ /* 0x000e240000201800 */
[----:B0-----:R-:W-:Y:S01]  /*11200*/  STG.E.128 desc[UR36][R16.64], R4 ;  /* 0x0000000410007986 */ /* 0x001fe2000c101d24 */
[----:B------:R-:W-:Y:S05]  /*11210*/  EXIT ;  /* 0x000000000000794d */ /* 0x000fea0003800000 */
.L_x_388:
        /* <DEDUP_REMOVED lines=21> */
.L_x_393:
[----:B------:R-:W-:Y:S05]  /*11370*/  BSYNC B0 ;  /* 0x0000000000007941 */ /* 0x000fea0003800000 */
.L_x_392:
[----:B------:R-:W-:-:S05]  /*11380*/  LOP3.LUT R3, R0, R3, RZ, 0xfc, !PT ;  /* 0x0000000300037212 */ /* 0x000fca00078efcff */
[----:B------:R-:W-:Y:S01]  /*11390*/  STG.E.U8 desc[UR36][R16.64], R3 ;  /* 0x0000000310007986 */ /* 0x000fe2000c101124 */
[----:B------:R-:W-:Y:S05]  /*113a0*/  EXIT ;  /* 0x000000000000794d */ /* 0x000fea0003800000 */
.L_x_391:
        /* <DEDUP_REMOVED lines=13> */
.L_x_395:
[----:B------:R-:W-:Y:S01]  /*11480*/  IMAD.MOV.U32 R0, RZ, RZ, 0x7f ;  /* 0x0000007fff007424 */ /* 0x000fe200078e00ff */
[----:B------:R-:W-:-:S04]  /*11490*/  ISETP.GT.U32.AND P0, PT, R2, 0x7f800000, PT ;  /* 0x7f8000000200780c */ /* 0x000fc80003f04070 */
[----:B------:R-:W-:-:S09]  /*114a0*/  SEL R0, R0, 0x7c, P0 ;  /* 0x0000007c00007807 */ /* 0x000fd20000000000 */
.L_x_396:
[----:B------:R-:W-:Y:S05]  /*114b0*/  BSYNC B0 ;  /* 0x0000000000007941 */ /* 0x000fea0003800000 */
.L_x_394:
[----:B------:R-:W-:-:S04]  /*114c0*/  LOP3.LUT R2, R19, 0x80000000, RZ, 0xc0, !PT ;  /* 0x8000000013027812 */ /* 0x000fc800078ec0ff */
[----:B------:R-:W-:-:S04]  /*114d0*/  SHF.R.U32.HI R3, RZ, 0x18, R2 ;  /* 0x00000018ff037819 */ /* 0x000fc80000011602 */
[----:B------:R-:W-:-:S05]  /*114e0*/  LOP3.LUT R3, R0, R3, RZ, 0xfc, !PT ;  /* 0x0000000300037212 */ /* 0x000fca00078efcff */
[----:B------:R-:W-:Y:S01]  /*114f0*/  STG.E.U8 desc[UR36][R16.64], R3 ;  /* 0x0000000310007986 */ /* 0x000fe2000c101124 */
[----:B------:R-:W-:Y:S05]  /*11500*/  EXIT ;  /* 0x000000000000794d */ /* 0x000fea0003800000 */
.L_x_390:
[----:B------:R-:W-:Y:S01]  /*11510*/  STG.E.U16 desc[UR36][R16.64], R19 ;  /* 0x0000001310007986 */ /* 0x000fe2000c101524 */
[----:B------:R-:W-:Y:S05]  /*11520*/  EXIT ;  /* 0x000000000000794d */ /* 0x000fea0003800000 */
.L_x_387:
        /* <DEDUP_REMOVED lines=10> */
[----:B0-----:R-:W-:Y:S01]  /*115d0*/  STG.E.U16 desc[UR36][R16.64], R3 ;  /* 0x0000000310007986 */ /* 0x001fe2000c101524 */
[----:B------:R-:W-:Y:S05]  /*115e0*/  EXIT ;  /* 0x000000000000794d */ /* 0x000fea0003800000 */
.L_x_399:
        /* <DEDUP_REMOVED lines=17> */
.L_x_402:
[----:B------:R-:W-:-:S04]  /*11700*/  LOP3.LUT R2, R19, 0x80000000, RZ, 0xc0, !PT ;  /* 0x8000000013027812 */ /* 0x000fc800078ec0ff */
[----:B------:R-:W-:-:S04]  /*11710*/  SHF.R.U32.HI R3, RZ, 0x18, R2 ;  /* 0x00000018ff037819 */ /* 0x000fc80000011602 */
[----:B------:R-:W-:-:S04]  /*11720*/  LOP3.LUT R0, R0, R3, RZ, 0xfc, !PT ;  /* 0x0000000300007212 */ /* 0x000fc800078efcff */
[----:B------:R-:W-:-:S07]  /*11730*/  PRMT R8, R0, 0x7610, R8 ;  /* 0x0000761000087816 */ /* 0x000fce0000000008 */
.L_x_401:
[----:B------:R-:W-:Y:S05]  /*11740*/  BSYNC B0 ;  /* 0x0000000000007941 */ /* 0x000fea0003800000 */
.L_x_400:
[----:B------:R-:W-:Y:S01]  /*11750*/  STG.E.U8 desc[UR36][R16.64], R8 ;  /* 0x0000000810007986 */ /* 0x000fe2000c101124 */
[----:B------:R-:W-:Y:S05]  /*11760*/  EXIT ;  /* 0x000000000000794d */ /* 0x000fea0003800000 */
.L_x_398:
        /* <DEDUP_REMOVED lines=17> */
.L_x_405:
[----:B------:R-:W-:-:S04]  /*11880*/  LOP3.LUT R2, R19, 0x80000000, RZ, 0xc0, !PT ;  /* 0x8000000013027812 */ /* 0x000fc800078ec0ff */
[----:B------:R-:W-:-:S04]  /*11890*/  SHF.R.U32.HI R3, RZ, 0x18, R2 ;  /* 0x00000018ff037819 */ /* 0x000fc80000011602 */
[----:B------:R-:W-:-:S04]  /*118a0*/  LOP3.LUT R0, R0, R3, RZ, 0xfc, !PT ;  /* 0x0000000300007212 */ /* 0x000fc800078efcff */
[----:B------:R-:W-:-:S07]  /*118b0*/  PRMT R8, R0, 0x7610, R8 ;  /* 0x0000761000087816 */ /* 0x000fce0000000008 */
.L_x_404:
[----:B------:R-:W-:Y:S05]  /*118c0*/  BSYNC B0 ;  /* 0x0000000000007941 */ /* 0x000fea0003800000 */
.L_x_403:
[----:B------:R-:W-:Y:S01]  /*118d0*/  STG.E.U8 desc[UR36][R16.64], R8 ;  /* 0x0000000810007986 */ /* 0x000fe2000c101124 */
[----:B------:R-:W-:Y:S05]  /*118e0*/  EXIT ;  /* 0x000000000000794d */ /* 0x000fea0003800000 */
.L_x_397:
        /* <DEDUP_REMOVED lines=20> */
[----:B------:R-:W-:Y:S01]  /*11a30*/  STG.E.U8 desc[UR36][R16.64], R3 ;  /* 0x0000000310007986 */ /* 0x000fe2000c101124 */
[----:B------:R-:W-:Y:S05]  /*11a40*/  EXIT ;  /* 0x000000000000794d */ /* 0x000fea0003800000 */
.L_x_380:
        /* <DEDUP_REMOVED lines=16> */
.L_x_408:
[----:B------:R-:W-:Y:S05]  /*11b50*/  EXIT ;  /* 0x000000000000794d */ /* 0x000fea0003800000 */
.L_x_407:
[----:B------:R-:W-:-:S06]  /*11b60*/  IMAD.U32 R2, R19, 0x10000, RZ ;  /* 0x0001000013027824 */ /* 0x000fcc00078e00ff */
[----:B------:R-:W0:Y:S02]  /*11b70*/  F2I.U64.TRUNC R2, R2 ;  /* 0x0000000200027311 */ /* 0x000e24000020d800 */
[----:B0-----:R-:W-:Y:S01]  /*11b80*/  STG.E.64 desc[UR36][R16.64], R2 ;  /* 0x0000000210007986 */ /* 0x001fe2000c101b24 */
[----:B------:R-:W-:Y:S05]  /*11b90*/  EXIT ;  /* 0x000000000000794d */ /* 0x000fea0003800000 */
.L_x_406:
[----:B------:R-:W-:-:S06]  /*11ba0*/  IMAD.U32 R19, R19, 0x10000, RZ ;  /* 0x0001000013137824 */ /* 0x000fcc00078e00ff */
[----:B------:R-:W0:Y:S02]  /*11bb0*/  F2I.FTZ.U32.TRUNC.NTZ R19, R19 ;  /* 0x0000001300137305 */ /* 0x000e24000021f000 */
[----:B0-----:R-:W-:Y:S01]  /*11bc0*/  STG.E desc[UR36][R16.64], R19 ;  /* 0x0000001310007986 */ /* 0x001fe2000c101924 */
[----:B------:R-:W-:Y:S05]  /*11bd0*/  EXIT ;  /* 0x000000000000794d */ /* 0x000fea0003800000 */
.L_x_409:
[----:B------:R-:W-:-:S00]  /*11be0*/  BRA `(.L_x_409) ;  /* 0xfffffffc00fc7947 */ /* 0x000fc0000383ffff */
[----:B------:R-:W-:-:S00]  /*11bf0*/  NOP ;  /* 0x0000000000007918 */ /* 0x000fc00000000000 */
        /* <DEDUP_REMOVED lines=8> */
.L_x_3347:


//--------------------- .text._ZN2at6native27unrolled_elementwise_kernelIZZZNS0_65_GLOBAL__N__eb3311e5_27_ActivationHardtanhKernel_cu_f5210f67_355124hardtanh_backward_kernelERNS_14TensorIteratorERKN3c106ScalarES8_ENKUlvE_clEvENKUlvE2_clEvEUlNS5_8BFloat16ESB_E_St5arrayIPcLm3EELi4E23TrivialOffsetCalculatorILi2EjESG_ILi1EjENS0_6memory12LoadWithCastILi2EEENSJ_13StoreWithCastILi1EEEEEviT_T0_T2_T3_T4_T5_ --------------------------
	.section	.text._ZN2at6native27unrolled_elementwise_kernelIZZZNS0_65_GLOBAL__N__eb3311e5_27_ActivationHardtanhKernel_cu_f5210f67_355124hardtanh_backward_kernelERNS_14TensorIteratorERKN3c106ScalarES8_ENKUlvE_clEvENKUlvE2_clEvEUlNS5_8BFloat16ESB_E_St5arrayIPcLm3EELi4E23TrivialOffsetCalculatorILi2EjESG_ILi1EjENS0_6memory12LoadWithCastILi2EEENSJ_13StoreWithCastILi1EEEEEviT_T0_T2_T3_T4_T5_,"ax",@progbits
	.align	128
        .global         _ZN2at6native27unrolled_elementwise_kernelIZZZNS0_65_GLOBAL__N__eb3311e5_27_ActivationHardtanhKernel_cu_f5210f67_355124hardtanh_backward_kernelERNS_14TensorIteratorERKN3c106ScalarES8_ENKUlvE_clEvENKUlvE2_clEvEUlNS5_8BFloat16ESB_E_St5arrayIPcLm3EELi4E23TrivialOffsetCalculatorILi2EjESG_ILi1EjENS0_6memory12LoadWithCastILi2EEENSJ_13StoreWithCastILi1EEEEEviT_T0_T2_T3_T4_T5_
        .type           _ZN2at6native27unrolled_elementwise_kernelIZZZNS0_65_GLOBAL__N__eb3311e5_27_ActivationHardtanhKernel_cu_f5210f67_355124hardtanh_backward_kernelERNS_14TensorIteratorERKN3c106ScalarES8_ENKUlvE_clEvENKUlvE2_clEvEUlNS5_8BFloat16ESB_E_St5arrayIPcLm3EELi4E23TrivialOffsetCalculatorILi2EjESG_ILi1EjENS0_6memory12LoadWithCastILi2EEENSJ_13StoreWithCastILi1EEEEEviT_T0_T2_T3_T4_T5_,@function
        .size           _ZN2at6native27unrolled_elementwise_kernelIZZZNS0_65_GLOBAL__N__eb3311e5_27_ActivationHardtanhKernel_cu_f5210f67_355124hardtanh_backward_kernelERNS_14TensorIteratorERKN3c106ScalarES8_ENKUlvE_clEvENKUlvE2_clEvEUlNS5_8BFloat16ESB_E_St5arrayIPcLm3EELi4E23TrivialOffsetCalculatorILi2EjESG_ILi1EjENS0_6memory12LoadWithCastILi2EEENSJ_13StoreWithCastILi1EEEEEviT_T0_T2_T3_T4_T5_,(.L_x_3348 - _ZN2at6native27unrolled_elementwise_kernelIZZZNS0_65_GLOBAL__N__eb3311e5_27_ActivationHardtanhKernel_cu_f5210f67_355124hardtanh_backward_kernelERNS_14TensorIteratorERKN3c106ScalarES8_ENKUlvE_clEvENKUlvE2_clEvEUlNS5_8BFloat16ESB_E_St5arrayIPcLm3EELi4E23TrivialOffsetCalculatorILi2EjESG_ILi1EjENS0_6memory12LoadWithCastILi2EEENSJ_13StoreWithCastILi1EEEEEviT_T0_T2_T3_T4_T5_)
        .other          _ZN2at6native27unrolled_elementwise_kernelIZZZNS0_65_GLOBAL__N__eb3311e5_27_ActivationHardtanhKernel_cu_f5210f67_355124hardtanh_backward_kernelERNS_14TensorIteratorERKN3c106ScalarES8_ENKUlvE_clEvENKUlvE2_clEvEUlNS5_8BFloat16ESB_E_St5arrayIPcLm3EELi4E23TrivialOffsetCalculatorILi2EjESG_ILi1EjENS0_6memory12LoadWithCastILi2EEENSJ_13StoreWithCastILi1EEEEEviT_T0_T2_T3_T4_T5_,@"STO_CUDA_ENTRY STV_DEFAULT"
_ZN2at6native27unrolled_elementwise_kernelIZZZNS0_65_GLOBAL__N__eb3311e5_27_ActivationHardtanhKernel_cu_f5210f67_355124hardtanh_backward_kernelERNS_14TensorIteratorERKN3c106ScalarES8_ENKUlvE_clEvENKUlvE2_clEvEUlNS5_8BFloat16ESB_E_St5arrayIPcLm3EELi4E23TrivialOffsetCalculatorILi2EjESG_ILi1EjENS0_6memory12LoadWithCastILi2EEENSJ_13StoreWithCastILi1EEEEEviT_T0_T2_T3_T4_T5_:
.text._ZN2at6native27unrolled_elementwise_kernelIZZZNS0_65_GLOBAL__N__eb3311e5_27_ActivationHardtanhKernel_cu_f5210f67_355124hardtanh_backward_kernelERNS_14TensorIteratorERKN3c106ScalarES8_ENKUlvE_clEvENKUlvE2_clEvEUlNS5_8BFloat16ESB_E_St5arrayIPcLm3EELi4E23TrivialOffsetCalculatorILi2EjESG_ILi1EjENS0_6memory12LoadWithCastILi2EEENSJ_13StoreWithCastILi1EEEEEviT_T0_T2_T3_T4_T5_:
[----:B------:R-:W0:Y:S01]  /*0000*/  LDC R1, c[0x0][0x28] ;  /* 0x00000a00ff017b82 */ /* 0x000e220000000800 */
[----:B------:R-:W1:Y:S07]  /*0010*/  S2R R2, SR_CTAID.X ;  /* 0x0000000000027919 */ /* 0x000e6e0000002500 */
[----:B------:R-:W1:Y:S01]  /*0020*/  LDC R3, c[0x0][0x210] ;  /* 0x00008400ff037b82 */ /* 0x000e620000000800 */
[----:B------:R-:W-:Y:S01]  /*0030*/  ULDC.64 UR36, c[0x0][0x208] ;  /* 0x0000820000247ab9 */ /* 0x000fe20000000a00 */
[----:B------:R-:W-:Y:S01]  /*0040*/  BSSY B6, `(.L_x_410) ;  /* 0x0000224000067945 */ /* 0x000fe20003800000 */
[----:B------:R-:W2:Y:S01]  /*0050*/  S2R R25, SR_TID.X ;  /* 0x0000000000197919 */ /* 0x000ea20000002100 */
[----:B------:R-:W-:-:S02]  /*0060*/  PRMT R22, RZ, 0x7610, R22 ;  /* 0x00007610ff167816 */ /* 0x000fc40000000016 */
[----:B------:R-:W-:Y:S02]  /*0070*/  PRMT R26, RZ, 0x7610, R26 ;  /* 0x00007610ff1a7816 */ /* 0x000fe4000000001a */
[----:B------:R-:W3:Y:S01]  /*0080*/  LDC.U8 R23, c[0x0][0x244] ;  /* 0x00009100ff177b82 */ /* 0x000ee20000000000 */
[----:B------:R-:W-:-:S07]  /*0090*/  PRMT R27, RZ, 0x7610, R27 ;  /* 0x00007610ff1b7816 */ /* 0x000fce000000001b */
[----:B------:R-:W4:Y:S01]  /*00a0*/  LDC.U8 R17, c[0x0][0x245] ;  /* 0x00009140ff117b82 */ /* 0x000f220000000000 */
[----:B-1----:R-:W-:-:S05]  /*00b0*/  IMAD R16, R2, -0x200, R3 ;  /* 0xfffffe0002107824 */ /* 0x002fca00078e0203 */
[----:B--2---:R-:W-:-:S13]  /*00c0*/  ISETP.GE.AND P0, PT, R25, R16, PT ;  /* 0x000000101900720c */ /* 0x004fda0003f06270 */
[----:B0--34-:R-:W-:Y:S05]  /*00d0*/  @P0 BRA `(.L_x_411) ;  /* 0x0000002000680947 */ /* 0x019fea0003800000 */
[----:B------:R-:W0:Y:S01]  /*00e0*/  LDC.64 R4, c[0x0][0x230] ;  /* 0x00008c00ff047b82 */ /* 0x000e220000000a00 */
[----:B------:R-:W-:Y:S01]  /*00f0*/  PRMT R0, R23, 0x9910, RZ ;  /* 0x0000991017007816 */ /* 0x000fe200000000ff */
[----:B------:R-:W-:Y:S01]  /*0100*/  IMAD R18, R2, 0x200, R25 ;  /* 0x0000020002127824 */ /* 0x000fe200078e0219 */
[----:B------:R-:W-:Y:S02]  /*0110*/  ULDC UR4, c[0x0][0x248] ;  /* 0x0000920000047ab9 */ /* 0x000fe40000000800 */
[----:B------:R-:W-:Y:S01]  /*0120*/  ISETP.GT.AND P0, PT, R0, 0x9, PT ;  /* 0x000000090000780c */ /* 0x000fe20003f04270 */
[----:B------:R-:W-:-:S05]  /*0130*/  IMAD R3, R18, UR4, RZ ;  /* 0x0000000412037c24 */ /* 0x000fca000f8e02ff */
[----:B0-----:R-:W-:-:S05]  /*0140*/  IADD3 R4, P1, R3, R4, RZ ;  /* 0x0000000403047210 */ /* 0x001fca0007f3e0ff */
[----:B------:R-:W-:Y:S02]  /*0150*/  IMAD.X R5, RZ, RZ, R5, P1 ;  /* 0x000000ffff057224 */ /* 0x000fe400008e0605 */
[----:B------:R-:W-:Y:S06]  /*0160*/  @P0 BRA `(.L_x_412) ;  /* 0x0000000400300947 */ /* 0x000fec0003800000 */
        /* <DEDUP_REMOVED lines=13> */
.L_x_415:
[----:B------:R-:W2:Y:S02]  /*0240*/  LDG.E.U8 R4, desc[UR36][R4.64] ;  /* 0x0000002404047981 */ /* 0x000ea4000c1e1100 */
[----:B--2---:R-:W-:-:S04]  /*0250*/  I2FP.F32.U32 R0, R4 ;  /* 0x0000000400007245 */ /* 0x004fc80000201000 */
[----:B------:R-:W-:-:S04]  /*0260*/  F2FP.BF16.F32.PACK_AB R0, RZ, R0 ;  /* 0x00000000ff00723e */ /* 0x000fc800000010ff */
[----:B------:R-:W-:Y:S01]  /*0270*/  PRMT R26, R0, 0x7610, R26 ;  /* 0x00007610001a7816 */ /* 0x000fe2000000001a */
[----:B------:R-:W-:Y:S06]  /*0280*/  BRA `(.L_x_417) ;  /* 0x0000000c00c87947 */ /* 0x000fec0003800000 */
.L_x_414:
        /* <DEDUP_REMOVED lines=11> */
.L_x_419:
[----:B------:R-:W2:Y:S02]  /*0340*/  LDG.E R4, desc[UR36][R4.64] ;  /* 0x0000002404047981 */ /* 0x000ea4000c1e1900 */
[----:B--2---:R-:W-:-:S04]  /*0350*/  I2FP.F32.S32 R0, R4 ;  /* 0x0000000400007245 */ /* 0x004fc80000201400 */
[----:B------:R-:W-:-:S04]  /*0360*/  F2FP.BF16.F32.PACK_AB R0, RZ, R0 ;  /* 0x00000000ff00723e */ /* 0x000fc800000010ff */
[----:B------:R-:W-:Y:S01]  /*0370*/  PRMT R26, R0, 0x7610, R26 ;  /* 0x00007610001a7816 */ /* 0x000fe2000000001a */
[----:B------:R-:W-:Y:S06]  /*0380*/  BRA `(.L_x_417) ;  /* 0x0000000c00887947 */ /* 0x000fec0003800000 */
.L_x_418:
[----:B------:R-:W2:Y:S02]  /*0390*/  LDG.E.U16 R4, desc[UR36][R4.64] ;  /* 0x0000002404047981 */ /* 0x000ea4000c1e1500 */
[----:B--2---:R-:W0:Y:S02]  /*03a0*/  I2F.S16 R0, R4 ;  /* 0x0000000400007306 */ /* 0x004e240000101400 */
[----:B0-----:R-:W-:-:S04]  /*03b0*/  F2FP.BF16.F32.PACK_AB R0, RZ, R0 ;  /* 0x00000000ff00723e */ /* 0x001fc800000010ff */
[----:B------:R-:W-:Y:S01]  /*03c0*/  PRMT R26, R0, 0x7610, R26 ;  /* 0x00007610001a7816 */ /* 0x000fe2000000001a */
[----:B------:R-:W-:Y:S06]  /*03d0*/  BRA `(.L_x_417) ;  /* 0x0000000c00747947 */ /* 0x000fec0003800000 */
.L_x_413:
        /* <DEDUP_REMOVED lines=9> */
.L_x_421:
[----:B------:R-:W2:Y:S02]  /*0470*/  LDG.E.U16 R0, desc[UR36][R4.64] ;  /* 0x0000002404007981 */ /* 0x000ea4000c1e1500 */
[----:B--2---:R-:W-:-:S05]  /*0480*/  HADD2.F32 R0, -RZ, R0.H0_H0 ;  /* 0x20000000ff007230 */ /* 0x004fca0000004100 */
[----:B------:R-:W-:-:S04]  /*0490*/  F2FP.BF16.F32.PACK_AB R0, RZ, R0 ;  /* 0x00000000ff00723e */ /* 0x000fc800000010ff */
[----:B------:R-:W-:Y:S01]  /*04a0*/  PRMT R26, R0, 0x7610, R26 ;  /* 0x00007610001a7816 */ /* 0x000fe2000000001a */
[----:B------:R-:W-:Y:S06]  /*04b0*/  BRA `(.L_x_417) ;  /* 0x0000000c003c7947 */ /* 0x000fec0003800000 */
.L_x_420:
        /* <DEDUP_REMOVED lines=9> */
.L_x_423:
[----:B------:R-:W2:Y:S02]  /*0550*/  LDG.E.U16 R4, desc[UR36][R4.64] ;  /* 0x0000002404047981 */ /* 0x000ea4000c1e1500 */
[----:B--2---:R-:W-:-:S05]  /*0560*/  HADD2.F32 R0, -RZ, R4.H0_H0 ;  /* 0x20000004ff007230 */ /* 0x004fca0000004100 */
[----:B------:R-:W-:-:S04]  /*0570*/  F2FP.BF16.F32.PACK_AB R0, RZ, R0 ;  /* 0x00000000ff00723e */ /* 0x000fc800000010ff */
[----:B------:R-:W-:Y:S01]  /*0580*/  PRMT R26, R0, 0x7610, R26 ;  /* 0x00007610001a7816 */ /* 0x000fe2000000001a */
[----:B------:R-:W-:Y:S06]  /*0590*/  BRA `(.L_x_417) ;  /* 0x0000000c00047947 */ /* 0x000fec0003800000 */
.L_x_422:
        /* <DEDUP_REMOVED lines=9> */
.L_x_412:
        /* <DEDUP_REMOVED lines=14> */
.L_x_426:
        /* <DEDUP_REMOVED lines=9> */
.L_x_425:
        /* <DEDUP_REMOVED lines=28> */
.L_x_428:
[----:B------:R-:W2:Y:S02]  /*0960*/  LDG.E.U8 R4, desc[UR36][R4.64] ;  /* 0x0000002404047981 */ /* 0x000ea4000c1e1100 */
[----:B--2---:R-:W-:-:S05]  /*0970*/  IMAD.SHL.U32 R0, R4, 0x2000000, RZ ;  /* 0x0200000004007824 */ /* 0x004fca00078e00ff */
[----:B------:R-:W-:-:S13]  /*0980*/  ISETP.GE.U32.AND P0, PT, R0, 0x8000000, PT ;  /* 0x080000000000780c */ /* 0x000fda0003f06070 */
[C---:B------:R-:W-:Y:S02]  /*0990*/  @!P0 IMAD.SHL.U32 R0, R4.reuse, 0x100, RZ ;  /* 0x0000010004008824 */ /* 0x040fe400078e00ff */
[----:B------:R-:W-:-:S03]  /*09a0*/  @P0 IMAD.SHL.U32 R3, R4, 0x200000, RZ ;  /* 0x0020000004030824 */ /* 0x000fc600078e00ff */
[----:B------:R-:W-:Y:S02]  /*09b0*/  @!P0 LOP3.LUT R0, R0, 0x7f00, RZ, 0xc0, !PT ;  /* 0x00007f0000008812 */ /* 0x000fe400078ec0ff */
[----:B------:R-:W-:Y:S02]  /*09c0*/  @P0 LOP3.LUT R3, R3, 0x70000000, RZ, 0xfc, !PT ;  /* 0x7000000003030812 */ /* 0x000fe400078efcff */
[----:B------:R-:W-:-:S03]  /*09d0*/  @!P0 LOP3.LUT R0, R0, 0x3f000000, RZ, 0xfc, !PT ;  /* 0x3f00000000008812 */ /* 0x000fc600078efcff */
[----:B------:R-:W-:Y:S02]  /*09e0*/  @P0 FMUL.FTZ R3, R3, 1.9259299443872358531e-34 ;  /* 0x0780000003030820 */ /* 0x000fe40000410000 */
[----:B------:R-:W-:Y:S01]  /*09f0*/  @!P0 FADD.FTZ R3, R0, -0.5 ;  /* 0xbf00000000038421 */ /* 0x000fe20000010000 */
[----:B------:R-:W-:-:S05]  /*0a00*/  IMAD.SHL.U32 R0, R4, 0x1000000, RZ ;  /* 0x0100000004007824 */ /* 0x000fca00078e00ff */
[----:B------:R-:W-:-:S04]  /*0a10*/  LOP3.LUT R0, R3, 0x80000000, R0, 0xf8, !PT ;  /* 0x8000000003007812 */ /* 0x000fc800078ef800 */
[----:B------:R-:W-:-:S04]  /*0a20*/  F2FP.BF16.F32.PACK_AB R0, RZ, R0 ;  /* 0x00000000ff00723e */ /* 0x000fc800000010ff */
[----:B------:R-:W-:Y:S01]  /*0a30*/  PRMT R26, R0, 0x7610, R26 ;  /* 0x00007610001a7816 */ /* 0x000fe2000000001a */
[----:B------:R-:W-:Y:S06]  /*0a40*/  BRA `(.L_x_417) ;  /* 0x0000000400d87947 */ /* 0x000fec0003800000 */
.L_x_427:
[----:B------:R0:W5:Y:S01]  /*0a50*/  LDG.E.U16 R26, desc[UR36][R4.64] ;  /* 0x00000024041a7981 */ /* 0x000162000c1e1500 */
[----:B------:R-:W-:Y:S05]  /*0a60*/  BRA `(.L_x_417) ;  /* 0x0000000400d07947 */ /* 0x000fea0003800000 */
.L_x_424:
        /* <DEDUP_REMOVED lines=13> */
.L_x_431:
        /* <DEDUP_REMOVED lines=21> */
.L_x_435:
[----:B------:R-:W-:Y:S05]  /*0c90*/  BSYNC B1 ;  /* 0x0000000000017941 */ /* 0x000fea0003800000 */
.L_x_434:
[----:B------:R-:W-:Y:S01]  /*0ca0*/  LEA R5, R0, 0x3b800000, 0x17 ;  /* 0x3b80000000057811 */ /* 0x000fe200078eb8ff */
[----:B------:R-:W-:-:S05]  /*0cb0*/  IMAD.SHL.U32 R0, R3, 0x100000, RZ ;  /* 0x0010000003007824 */ /* 0x000fca00078e00ff */
[----:B------:R-:W-:-:S07]  /*0cc0*/  LOP3.LUT R0, R5, R0, R6, 0xfe, !PT ;  /* 0x0000000005007212 */ /* 0x000fce00078efe06 */
.L_x_433:
[----:B------:R-:W-:Y:S05]  /*0cd0*/  BSYNC B0 ;  /* 0x0000000000007941 */ /* 0x000fea0003800000 */
.L_x_432:
[----:B------:R-:W-:-:S04]  /*0ce0*/  F2FP.BF16.F32.PACK_AB R0, RZ, R0 ;  /* 0x00000000ff00723e */ /* 0x000fc800000010ff */
[----:B------:R-:W-:Y:S01]  /*0cf0*/  PRMT R26, R0, 0x7610, R26 ;  /* 0x00007610001a7816 */ /* 0x000fe2000000001a */
[----:B------:R-:W-:Y:S06]  /*0d00*/  BRA `(.L_x_417) ;  /* 0x0000000400287947 */ /* 0x000fec0003800000 */
.L_x_430:
        /* <DEDUP_REMOVED lines=21> */
.L_x_439:
[----:B------:R-:W-:Y:S05]  /*0e60*/  BSYNC B1 ;  /* 0x0000000000017941 */ /* 0x000fea0003800000 */
.L_x_438:
[----:B------:R-:W-:Y:S01]  /*0e70*/  LEA R5, R0, 0x37800000, 0x17 ;  /* 0x3780000000057811 */ /* 0x000fe200078eb8ff */
[----:B------:R-:W-:-:S05]  /*0e80*/  IMAD.SHL.U32 R0, R3, 0x200000, RZ ;  /* 0x0020000003007824 */ /* 0x000fca00078e00ff */
[----:B------:R-:W-:-:S07]  /*0e90*/  LOP3.LUT R0, R5, R0, R6, 0xfe, !PT ;  /* 0x0000000005007212 */ /* 0x000fce00078efe06 */
.L_x_437:
[----:B------:R-:W-:Y:S05]  /*0ea0*/  BSYNC B0 ;  /* 0x0000000000007941 */ /* 0x000fea0003800000 */
.L_x_436:
[----:B------:R-:W-:-:S04]  /*0eb0*/  F2FP.BF16.F32.PACK_AB R0, RZ, R0 ;  /* 0x00000000ff00723e */ /* 0x000fc800000010ff */
[----:B------:R-:W-:Y:S01]  /*0ec0*/  PRMT R26, R0, 0x7610, R26 ;  /* 0x00007610001a7816 */ /* 0x000fe2000000001a */
[----:B------:R-:W-:Y:S06]  /*0ed0*/  BRA `(.L_x_417) ;  /* 0x0000000000b47947 */ /* 0x000fec0003800000 */
.L_x_429:
        /* <DEDUP_REMOVED lines=14> */
.L_x_443:
[----:B------:R-:W-:Y:S05]  /*0fc0*/  BSYNC B0 ;  /* 0x0000000000007941 */ /* 0x000fea0003800000 */
.L_x_442:
[----:B------:R-:W-:-:S04]  /*0fd0*/  F2FP.BF16.F32.PACK_AB R0, RZ, R0 ;  /* 0x00000000ff00723e */ /* 0x000fc800000010ff */
[----:B------:R-:W-:Y:S01]  /*0fe0*/  PRMT R26, R0, 0x7610, R26 ;  /* 0x00007610001a7816 */ /* 0x000fe2000000001a */
[----:B------:R-:W-:Y:S06]  /*0ff0*/  BRA `(.L_x_417) ;  /* 0x00000000006c7947 */ /* 0x000fec0003800000 */
.L_x_416:
        /* <DEDUP_REMOVED lines=16> */
.L_x_444:
[----:B------:R-:W-:Y:S01]  /*1100*/  PRMT R26, RZ, 0x7610, R26 ;  /* 0x00007610ff1a7816 */ /* 0x000fe2000000001a */
[----:B------:R-:W-:Y:S06]  /*1110*/  BRA `(.L_x_417) ;  /* 0x0000000000247947 */ /* 0x000fec0003800000 */
.L_x_441:
[----:B------:R-:W2:Y:S02]  /*1120*/  LDG.E.64 R4, desc[UR36][R4.64] ;  /* 0x0000002404047981 */ /* 0x000ea4000c1e1b00 */
[----:B--2---:R-:W0:Y:S02]  /*1130*/  I2F.U64 R0, R4 ;  /* 0x0000000400007312 */ /* 0x004e240000301000 */
[----:B0-----:R-:W-:-:S04]  /*1140*/  F2FP.BF16.F32.PACK_AB R0, RZ, R0 ;  /* 0x00000000ff00723e */ /* 0x001fc800000010ff */
[----:B------:R-:W-:Y:S01]  /*1150*/  PRMT R26, R0, 0x7610, R26 ;  /* 0x00007610001a7816 */ /* 0x000fe2000000001a */
[----:B------:R-:W-:Y:S06]  /*1160*/  BRA `(.L_x_417) ;  /* 0x0000000000107947 */ /* 0x000fec0003800000 */
.L_x_440:
[----:B------:R-:W2:Y:S02]  /*1170*/  LDG.E R4, desc[UR36][R4.64] ;  /* 0x0000002404047981 */ /* 0x000ea4000c1e1900 */
[----:B--2---:R-:W-:-:S04]  /*1180*/  I2FP.F32.U32 R0, R4 ;  /* 0x0000000400007245 */ /* 0x004fc80000201000 */
[----:B------:R-:W-:-:S04]  /*1190*/  F2FP.BF16.F32.PACK_AB R0, RZ, R0 ;  /* 0x00000000ff00723e */ /* 0x000fc800000010ff */
[----:B------:R-:W-:-:S07]  /*11a0*/  PRMT R26, R0, 0x7610, R26 ;  /* 0x00007610001a7816 */ /* 0x000fce000000001a */
.L_x_417:
[----:B0-----:R-:W0:Y:S01]  /*11b0*/  LDC.64 R4, c[0x0][0x238] ;  /* 0x00008e00ff047b82 */ /* 0x001e220000000a00 */
[----:B------:R-:W-:Y:S01]  /*11c0*/  PRMT R0, R17, 0x9910, RZ ;  /* 0x0000991011007816 */ /* 0x000fe200000000ff */
[----:B------:R-:W-:Y:S02]  /*11d0*/  ULDC UR4, c[0x0][0x24c] ;  /* 0x0000930000047ab9 */ /* 0x000fe40000000800 */
[----:B------:R-:W-:Y:S01]  /*11e0*/  IMAD R3, R18, UR4, RZ ;  /* 0x0000000412037c24 */ /* 0x000fe2000f8e02ff */
[----:B------:R-:W-:-:S04]  /*11f0*/  ISETP.GT.AND P0, PT, R0, 0x9, PT ;  /* 0x000000090000780c */ /* 0x000fc80003f04270 */
[----:B0-----:R-:W-:-:S05]  /*1200*/  IADD3 R4, P1, R3, R4, RZ ;  /* 0x0000000403047210 */ /* 0x001fca0007f3e0ff */
[----:B------:R-:W-:-:S04]  /*1210*/  IMAD.X R5, RZ, RZ, R5, P1 ;  /* 0x000000ffff057224 */ /* 0x000fc800008e0605 */
        /* <DEDUP_REMOVED lines=14> */
.L_x_448:
[----:B------:R-:W2:Y:S02]  /*1300*/  LDG.E.U8 R4, desc[UR36][R4.64] ;  /* 0x0000002404047981 */ /* 0x000ea4000c1e1100 */
[----:B--2---:R-:W-:-:S04]  /*1310*/  I2FP.F32.U32 R0, R4 ;  /* 0x0000000400007245 */ /* 0x004fc80000201000 */
[----:B------:R-:W-:-:S04]  /*1320*/  F2FP.BF16.F32.PACK_AB R0, RZ, R0 ;  /* 0x00000000ff00723e */ /* 0x000fc800000010ff */
[----:B------:R-:W-:Y:S01]  /*1330*/  PRMT R27, R0, 0x7610, R27 ;  /* 0x00007610001b7816 */ /* 0x000fe2000000001b */
[----:B------:R-:W-:Y:S06]  /*1340*/  BRA `(.L_x_450) ;  /* 0x0000000c00c87947 */ /* 0x000fec0003800000 */
.L_x_447:
        /* <DEDUP_REMOVED lines=11> */
.L_x_452:
[----:B------:R-:W2:Y:S02]  /*1400*/  LDG.E R4, desc[UR36][R4.64] ;  /* 0x0000002404047981 */ /* 0x000ea4000c1e1900 */
[----:B--2---:R-:W-:-:S04]  /*1410*/  I2FP.F32.S32 R0, R4 ;  /* 0x0000000400007245 */ /* 0x004fc80000201400 */
[----:B------:R-:W-:-:S04]  /*1420*/  F2FP.BF16.F32.PACK_AB R0, RZ, R0 ;  /* 0x00000000ff00723e */ /* 0x000fc800000010ff */
[----:B------:R-:W-:Y:S01]  /*1430*/  PRMT R27, R0, 0x7610, R27 ;  /* 0x00007610001b7816 */ /* 0x000fe2000000001b */
[----:B------:R-:W-:Y:S06]  /*1440*/  BRA `(.L_x_450) ;  /* 0x0000000c00887947 */ /* 0x000fec0003800000 */
.L_x_451:
[----:B------:R-:W2:Y:S02]  /*1450*/  LDG.E.U16 R4, desc[UR36][R4.64] ;  /* 0x0000002404047981 */ /* 0x000ea4000c1e1500 */
[----:B--2---:R-:W0:Y:S02]  /*1460*/  I2F.S16 R0, R4 ;  /* 0x0000000400007306 */ /* 0x004e240000101400 */
[----:B0-----:R-:W-:-:S04]  /*1470*/  F2FP.BF16.F32.PACK_AB R0, RZ, R0 ;  /* 0x00000000ff00723e */ /* 0x001fc800000010ff */
[----:B------:R-:W-:Y:S01]  /*1480*/  PRMT R27, R0, 0x7610, R27 ;  /* 0x00007610001b7816 */ /* 0x000fe2000000001b */
[----:B------:R-:W-:Y:S06]  /*1490*/  BRA `(.L_x_450) ;  /* 0x0000000c00747947 */ /* 0x000fec0003800000 */
.L_x_446:
        /* <DEDUP_REMOVED lines=9> */
.L_x_454:
[----:B------:R-:W2:Y:S02]  /*1530*/  LDG.E.U16 R0, desc[UR36][R4.64] ;  /* 0x0000002404007981 */ /* 0x000ea4000c1e1500 */
[----:B--2---:R-:W-:-:S05]  /*1540*/  HADD2.F32 R0, -RZ, R0.H0_H0 ;  /* 0x20000000ff007230 */ /* 0x004fca0000004100 */
[----:B------:R-:W-:-:S04]  /*1550*/  F2FP.BF16.F32.PACK_AB R0, RZ, R0 ;  /* 0x00000000ff00723e */ /* 0x000fc800000010ff */
[----:B------:R-:W-:Y:S01]  /*1560*/  PRMT R27, R0, 0x7610, R27 ;  /* 0x00007610001b7816 */ /* 0x000fe2000000001b */
[----:B------:R-:W-:Y:S06]  /*1570*/  BRA `(.L_x_450) ;  /* 0x0000000c003c7947 */ /* 0x000fec0003800000 */
.L_x_453:
        /* <DEDUP_REMOVED lines=9> */
.L_x_456:
[----:B------:R-:W2:Y:S02]  /*1610*/  LDG.E.U16 R4, desc[UR36][R4.64] ;  /* 0x0000002404047981 */ /* 0x000ea4000c1e1500 */
[----:B--2---:R-:W-:-:S05]  /*1620*/  HADD2.F32 R0, -RZ, R4.H0_H0 ;  /* 0x20000004ff007230 */ /* 0x004fca0000004100 */
[----:B------:R-:W-:-:S04]  /*1630*/  F2FP.BF16.F32.PACK_AB R0, RZ, R0 ;  /* 0x00000000ff00723e */ /* 0x000fc800000010ff */
[----:B------:R-:W-:Y:S01]  /*1640*/  PRMT R27, R0, 0x7610, R27 ;  /* 0x00007610001b7816 */ /* 0x000fe2000000001b */
[----:B------:R-:W-:Y:S06]  /*1650*/  BRA `(.L_x_450) ;  /* 0x0000000c00047947 */ /* 0x000fec0003800000 */
.L_x_455:
        /* <DEDUP_REMOVED lines=9> */
.L_x_445:
        /* <DEDUP_REMOVED lines=14> */
.L_x_459:
        /* <DEDUP_REMOVED lines=9> */
.L_x_458:
        /* <DEDUP_REMOVED lines=28> */
.L_x_461:
        /* <DEDUP_REMOVED lines=15> */
.L_x_460:
[----:B------:R0:W5:Y:S01]  /*1b10*/  LDG.E.U16 R27, desc[UR36][R4.64] ;  /* 0x00000024041b7981 */ /* 0x000162000c1e1500 */
[----:B------:R-:W-:Y:S05]  /*1b20*/  BRA `(.L_x_450) ;  /* 0x0000000400d07947 */ /* 0x000fea0003800000 */
.L_x_457:
        /* <DEDUP_REMOVED lines=13> */
.L_x_464:
        /* <DEDUP_REMOVED lines=21> */
.L_x_468:
[----:B------:R-:W-:Y:S05]  /*1d50*/  BSYNC B1 ;  /* 0x0000000000017941 */ /* 0x000fea0003800000 */
.L_x_467:
[----:B------:R-:W-:Y:S01]  /*1d60*/  LEA R5, R0, 0x3b800000, 0x17 ;  /* 0x3b80000000057811 */ /* 0x000fe200078eb8ff */
[----:B------:R-:W-:-:S05]  /*1d70*/  IMAD.SHL.U32 R0, R3, 0x100000, RZ ;  /* 0x0010000003007824 */ /* 0x000fca00078e00ff */
[----:B------:R-:W-:-:S07]  /*1d80*/  LOP3.LUT R0, R5, R0, R6, 0xfe, !PT ;  /* 0x0000000005007212 */ /* 0x000fce00078efe06 */
.L_x_466:
[----:B------:R-:W-:Y:S05]  /*1d90*/  BSYNC B0 ;  /* 0x0000000000007941 */ /* 0x000fea0003800000 */
.L_x_465:
[----:B------:R-:W-:-:S04]  /*1da0*/  F2FP.BF16.F32.PACK_AB R0, RZ, R0 ;  /* 0x00000000ff00723e */ /* 0x000fc800000010ff */
[----:B------:R-:W-:Y:S01]  /*1db0*/  PRMT R27, R0, 0x7610, R27 ;  /* 0x00007610001b7816 */ /* 0x000fe2000000001b */
[----:B------:R-:W-:Y:S06]  /*1dc0*/  BRA `(.L_x_450) ;  /* 0x0000000400287947 */ /* 0x000fec0003800000 */
.L_x_463:
        /* <DEDUP_REMOVED lines=21> */
.L_x_472:
[----:B------:R-:W-:Y:S05]  /*1f20*/  BSYNC B1 ;  /* 0x0000000000017941 */ /* 0x000fea0003800000 */
.L_x_471:
[----:B------:R-:W-:Y:S01]  /*1f30*/  LEA R5, R0, 0x37800000, 0x17 ;  /* 0x3780000000057811 */ /* 0x000fe200078eb8ff */
[----:B------:R-:W-:-:S05]  /*1f40*/  IMAD.SHL.U32 R0, R3, 0x200000, RZ ;  /* 0x0020000003007824 */ /* 0x000fca00078e00ff */
[----:B------:R-:W-:-:S07]  /*1f50*/  LOP3.LUT R0, R5, R0, R6, 0xfe, !PT ;  /* 0x0000000005007212 */ /* 0x000fce00078efe06 */
.L_x_470:
[----:B------:R-:W-:Y:S05]  /*1f60*/  BSYNC B0 ;  /* 0x0000000000007941 */ /* 0x000fea0003800000 */
.L_x_469:
[----:B------:R-:W-:-:S04]  /*1f70*/  F2FP.BF16.F32.PACK_AB R0, RZ, R0 ;  /* 0x00000000ff00723e */ /* 0x000fc800000010ff */
[----:B------:R-:W-:Y:S01]  /*1f80*/  PRMT R27, R0, 0x7610, R27 ;  /* 0x00007610001b7816 */ /* 0x000fe2000000001b */
[----:B------:R-:W-:Y:S06]  /*1f90*/  BRA `(.L_x_450) ;  /* 0x0000000000b47947 */ /* 0x000fec0003800000 */
.L_x_462:
        /* <DEDUP_REMOVED lines=14> */
.L_x_476:
[----:B------:R-:W-:Y:S05]  /*2080*/  BSYNC B0 ;  /* 0x0000000000007941 */ /* 0x000fea0003800000 */
.L_x_475:
[----:B------:R-:W-:-:S04]  /*2090*/  F2FP.BF16.F32.PACK_AB R0, RZ, R0 ;  /* 0x00000000ff00723e */ /* 0x000fc800000010ff */
[----:B------:R-:W-:Y:S01]  /*20a0*/  PRMT R27, R0, 0x7610, R27 ;  /* 0x00007610001b7816 */ /* 0x000fe2000000001b */
[----:B------:R-:W-:Y:S06]  /*20b0*/  BRA `(.L_x_450) ;  /* 0x00000000006c7947 */ /* 0x000fec0003800000 */
.L_x_449:
        /* <DEDUP_REMOVED lines=16> */
.L_x_477:
[----:B------:R-:W-:Y:S01]  /*21c0*/  PRMT R27, RZ, 0x7610, R27 ;  /* 0x00007610ff1b7816 */ /* 0x000fe2000000001b */
[----:B------:R-:W-:Y:S06]  /*21d0*/  BRA `(.L_x_450) ;  /* 0x0000000000247947 */ /* 0x000fec0003800000 */
.L_x_474:
[----:B------:R-:W2:Y:S02]  /*21e0*/  LDG.E.64 R4, desc[UR36][R4.64] ;  /* 0x0000002404047981 */ /* 0x000ea4000c1e1b00 */
[----:B--2---:R-:W0:Y:S02]  /*21f0*/  I2F.U64 R0, R4 ;  /* 0x0000000400007312 */ /* 0x004e240000301000 */
[----:B0-----:R-:W-:-:S04]  /*2200*/  F2FP.BF16.F32.PACK_AB R0, RZ, R0 ;  /* 0x00000000ff00723e */ /* 0x001fc800000010ff */
[----:B------:R-:W-:Y:S01]  /*2210*/  PRMT R27, R0, 0x7610, R27 ;  /* 0x00007610001b7816 */ /* 0x000fe2000000001b */
[----:B------:R-:W-:Y:S06]  /*2220*/  BRA `(.L_x_450) ;  /* 0x0000000000107947 */ /* 0x000fec0003800000 */
.L_x_473:
[----:B------:R-:W2:Y:S02]  /*2230*/  LDG.E R4, desc[UR36][R4.64] ;  /* 0x0000002404047981 */ /* 0x000ea4000c1e1900 */
[----:B--2---:R-:W-:-:S04]  /*2240*/  I2FP.F32.U32 R0, R4 ;  /* 0x0000000400007245 */ /* 0x004fc80000201000 */
[----:B------:R-:W-:-:S04]  /*2250*/  F2FP.BF16.F32.PACK_AB R0, RZ, R0 ;  /* 0x00000000ff00723e */ /* 0x000fc800000010ff */
[----:B------:R-:W-:-:S07]  /*2260*/  PRMT R27, R0, 0x7610, R27 ;  /* 0x00007610001b7816 */ /* 0x000fce000000001b */
.L_x_450:
[----:B------:R-:W-:-:S07]  /*2270*/  VIADD R25, R25, 0x80 ;  /* 0x0000008019197836 */ /* 0x000fce0000000000 */
.L_x_411:
[----:B------:R-:W-:Y:S05]  /*2280*/  BSYNC B6 ;  /* 0x0000000000067941 */ /* 0x000fea0003800000 */
.L_x_410:
[----:B------:R-:W-:Y:S01]  /*2290*/  ISETP.GE.AND P0, PT, R25, R16, PT ;  /* 0x000000101900720c */ /* 0x000fe20003f06270 */
[----:B------:R-:W-:Y:S01]  /*22a0*/  BSSY B6, `(.L_x_478) ;  /* 0x000021e000067945 */ /* 0x000fe20003800000 */
[----:B------:R-:W-:-:S11]  /*22b0*/  PRMT R18, RZ, 0x7610, R18 ;  /* 0x00007610ff127816 */ /* 0x000fd60000000012 */
[----:B------:R-:W-:Y:S05]  /*22c0*/  @P0 BRA `(.L_x_479) ;  /* 0x00000020006c0947 */ /* 0x000fea0003800000 */
[----:B0-----:R-:W0:Y:S01]  /*22d0*/  LDC.64 R4, c[0x0][0x230] ;  /* 0x00008c00ff047b82 */ /* 0x001e220000000a00 */
        /* <DEDUP_REMOVED lines=21> */
.L_x_483:
[----:B------:R-:W2:Y:S02]  /*2430*/  LDG.E.U8 R4, desc[UR36][R4.64] ;  /* 0x0000002404047981 */ /* 0x000ea4000c1e1100 */
[----:B--2---:R-:W-:-:S04]  /*2440*/  I2FP.F32.U32 R0, R4 ;  /* 0x0000000400007245 */ /* 0x004fc80000201000 */
[----:B------:R-:W-:-:S04]  /*2450*/  F2FP.BF16.F32.PACK_AB R0, RZ, R0 ;  /* 0x00000000ff00723e */ /* 0x000fc800000010ff */
[----:B------:R-:W-:Y:S01]  /*2460*/  PRMT R22, R0, 0x7610, R22 ;  /* 0x0000761000167816 */ /* 0x000fe20000000016 */
[----:B------:R-:W-:Y:S06]  /*2470*/  BRA `(.L_x_485) ;  /* 0x0000000c00cc7947 */ /* 0x000fec0003800000 */
.L_x_482:
        /* <DEDUP_REMOVED lines=11> */
.L_x_487:
[----:B------:R-:W2:Y:S02]  /*2530*/  LDG.E R4, desc[UR36][R4.64] ;  /* 0x0000002404047981 */ /* 0x000ea4000c1e1900 */
[----:B--2---:R-:W-:-:S04]  /*2540*/  I2FP.F32.S32 R0, R4 ;  /* 0x0000000400007245 */ /* 0x004fc80000201400 */
[----:B------:R-:W-:-:S04]  /*2550*/  F2FP.BF16.F32.PACK_AB R0, RZ, R0 ;  /* 0x00000000ff00723e */ /* 0x000fc800000010ff */
[----:B------:R-:W-:Y:S01]  /*2560*/  PRMT R22, R0, 0x7610, R22 ;  /* 0x0000761000167816 */ /* 0x000fe20000000016 */
[----:B------:R-:W-:Y:S06]  /*2570*/  BRA `(.L_x_485) ;  /* 0x0000000c008c7947 */ /* 0x000fec0003800000 */
.L_x_486:
[----:B------:R-:W2:Y:S02]  /*2580*/  LDG.E.U16 R4, desc[UR36][R4.64] ;  /* 0x0000002404047981 */ /* 0x000ea4000c1e1500 */
[----:B--2---:R-:W0:Y:S02]  /*2590*/  I2F.S16 R0, R4 ;  /* 0x0000000400007306 */ /* 0x004e240000101400 */
[----:B0-----:R-:W-:-:S04]  /*25a0*/  F2FP.BF16.F32.PACK_AB R0, RZ, R0 ;  /* 0x00000000ff00723e */ /* 0x001fc800000010ff */
[----:B------:R-:W-:Y:S01]  /*25b0*/  PRMT R22, R0, 0x7610, R22 ;  /* 0x0000761000167816 */ /* 0x000fe20000000016 */
[----:B------:R-:W-:Y:S06]  /*25c0*/  BRA `(.L_x_485) ;  /* 0x0000000c00787947 */ /* 0x000fec0003800000 */
.L_x_481:
        /* <DEDUP_REMOVED lines=9> */
.L_x_489:
[----:B------:R-:W2:Y:S02]  /*2660*/  LDG.E.U16 R0, desc[UR36][R4.64] ;  /* 0x0000002404007981 */ /* 0x000ea4000c1e1500 */
[----:B--2---:R-:W-:-:S05]  /*2670*/  HADD2.F32 R0, -RZ, R0.H0_H0 ;  /* 0x20000000ff007230 */ /* 0x004fca0000004100 */
[----:B------:R-:W-:-:S04]  /*2680*/  F2FP.BF16.F32.PACK_AB R0, RZ, R0 ;  /* 0x00000000ff00723e */ /* 0x000fc800000010ff */
[----:B------:R-:W-:Y:S01]  /*2690*/  PRMT R22, R0, 0x7610, R22 ;  /* 0x0000761000167816 */ /* 0x000fe20000000016 */
[----:B------:R-:W-:Y:S06]  /*26a0*/  BRA `(.L_x_485) ;  /* 0x0000000c00407947 */ /* 0x000fec0003800000 */
.L_x_488:
        /* <DEDUP_REMOVED lines=9> */
.L_x_491:
[----:B------:R-:W2:Y:S02]  /*2740*/  LDG.E.U16 R4, desc[UR36][R4.64] ;  /* 0x0000002404047981 */ /* 0x000ea4000c1e1500 */
[----:B--2---:R-:W-:-:S05]  /*2750*/  HADD2.F32 R0, -RZ, R4.H0_H0 ;  /* 0x20000004ff007230 */ /* 0x004fca0000004100 */
[----:B------:R-:W-:-:S04]  /*2760*/  F2FP.BF16.F32.PACK_AB R0, RZ, R0 ;  /* 0x00000000ff00723e */ /* 0x000fc800000010ff */
[----:B------:R-:W-:Y:S01]  /*2770*/  PRMT R22, R0, 0x7610, R22 ;  /* 0x0000761000167816 */ /* 0x000fe20000000016 */
[----:B------:R-:W-:Y:S06]  /*2780*/  BRA `(.L_x_485) ;  /* 0x0000000c00087947 */ /* 0x000fec0003800000 */
.L_x_490:
        /* <DEDUP_REMOVED lines=9> */
.L_x_480:
        /* <DEDUP_REMOVED lines=14> */
.L_x_494:
        /* <DEDUP_REMOVED lines=9> */
.L_x_493:
        /* <DEDUP_REMOVED lines=28> */
.L_x_496:
[----:B------:R-:W2:Y:S02]  /*2b50*/  LDG.E.U8 R4, desc[UR36][R4.64] ;  /* 0x0000002404047981 */ /* 0x000ea4000c1e1100 */
[----:B--2---:R-:W-:-:S05]  /*2b60*/  IMAD.SHL.U32 R0, R4, 0x2000000, RZ ;  /* 0x0200000004007824 */ /* 0x004fca00078e00ff */
[----:B------:R-:W-:-:S13]  /*2b70*/  ISETP.GE.U32.AND P0, PT, R0, 0x8000000, PT ;  /* 0x080000000000780c */ /* 0x000fda0003f06070 */
[C---:B------:R-:W-:Y:S02]  /*2b80*/  @P0 IMAD.SHL.U32 R3, R4.reuse, 0x200000, RZ ;  /* 0x0020000004030824 */ /* 0x040fe400078e00ff */
[----:B------:R-:W-:-:S03]  /*2b90*/  @!P0 IMAD.SHL.U32 R0, R4, 0x100, RZ ;  /* 0x0000010004008824 */ /* 0x000fc600078e00ff */
[----:B------:R-:W-:Y:S02]  /*2ba0*/  @P0 LOP3.LUT R3, R3, 0xfe00000, RZ, 0xc0, !PT ;  /* 0x0fe0000003030812 */ /* 0x000fe400078ec0ff */
        /* <DEDUP_REMOVED lines=10> */
.L_x_495:
[----:B------:R0:W5:Y:S01]  /*2c50*/  LDG.E.U16 R22, desc[UR36][R4.64] ;  /* 0x0000002404167981 */ /* 0x000162000c1e1500 */
[----:B------:R-:W-:Y:S05]  /*2c60*/  BRA `(.L_x_485) ;  /* 0x0000000400d07947 */ /* 0x000fea0003800000 */
.L_x_492:
        /* <DEDUP_REMOVED lines=13> */
.L_x_499:
        /* <DEDUP_REMOVED lines=21> */
.L_x_503:
[----:B------:R-:W-:Y:S05]  /*2e90*/  BSYNC B1 ;  /* 0x0000000000017941 */ /* 0x000fea0003800000 */
.L_x_502:
[----:B------:R-:W-:Y:S01]  /*2ea0*/  LEA R5, R0, 0x3b800000, 0x17 ;  /* 0x3b80000000057811 */ /* 0x000fe200078eb8ff */
[----:B------:R-:W-:-:S05]  /*2eb0*/  IMAD.SHL.U32 R0, R3, 0x100000, RZ ;  /* 0x0010000003007824 */ /* 0x000fca00078e00ff */
[----:B------:R-:W-:-:S07]  /*2ec0*/  LOP3.LUT R0, R5, R0, R6, 0xfe, !PT ;  /* 0x0000000005007212 */ /* 0x000fce00078efe06 */
.L_x_501:
[----:B------:R-:W-:Y:S05]  /*2ed0*/  BSYNC B0 ;  /* 0x0000000000007941 */ /* 0x000fea0003800000 */
.L_x_500:
[----:B------:R-:W-:-:S04]  /*2ee0*/  F2FP.BF16.F32.PACK_AB R0, RZ, R0 ;  /* 0x00000000ff00723e */ /* 0x000fc800000010ff */
[----:B------:R-:W-:Y:S01]  /*2ef0*/  PRMT R22, R0, 0x7610, R22 ;  /* 0x0000761000167816 */ /* 0x000fe20000000016 */
[----:B------:R-:W-:Y:S06]  /*2f00*/  BRA `(.L_x_485) ;  /* 0x0000000400287947 */ /* 0x000fec0003800000 */
.L_x_498:
        /* <DEDUP_REMOVED lines=21> */
.L_x_507:
[----:B------:R-:W-:Y:S05]  /*3060*/  BSYNC B1 ;  /* 0x0000000000017941 */ /* 0x000fea0003800000 */
.L_x_506:
[----:B------:R-:W-:Y:S01]  /*3070*/  LEA R5, R0, 0x37800000, 0x17 ;  /* 0x3780000000057811 */ /* 0x000fe200078eb8ff */
[----:B------:R-:W-:-:S05]  /*3080*/  IMAD.SHL.U32 R0, R3, 0x200000, RZ ;  /* 0x0020000003007824 */ /* 0x000fca00078e00ff */
[----:B------:R-:W-:-:S07]  /*3090*/  LOP3.LUT R0, R5, R0, R6, 0xfe, !PT ;  /* 0x0000000005007212 */ /* 0x000fce00078efe06 */
.L_x_505:
[----:B------:R-:W-:Y:S05]  /*30a0*/  BSYNC B0 ;  /* 0x0000000000007941 */ /* 0x000fea0003800000 */
.L_x_504:
[----:B------:R-:W-:-:S04]  /*30b0*/  F2FP.BF16.F32.PACK_AB R0, RZ, R0 ;  /* 0x00000000ff00723e */ /* 0x000fc800000010ff */
[----:B------:R-:W-:Y:S01]  /*30c0*/  PRMT R22, R0, 0x7610, R22 ;  /* 0x0000761000167816 */ /* 0x000fe20000000016 */
[----:B------:R-:W-:Y:S06]  /*30d0*/  BRA `(.L_x_485) ;  /* 0x0000000000b47947 */ /* 0x000fec0003800000 */
.L_x_497:
        /* <DEDUP_REMOVED lines=14> */
.L_x_511:
[----:B------:R-:W-:Y:S05]  /*31c0*/  BSYNC B0 ;  /* 0x0000000000007941 */ /* 0x000fea0003800000 */
.L_x_510:
[----:B------:R-:W-:-:S04]  /*31d0*/  F2FP.BF16.F32.PACK_AB R0, RZ, R0 ;  /* 0x00000000ff00723e */ /* 0x000fc800000010ff */
[----:B------:R-:W-:Y:S01]  /*31e0*/  PRMT R22, R0, 0x7610, R22 ;  /* 0x0000761000167816 */ /* 0x000fe20000000016 */
[----:B------:R-:W-:Y:S06]  /*31f0*/  BRA `(.L_x_485) ;  /* 0x00000000006c7947 */ /* 0x000fec0003800000 */
.L_x_484:
        /* <DEDUP_REMOVED lines=16> */
.L_x_512:
[----:B------:R-:W-:Y:S01]  /*3300*/  PRMT R22, RZ, 0x7610, R22 ;  /* 0x00007610ff167816 */ /* 0x000fe20000000016 */
[----:B------:R-:W-:Y:S06]  /*3310*/  BRA `(.L_x_485) ;  /* 0x0000000000247947 */ /* 0x000fec0003800000 */
.L_x_509:
[----:B------:R-:W2:Y:S02]  /*3320*/  LDG.E.64 R4, desc[UR36][R4.64] ;  /* 0x0000002404047981 */ /* 0x000ea4000c1e1b00 */
[----:B--2---:R-:W0:Y:S02]  /*3330*/  I2F.U64 R0, R4 ;  /* 0x0000000400007312 */ /* 0x004e240000301000 */
[----:B0-----:R-:W-:-:S04]  /*3340*/  F2FP.BF16.F32.PACK_AB R0, RZ, R0 ;  /* 0x00000000ff00723e */ /* 0x001fc800000010ff */
[----:B------:R-:W-:Y:S01]  /*3350*/  PRMT R22, R0, 0x7610, R22 ;  /* 0x0000761000167816 */ /* 0x000fe20000000016 */
[----:B------:R-:W-:Y:S06]  /*3360*/  BRA `(.L_x_485) ;  /* 0x0000000000107947 */ /* 0x000fec0003800000 */
.L_x_508:
[----:B------:R-:W2:Y:S02]  /*3370*/  LDG.E R4, desc[UR36][R4.64] ;  /* 0x0000002404047981 */ /* 0x000ea4000c1e1900 */
[----:B--2---:R-:W-:-:S04]  /*3380*/  I2FP.F32.U32 R0, R4 ;  /* 0x0000000400007245 */ /* 0x004fc80000201000 */
[----:B------:R-:W-:-:S04]  /*3390*/  F2FP.BF16.F32.PACK_AB R0, RZ, R0 ;  /* 0x00000000ff00723e */ /* 0x000fc800000010ff */
[----:B------:R-:W-:-:S07]  /*33a0*/  PRMT R22, R0, 0x7610, R22 ;  /* 0x0000761000167816 */ /* 0x000fce0000000016 */
.L_x_485:
        /* <DEDUP_REMOVED lines=21> */
.L_x_516:
[----:B------:R-:W2:Y:S02]  /*3500*/  LDG.E.U8 R4, desc[UR36][R4.64] ;  /* 0x0000002404047981 */ /* 0x000ea4000c1e1100 */
[----:B--2---:R-:W-:-:S04]  /*3510*/  I2FP.F32.U32 R0, R4 ;  /* 0x0000000400007245 */ /* 0x004fc80000201000 */
[----:B------:R-:W-:-:S04]  /*3520*/  F2FP.BF16.F32.PACK_AB R0, RZ, R0 ;  /* 0x00000000ff00723e */ /* 0x000fc800000010ff */
[----:B------:R-:W-:Y:S01]  /*3530*/  PRMT R18, R0, 0x7610, R18 ;  /* 0x0000761000127816 */ /* 0x000fe20000000012 */
[----:B------:R-:W-:Y:S06]  /*3540*/  BRA `(.L_x_518) ;  /* 0x0000000c00c87947 */ /* 0x000fec0003800000 */
.L_x_515:
        /* <DEDUP_REMOVED lines=11> */
.L_x_520:
[----:B------:R-:W2:Y:S02]  /*3600*/  LDG.E R4, desc[UR36][R4.64] ;  /* 0x0000002404047981 */ /* 0x000ea4000c1e1900 */
[----:B--2---:R-:W-:-:S04]  /*3610*/  I2FP.F32.S32 R0, R4 ;  /* 0x0000000400007245 */ /* 0x004fc80000201400 */
[----:B------:R-:W-:-:S04]  /*3620*/  F2FP.BF16.F32.PACK_AB R0, RZ, R0 ;  /* 0x00000000ff00723e */ /* 0x000fc800000010ff */
[----:B------:R-:W-:Y:S01]  /*3630*/  PRMT R18, R0, 0x7610, R18 ;  /* 0x0000761000127816 */ /* 0x000fe20000000012 */
[----:B------:R-:W-:Y:S06]  /*3640*/  BRA `(.L_x_518) ;  /* 0x0000000c00887947 */ /* 0x000fec0003800000 */
.L_x_519:
[----:B------:R-:W2:Y:S02]  /*3650*/  LDG.E.U16 R4, desc[UR36][R4.64] ;  /* 0x0000002404047981 */ /* 0x000ea4000c1e1500 */
[----:B--2---:R-:W0:Y:S02]  /*3660*/  I2F.S16 R0, R4 ;  /* 0x0000000400007306 */ /* 0x004e240000101400 */
[----:B0-----:R-:W-:-:S04]  /*3670*/  F2FP.BF16.F32.PACK_AB R0, RZ, R0 ;  /* 0x00000000ff00723e */ /* 0x001fc800000010ff */
[----:B------:R-:W-:Y:S01]  /*3680*/  PRMT R18, R0, 0x7610, R18 ;  /* 0x0000761000127816 */ /* 0x000fe20000000012 */
[----:B------:R-:W-:Y:S06]  /*3690*/  BRA `(.L_x_518) ;  /* 0x0000000c00747947 */ /* 0x000fec0003800000 */
.L_x_514:
        /* <DEDUP_REMOVED lines=9> */
.L_x_522:
[----:B------:R-:W2:Y:S02]  /*3730*/  LDG.E.U16 R0, desc[UR36][R4.64] ;  /* 0x0000002404007981 */ /* 0x000ea4000c1e1500 */
[----:B--2---:R-:W-:-:S05]  /*3740*/  HADD2.F32 R0, -RZ, R0.H0_H0 ;  /* 0x20000000ff007230 */ /* 0x004fca0000004100 */
[----:B------:R-:W-:-:S04]  /*3750*/  F2FP.BF16.F32.PACK_AB R0, RZ, R0 ;  /* 0x00000000ff00723e */ /* 0x000fc800000010ff */
[----:B------:R-:W-:Y:S01]  /*3760*/  PRMT R18, R0, 0x7610, R18 ;  /* 0x0000761000127816 */ /* 0x000fe20000000012 */
[----:B------:R-:W-:Y:S06]  /*3770*/  BRA `(.L_x_518) ;  /* 0x0000000c003c7947 */ /* 0x000fec0003800000 */
.L_x_521:
        /* <DEDUP_REMOVED lines=9> */
.L_x_524:
[----:B------:R-:W2:Y:S02]  /*3810*/  LDG.E.U16 R4, desc[UR36][R4.64] ;  /* 0x0000002404047981 */ /* 0x000ea4000c1e1500 */
[----:B--2---:R-:W-:-:S05]  /*3820*/  HADD2.F32 R0, -RZ, R4.H0_H0 ;  /* 0x20000004ff007230 */ /* 0x004fca0000004100 */
[----:B------:R-:W-:-:S04]  /*3830*/  F2FP.BF16.F32.PACK_AB R0, RZ, R0 ;  /* 0x00000000ff00723e */ /* 0x000fc800000010ff */
[----:B------:R-:W-:Y:S01]  /*3840*/  PRMT R18, R0, 0x7610, R18 ;  /* 0x0000761000127816 */ /* 0x000fe20000000012 */
[----:B------:R-:W-:Y:S06]  /*3850*/  BRA `(.L_x_518) ;  /* 0x0000000c00047947 */ /* 0x000fec0003800000 */
.L_x_523:
        /* <DEDUP_REMOVED lines=9> */
.L_x_513:
        /* <DEDUP_REMOVED lines=14> */
.L_x_527:
        /* <DEDUP_REMOVED lines=9> */
.L_x_526:
        /* <DEDUP_REMOVED lines=28> */
.L_x_529:
        /* <DEDUP_REMOVED lines=15> */
.L_x_528:
[----:B------:R0:W5:Y:S01]  /*3d10*/  LDG.E.U16 R18, desc[UR36][R4.64] ;  /* 0x0000002404127981 */ /* 0x000162000c1e1500 */
[----:B------:R-:W-:Y:S05]  /*3d20*/  BRA `(.L_x_518) ;  /* 0x0000000400d07947 */ /* 0x000fea0003800000 */
.L_x_525:
        /* <DEDUP_REMOVED lines=13> */
.L_x_532:
        /* <DEDUP_REMOVED lines=21> */
.L_x_536:
[----:B------:R-:W-:Y:S05]  /*3f50*/  BSYNC B1 ;  /* 0x0000000000017941 */ /* 0x000fea0003800000 */
.L_x_535:
[----:B------:R-:W-:Y:S01]  /*3f60*/  LEA R5, R0, 0x3b800000, 0x17 ;  /* 0x3b80000000057811 */ /* 0x000fe200078eb8ff */
[----:B------:R-:W-:-:S05]  /*3f70*/  IMAD.SHL.U32 R0, R3, 0x100000, RZ ;  /* 0x0010000003007824 */ /* 0x000fca00078e00ff */
[----:B------:R-:W-:-:S07]  /*3f80*/  LOP3.LUT R0, R5, R0, R6, 0xfe, !PT ;  /* 0x0000000005007212 */ /* 0x000fce00078efe06 */
.L_x_534:
[----:B------:R-:W-:Y:S05]  /*3f90*/  BSYNC B0 ;  /* 0x0000000000007941 */ /* 0x000fea0003800000 */
.L_x_533:
[----:B------:R-:W-:-:S04]  /*3fa0*/  F2FP.BF16.F32.PACK_AB R0, RZ, R0 ;  /* 0x00000000ff00723e */ /* 0x000fc800000010ff */
[----:B------:R-:W-:Y:S01]  /*3fb0*/  PRMT R18, R0, 0x7610, R18 ;  /* 0x0000761000127816 */ /* 0x000fe20000000012 */
[----:B------:R-:W-:Y:S06]  /*3fc0*/  BRA `(.L_x_518) ;  /* 0x0000000400287947 */ /* 0x000fec0003800000 */
.L_x_531:
        /* <DEDUP_REMOVED lines=21> */
.L_x_540:
[----:B------:R-:W-:Y:S05]  /*4120*/  BSYNC B1 ;  /* 0x0000000000017941 */ /* 0x000fea0003800000 */
.L_x_539:
[----:B------:R-:W-:Y:S01]  /*4130*/  LEA R5, R0, 0x37800000, 0x17 ;  /* 0x3780000000057811 */ /* 0x000fe200078eb8ff */
[----:B------:R-:W-:-:S05]  /*4140*/  IMAD.SHL.U32 R0, R3, 0x200000, RZ ;  /* 0x0020000003007824 */ /* 0x000fca00078e00ff */
[----:B------:R-:W-:-:S07]  /*4150*/  LOP3.LUT R0, R5, R0, R6, 0xfe, !PT ;  /* 0x0000000005007212 */ /* 0x000fce00078efe06 */
.L_x_538:
[----:B------:R-:W-:Y:S05]  /*4160*/  BSYNC B0 ;  /* 0x0000000000007941 */ /* 0x000fea0003800000 */
.L_x_537:
[----:B------:R-:W-:-:S04]  /*4170*/  F2FP.BF16.F32.PACK_AB R0, RZ, R0 ;  /* 0x00000000ff00723e */ /* 0x000fc800000010ff */
[----:B------:R-:W-:Y:S01]  /*4180*/  PRMT R18, R0, 0x7610, R18 ;  /* 0x0000761000127816 */ /* 0x000fe20000000012 */
[----:B------:R-:W-:Y:S06]  /*4190*/  BRA `(.L_x_518) ;  /* 0x0000000000b47947 */ /* 0x000fec0003800000 */
.L_x_530:
        /* <DEDUP_REMOVED lines=14> */
.L_x_544:
[----:B------:R-:W-:Y:S05]  /*4280*/  BSYNC B0 ;  /* 0x0000000000007941 */ /* 0x000fea0003800000 */
.L_x_543:
[----:B------:R-:W-:-:S04]  /*4290*/  F2FP.BF16.F32.PACK_AB R0, RZ, R0 ;  /* 0x00000000ff00723e */ /* 0x000fc800000010ff */
[----:B------:R-:W-:Y:S01]  /*42a0*/  PRMT R18, R0, 0x7610, R18 ;  /* 0x0000761000127816 */ /* 0x000fe20000000012 */
[----:B------:R-:W-:Y:S06]  /*42b0*/  BRA `(.L_x_518) ;  /* 0x00000000006c7947 */ /* 0x000fec0003800000 */
.L_x_517:
        /* <DEDUP_REMOVED lines=16> */
.L_x_545:
[----:B------:R-:W-:Y:S01]  /*43c0*/  PRMT R18, RZ, 0x7610, R18 ;  /* 0x00007610ff127816 */ /* 0x000fe20000000012 */
[----:B------:R-:W-:Y:S06]  /*43d0*/  BRA `(.L_x_518) ;  /* 0x0000000000247947 */ /* 0x000fec0003800000 */
.L_x_542:
[----:B------:R-:W2:Y:S02]  /*43e0*/  LDG.E.64 R4, desc[UR36][R4.64] ;  /* 0x0000002404047981 */ /* 0x000ea4000c1e1b00 */
[----:B--2---:R-:W0:Y:S02]  /*43f0*/  I2F.U64 R0, R4 ;  /* 0x0000000400007312 */ /* 0x004e240000301000 */
[----:B0-----:R-:W-:-:S04]  /*4400*/  F2FP.BF16.F32.PACK_AB R0, RZ, R0 ;  /* 0x00000000ff00723e */ /* 0x001fc800000010ff */
[----:B------:R-:W-:Y:S01]  /*4410*/  PRMT R18, R0, 0x7610, R18 ;  /* 0x0000761000127816 */ /* 0x000fe20000000012 */
[----:B------:R-:W-:Y:S06]  /*4420*/  BRA `(.L_x_518) ;  /* 0x0000000000107947 */ /* 0x000fec0003800000 */
.L_x_541:
[----:B------:R-:W2:Y:S02]  /*4430*/  LDG.E R4, desc[UR36][R4.64] ;  /* 0x0000002404047981 */ /* 0x000ea4000c1e1900 */
[----:B--2---:R-:W-:-:S04]  /*4440*/  I2FP.F32.U32 R0, R4 ;  /* 0x0000000400007245 */ /* 0x004fc80000201000 */
[----:B------:R-:W-:-:S04]  /*4450*/  F2FP.BF16.F32.PACK_AB R0, RZ, R0 ;  /* 0x00000000ff00723e */ /* 0x000fc800000010ff */
[----:B------:R-:W-:-:S07]  /*4460*/  PRMT R18, R0, 0x7610, R18 ;  /* 0x0000761000127816 */ /* 0x000fce0000000012 */
.L_x_518:
[----:B------:R-:W-:-:S07]  /*4470*/  VIADD R25, R25, 0x80 ;  /* 0x0000008019197836 */ /* 0x000fce0000000000 */
.L_x_479:
[----:B------:R-:W-:Y:S05]  /*4480*/  BSYNC B6 ;  /* 0x0000000000067941 */ /* 0x000fea0003800000 */
.L_x_478:
[----:B------:R-:W-:Y:S01]  /*4490*/  ISETP.GE.AND P0, PT, R25, R16, PT ;  /* 0x000000101900720c */ /* 0x000fe20003f06270 */
[----:B------:R-:W-:Y:S01]  /*44a0*/  BSSY B6, `(.L_x_546) ;  /* 0x0000220000067945 */ /* 0x000fe20003800000 */
[----:B------:R-:W-:Y:S02]  /*44b0*/  PRMT R19, RZ, 0x7610, R19 ;  /* 0x00007610ff137816 */ /* 0x000fe40000000013 */
[----:B------:R-:W-:Y:S02]  /*44c0*/  PRMT R24, RZ, 0x7610, R24 ;  /* 0x00007610ff187816 */ /* 0x000fe40000000018 */
[----:B------:R-:W-:-:S07]  /*44d0*/  PRMT R17, RZ, 0x7610, R17 ;  /* 0x00007610ff117816 */ /* 0x000fce0000000011 */
        /* <DEDUP_REMOVED lines=23> */
.L_x_551:
[----:B------:R-:W2:Y:S02]  /*4650*/  LDG.E.U8 R4, desc[UR36][R4.64] ;  /* 0x0000002404047981 */ /* 0x000ea4000c1e1100 */
[----:B--2---:R-:W-:-:S04]  /*4660*/  I2FP.F32.U32 R0, R4 ;  /* 0x0000000400007245 */ /* 0x004fc80000201000 */
[----:B------:R-:W-:-:S04]  /*4670*/  F2FP.BF16.F32.PACK_AB R0, RZ, R0 ;  /* 0x00000000ff00723e */ /* 0x000fc800000010ff */
[----:B------:R-:W-:Y:S01]  /*4680*/  PRMT R24, R0, 0x7610, R24 ;  /* 0x0000761000187816 */ /* 0x000fe20000000018 */
[----:B------:R-:W-:Y:S06]  /*4690*/  BRA `(.L_x_553) ;  /* 0x0000000c00c87947 */ /* 0x000fec0003800000 */
.L_x_550:
        /* <DEDUP_REMOVED lines=11> */
.L_x_555:
[----:B------:R-:W2:Y:S02]  /*4750*/  LDG.E R4, desc[UR36][R4.64] ;  /* 0x0000002404047981 */ /* 0x000ea4000c1e1900 */
[----:B--2---:R-:W-:-:S04]  /*4760*/  I2FP.F32.S32 R0, R4 ;  /* 0x0000000400007245 */ /* 0x004fc80000201400 */
[----:B------:R-:W-:-:S04]  /*4770*/  F2FP.BF16.F32.PACK_AB R0, RZ, R0 ;  /* 0x00000000ff00723e */ /* 0x000fc800000010ff */
[----:B------:R-:W-:Y:S01]  /*4780*/  PRMT R24, R0, 0x7610, R24 ;  /* 0x0000761000187816 */ /* 0x000fe20000000018 */
[----:B------:R-:W-:Y:S06]  /*4790*/  BRA `(.L_x_553) ;  /* 0x0000000c00887947 */ /* 0x000fec0003800000 */
.L_x_554:
[----:B------:R-:W2:Y:S02]  /*47a0*/  LDG.E.U16 R4, desc[UR36][R4.64] ;  /* 0x0000002404047981 */ /* 0x000ea4000c1e1500 */
[----:B--2---:R-:W0:Y:S02]  /*47b0*/  I2F.S16 R0, R4 ;  /* 0x0000000400007306 */ /* 0x004e240000101400 */
[----:B0-----:R-:W-:-:S04]  /*47c0*/  F2FP.BF16.F32.PACK_AB R0, RZ, R0 ;  /* 0x00000000ff00723e */ /* 0x001fc800000010ff */
[----:B------:R-:W-:Y:S01]  /*47d0*/  PRMT R24, R0, 0x7610, R24 ;  /* 0x0000761000187816 */ /* 0x000fe20000000018 */
[----:B------:R-:W-:Y:S06]  /*47e0*/  BRA `(.L_x_553) ;  /* 0x0000000c00747947 */ /* 0x000fec0003800000 */
.L_x_549:
        /* <DEDUP_REMOVED lines=9> */
.L_x_557:
[----:B------:R-:W2:Y:S02]  /*4880*/  LDG.E.U16 R0, desc[UR36][R4.64] ;  /* 0x0000002404007981 */ /* 0x000ea4000c1e1500 */
[----:B--2---:R-:W-:-:S05]  /*4890*/  HADD2.F32 R0, -RZ, R0.H0_H0 ;  /* 0x20000000ff007230 */ /* 0x004fca0000004100 */
[----:B------:R-:W-:-:S04]  /*48a0*/  F2FP.BF16.F32.PACK_AB R0, RZ, R0 ;  /* 0x00000000ff00723e */ /* 0x000fc800000010ff */
[----:B------:R-:W-:Y:S01]  /*48b0*/  PRMT R24, R0, 0x7610, R24 ;  /* 0x0000761000187816 */ /* 0x000fe20000000018 */
[----:B------:R-:W-:Y:S06]  /*48c0*/  BRA `(.L_x_553) ;  /* 0x0000000c003c7947 */ /* 0x000fec0003800000 */
.L_x_556:
        /* <DEDUP_REMOVED lines=9> */
.L_x_559:
[----:B------:R-:W2:Y:S02]  /*4960*/  LDG.E.U16 R4, desc[UR36][R4.64] ;  /* 0x0000002404047981 */ /* 0x000ea4000c1e1500 */
[----:B--2---:R-:W-:-:S05]  /*4970*/  HADD2.F32 R0, -RZ, R4.H0_H0 ;  /* 0x20000004ff007230 */ /* 0x004fca0000004100 */
[----:B------:R-:W-:-:S04]  /*4980*/  F2FP.BF16.F32.PACK_AB R0, RZ, R0 ;  /* 0x00000000ff00723e */ /* 0x000fc800000010ff */
[----:B------:R-:W-:Y:S01]  /*4990*/  PRMT R24, R0, 0x7610, R24 ;  /* 0x0000761000187816 */ /* 0x000fe20000000018 */
[----:B------:R-:W-:Y:S06]  /*49a0*/  BRA `(.L_x_553) ;  /* 0x0000000c00047947 */ /* 0x000fec0003800000 */
.L_x_558:
        /* <DEDUP_REMOVED lines=9> */
.L_x_548:
        /* <DEDUP_REMOVED lines=14> */
.L_x_562:
        /* <DEDUP_REMOVED lines=9> */
.L_x_561:
        /* <DEDUP_REMOVED lines=28> */
.L_x_564:
        /* <DEDUP_REMOVED lines=15> */
.L_x_563:
[----:B------:R0:W5:Y:S01]  /*4e60*/  LDG.E.U16 R24, desc[UR36][R4.64] ;  /* 0x0000002404187981 */ /* 0x000162000c1e1500 */
[----:B------:R-:W-:Y:S05]  /*4e70*/  BRA `(.L_x_553) ;  /* 0x0000000400d07947 */ /* 0x000fea0003800000 */
.L_x_560:
        /* <DEDUP_REMOVED lines=13> */
.L_x_567:
        /* <DEDUP_REMOVED lines=21> */
.L_x_571:
[----:B------:R-:W-:Y:S05]  /*50a0*/  BSYNC B1 ;  /* 0x0000000000017941 */ /* 0x000fea0003800000 */
.L_x_570:
[----:B------:R-:W-:Y:S01]  /*50b0*/  LEA R5, R0, 0x3b800000, 0x17 ;  /* 0x3b80000000057811 */ /* 0x000fe200078eb8ff */
[----:B------:R-:W-:-:S05]  /*50c0*/  IMAD.SHL.U32 R0, R3, 0x100000, RZ ;  /* 0x0010000003007824 */ /* 0x000fca00078e00ff */
[----:B------:R-:W-:-:S07]  /*50d0*/  LOP3.LUT R0, R5, R0, R6, 0xfe, !PT ;  /* 0x0000000005007212 */ /* 0x000fce00078efe06 */
.L_x_569:
[----:B------:R-:W-:Y:S05]  /*50e0*/  BSYNC B0 ;  /* 0x0000000000007941 */ /* 0x000fea0003800000 */
.L_x_568:
[----:B------:R-:W-:-:S04]  /*50f0*/  F2FP.BF16.F32.PACK_AB R0, RZ, R0 ;  /* 0x00000000ff00723e */ /* 0x000fc800000010ff */
[----:B------:R-:W-:Y:S01]  /*5100*/  PRMT R24, R0, 0x7610, R24 ;  /* 0x0000761000187816 */ /* 0x000fe20000000018 */
[----:B------:R-:W-:Y:S06]  /*5110*/  BRA `(.L_x_553) ;  /* 0x0000000400287947 */ /* 0x000fec0003800000 */
.L_x_566:
        /* <DEDUP_REMOVED lines=21> */
.L_x_575:
[----:B------:R-:W-:Y:S05]  /*5270*/  BSYNC B1 ;  /* 0x0000000000017941 */ /* 0x000fea0003800000 */
.L_x_574:
[----:B------:R-:W-:Y:S01]  /*5280*/  LEA R5, R0, 0x37800000, 0x17 ;  /* 0x3780000000057811 */ /* 0x000fe200078eb8ff */
[----:B------:R-:W-:-:S05]  /*5290*/  IMAD.SHL.U32 R0, R3, 0x200000, RZ ;  /* 0x0020000003007824 */ /* 0x000fca00078e00ff */
[----:B------:R-:W-:-:S07]  /*52a0*/  LOP3.LUT R0, R5, R0, R6, 0xfe, !PT ;  /* 0x0000000005007212 */ /* 0x000fce00078efe06 */
.L_x_573:
[----:B------:R-:W-:Y:S05]  /*52b0*/  BSYNC B0 ;  /* 0x0000000000007941 */ /* 0x000fea0003800000 */
.L_x_572:
[----:B------:R-:W-:-:S04]  /*52c0*/  F2FP.BF16.F32.PACK_AB R0, RZ, R0 ;  /* 0x00000000ff00723e */ /* 0x000fc800000010ff */
[----:B------:R-:W-:Y:S01]  /*52d0*/  PRMT R24, R0, 0x7610, R24 ;  /* 0x0000761000187816 */ /* 0x000fe20000000018 */
[----:B------:R-:W-:Y:S06]  /*52e0*/  BRA `(.L_x_553) ;  /* 0x0000000000b47947 */ /* 0x000fec0003800000 */
.L_x_565:
        /* <DEDUP_REMOVED lines=14> */
.L_x_579:
[----:B------:R-:W-:Y:S05]  /*53d0*/  BSYNC B0 ;  /* 0x0000000000007941 */ /* 0x000fea0003800000 */
.L_x_578:
[----:B------:R-:W-:-:S04]  /*53e0*/  F2FP.BF16.F32.PACK_AB R0, RZ, R0 ;  /* 0x00000000ff00723e */ /* 0x000fc800000010ff */
[----:B------:R-:W-:Y:S01]  /*53f0*/  PRMT R24, R0, 0x7610, R24 ;  /* 0x0000761000187816 */ /* 0x000fe20000000018 */
[----:B------:R-:W-:Y:S06]  /*5400*/  BRA `(.L_x_553) ;  /* 0x00000000006c7947 */ /* 0x000fec0003800000 */
.L_x_552:
        /* <DEDUP_REMOVED lines=16> */
.L_x_580:
[----:B------:R-:W-:Y:S01]  /*5510*/  PRMT R24, RZ, 0x7610, R24 ;  /* 0x00007610ff187816 */ /* 0x000fe20000000018 */
[----:B------:R-:W-:Y:S06]  /*5520*/  BRA `(.L_x_553) ;  /* 0x0000000000247947 */ /* 0x000fec0003800000 */
.L_x_577:
[----:B------:R-:W2:Y:S02]  /*5530*/  LDG.E.64 R4, desc[UR36][R4.64] ;  /* 0x0000002404047981 */ /* 0x000ea4000c1e1b00 */
[----:B--2---:R-:W0:Y:S02]  /*5540*/  I2F.U64 R0, R4 ;  /* 0x0000000400007312 */ /* 0x004e240000301000 */
[----:B0-----:R-:W-:-:S04]  /*5550*/  F2FP.BF16.F32.PACK_AB R0, RZ, R0 ;  /* 0x00000000ff00723e */ /* 0x001fc800000010ff */
[----:B------:R-:W-:Y:S01]  /*5560*/  PRMT R24, R0, 0x7610, R24 ;  /* 0x0000761000187816 */ /* 0x000fe20000000018 */
[----:B------:R-:W-:Y:S06]  /*5570*/  BRA `(.L_x_553) ;  /* 0x0000000000107947 */ /* 0x000fec0003800000 */
.L_x_576:
[----:B------:R-:W2:Y:S02]  /*5580*/  LDG.E R4, desc[UR36][R4.64] ;  /* 0x0000002404047981 */ /* 0x000ea4000c1e1900 */
[----:B--2---:R-:W-:-:S04]  /*5590*/  I2FP.F32.U32 R0, R4 ;  /* 0x0000000400007245 */ /* 0x004fc80000201000 */
[----:B------:R-:W-:-:S04]  /*55a0*/  F2FP.BF16.F32.PACK_AB R0, RZ, R0 ;  /* 0x00000000ff00723e */ /* 0x000fc800000010ff */
[----:B------:R-:W-:-:S07]  /*55b0*/  PRMT R24, R0, 0x7610, R24 ;  /* 0x0000761000187816 */ /* 0x000fce0000000018 */
.L_x_553:
[----:B------:R-:W1:Y:S01]  /*55c0*/  LDC.U8 R3, c[0x0][0x245] ;  /* 0x00009140ff037b82 */ /* 0x000e620000000000 */
[----:B------:R-:W-:Y:S02]  /*55d0*/  ULDC UR4, c[0x0][0x24c] ;  /* 0x0000930000047ab9 */ /* 0x000fe40000000800 */
[----:B------:R-:W-:-:S05]  /*55e0*/  IMAD R17, R17, UR4, RZ ;  /* 0x0000000411117c24 */ /* 0x000fca000f8e02ff */
[----:B0-----:R-:W0:Y:S01]  /*55f0*/  LDC.64 R4, c[0x0][0x238] ;  /* 0x00008e00ff047b82 */ /* 0x001e220000000a00 */
[----:B-1----:R-:W-:-:S04]  /*5600*/  PRMT R0, R3, 0x9910, RZ ;  /* 0x0000991003007816 */ /* 0x002fc800000000ff */
[----:B------:R-:W-:Y:S02]  /*5610*/  ISETP.GT.AND P1, PT, R0, 0x9, PT ;  /* 0x000000090000780c */ /* 0x000fe40003f24270 */
[----:B0-----:R-:W-:-:S05]  /*5620*/  IADD3 R4, P0, R17, R4, RZ ;  /* 0x0000000411047210 */ /* 0x001fca0007f1e0ff */
[----:B------:R-:W-:-:S06]  /*5630*/  IMAD.X R5, RZ, RZ, R5, P0 ;  /* 0x000000ffff057224 */ /* 0x000fcc00000e0605 */
        /* <DEDUP_REMOVED lines=14> */
.L_x_584:
[----:B------:R-:W2:Y:S02]  /*5720*/  LDG.E.U8 R4, desc[UR36][R4.64] ;  /* 0x0000002404047981 */ /* 0x000ea4000c1e1100 */
[----:B--2---:R-:W-:-:S04]  /*5730*/  I2FP.F32.U32 R0, R4 ;  /* 0x0000000400007245 */ /* 0x004fc80000201000 */
[----:B------:R-:W-:-:S04]  /*5740*/  F2FP.BF16.F32.PACK_AB R0, RZ, R0 ;  /* 0x00000000ff00723e */ /* 0x000fc800000010ff */
[----:B------:R-:W-:Y:S01]  /*5750*/  PRMT R17, R0, 0x7610, R17 ;  /* 0x0000761000117816 */ /* 0x000fe20000000011 */
[----:B------:R-:W-:Y:S06]  /*5760*/  BRA `(.L_x_586) ;  /* 0x0000000c00c87947 */ /* 0x000fec0003800000 */
.L_x_583:
        /* <DEDUP_REMOVED lines=11> */
.L_x_588:
[----:B------:R-:W2:Y:S02]  /*5820*/  LDG.E R4, desc[UR36][R4.64] ;  /* 0x0000002404047981 */ /* 0x000ea4000c1e1900 */
[----:B--2---:R-:W-:-:S04]  /*5830*/  I2FP.F32.S32 R0, R4 ;  /* 0x0000000400007245 */ /* 0x004fc80000201400 */
[----:B------:R-:W-:-:S04]  /*5840*/  F2FP.BF16.F32.PACK_AB R0, RZ, R0 ;  /* 0x00000000ff00723e */ /* 0x000fc800000010ff */
[----:B------:R-:W-:Y:S01]  /*5850*/  PRMT R17, R0, 0x7610, R17 ;  /* 0x0000761000117816 */ /* 0x000fe20000000011 */
[----:B------:R-:W-:Y:S06]  /*5860*/  BRA `(.L_x_586) ;  /* 0x0000000c00887947 */ /* 0x000fec0003800000 */
.L_x_587:
[----:B------:R-:W2:Y:S02]  /*5870*/  LDG.E.U16 R4, desc[UR36][R4.64] ;  /* 0x0000002404047981 */ /* 0x000ea4000c1e1500 */
[----:B--2---:R-:W0:Y:S02]  /*5880*/  I2F.S16 R0, R4 ;  /* 0x0000000400007306 */ /* 0x004e240000101400 */
[----:B0-----:R-:W-:-:S04]  /*5890*/  F2FP.BF16.F32.PACK_AB R0, RZ, R0 ;  /* 0x00000000ff00723e */ /* 0x001fc800000010ff */
[----:B------:R-:W-:Y:S01]  /*58a0*/  PRMT R17, R0, 0x7610, R17 ;  /* 0x0000761000117816 */ /* 0x000fe20000000011 */
[----:B------:R-:W-:Y:S06]  /*58b0*/  BRA `(.L_x_586) ;  /* 0x0000000c00747947 */ /* 0x000fec0003800000 */
.L_x_582:
        /* <DEDUP_REMOVED lines=9> */
.L_x_590:
[----:B------:R-:W2:Y:S02]  /*5950*/  LDG.E.U16 R0, desc[UR36][R4.64] ;  /* 0x0000002404007981 */ /* 0x000ea4000c1e1500 */
[----:B--2---:R-:W-:-:S05]  /*5960*/  HADD2.F32 R0, -RZ, R0.H0_H0 ;  /* 0x20000000ff007230 */ /* 0x004fca0000004100 */
[----:B------:R-:W-:-:S04]  /*5970*/  F2FP.BF16.F32.PACK_AB R0, RZ, R0 ;  /* 0x00000000ff00723e */ /* 0x000fc800000010ff */
[----:B------:R-:W-:Y:S01]  /*5980*/  PRMT R17, R0, 0x7610, R17 ;  /* 0x0000761000117816 */ /* 0x000fe20000000011 */
[----:B------:R-:W-:Y:S06]  /*5990*/  BRA `(.L_x_586) ;  /* 0x0000000c003c7947 */ /* 0x000fec0003800000 */
.L_x_589:
        /* <DEDUP_REMOVED lines=9> */
.L_x_592:
[----:B------:R-:W2:Y:S02]  /*5a30*/  LDG.E.U16 R4, desc[UR36][R4.64] ;  /* 0x0000002404047981 */ /* 0x000ea4000c1e1500 */
[----:B--2---:R-:W-:-:S05]  /*5a40*/  HADD2.F32 R0, -RZ, R4.H0_H0 ;  /* 0x20000004ff007230 */ /* 0x004fca0000004100 */
[----:B------:R-:W-:-:S04]  /*5a50*/  F2FP.BF16.F32.PACK_AB R0, RZ, R0 ;  /* 0x00000000ff00723e */ /* 0x000fc800000010ff */
[----:B------:R-:W-:Y:S01]  /*5a60*/  PRMT R17, R0, 0x7610, R17 ;  /* 0x0000761000117816 */ /* 0x000fe20000000011 */
[----:B------:R-:W-:Y:S06]  /*5a70*/  BRA `(.L_x_586) ;  /* 0x0000000c00047947 */ /* 0x000fec0003800000 */
.L_x_591:
        /* <DEDUP_REMOVED lines=9> */
.L_x_581:
        /* <DEDUP_REMOVED lines=14> */
.L_x_595:
        /* <DEDUP_REMOVED lines=9> */
.L_x_594:
        /* <DEDUP_REMOVED lines=28> */
.L_x_597:
        /* <DEDUP_REMOVED lines=15> */
.L_x_596:
[----:B------:R0:W5:Y:S01]  /*5f30*/  LDG.E.U16 R17, desc[UR36][R4.64] ;  /* 0x0000002404117981 */ /* 0x000162000c1e1500 */
[----:B------:R-:W-:Y:S05]  /*5f40*/  BRA `(.L_x_586) ;  /* 0x0000000400d07947 */ /* 0x000fea0003800000 */
.L_x_593:
        /* <DEDUP_REMOVED lines=13> */
.L_x_600:
        /* <DEDUP_REMOVED lines=21> */
.L_x_604:
[----:B------:R-:W-:Y:S05]  /*6170*/  BSYNC B1 ;  /* 0x0000000000017941 */ /* 0x000fea0003800000 */
.L_x_603:
[----:B------:R-:W-:Y:S01]  /*6180*/  LEA R5, R0, 0x3b800000, 0x17 ;  /* 0x3b80000000057811 */ /* 0x000fe200078eb8ff */
[----:B------:R-:W-:-:S05]  /*6190*/  IMAD.SHL.U32 R0, R3, 0x100000, RZ ;  /* 0x0010000003007824 */ /* 0x000fca00078e00ff */
[----:B------:R-:W-:-:S07]  /*61a0*/  LOP3.LUT R0, R5, R0, R6, 0xfe, !PT ;  /* 0x0000000005007212 */ /* 0x000fce00078efe06 */
.L_x_602:
[----:B------:R-:W-:Y:S05]  /*61b0*/  BSYNC B0 ;  /* 0x0000000000007941 */ /* 0x000fea0003800000 */
.L_x_601:
[----:B------:R-:W-:-:S04]  /*61c0*/  F2FP.BF16.F32.PACK_AB R0, RZ, R0 ;  /* 0x00000000ff00723e */ /* 0x000fc800000010ff */
[----:B------:R-:W-:Y:S01]  /*61d0*/  PRMT R17, R0, 0x7610, R17 ;  /* 0x0000761000117816 */ /* 0x000fe20000000011 */
[----:B------:R-:W-:Y:S06]  /*61e0*/  BRA `(.L_x_586) ;  /* 0x0000000400287947 */ /* 0x000fec0003800000 */
.L_x_599:
        /* <DEDUP_REMOVED lines=21> */
.L_x_608:
[----:B------:R-:W-:Y:S05]  /*6340*/  BSYNC B1 ;  /* 0x0000000000017941 */ /* 0x000fea0003800000 */
.L_x_607:
[----:B------:R-:W-:Y:S01]  /*6350*/  LEA R5, R0, 0x37800000, 0x17 ;  /* 0x3780000000057811 */ /* 0x000fe200078eb8ff */
[----:B------:R-:W-:-:S05]  /*6360*/  IMAD.SHL.U32 R0, R3, 0x200000, RZ ;  /* 0x0020000003007824 */ /* 0x000fca00078e00ff */
[----:B------:R-:W-:-:S07]  /*6370*/  LOP3.LUT R0, R5, R0, R6, 0xfe, !PT ;  /* 0x0000000005007212 */ /* 0x000fce00078efe06 */
.L_x_606:
[----:B------:R-:W-:Y:S05]  /*6380*/  BSYNC B0 ;  /* 0x0000000000007941 */ /* 0x000fea0003800000 */
.L_x_605:
[----:B------:R-:W-:-:S04]  /*6390*/  F2FP.BF16.F32.PACK_AB R0, RZ, R0 ;  /* 0x00000000ff00723e */ /* 0x000fc800000010ff */
[----:B------:R-:W-:Y:S01]  /*63a0*/  PRMT R17, R0, 0x7610, R17 ;  /* 0x0000761000117816 */ /* 0x000fe20000000011 */
[----:B------:R-:W-:Y:S06]  /*63b0*/  BRA `(.L_x_586) ;  /* 0x0000000000b47947 */ /* 0x000fec0003800000 */
.L_x_598:
        /* <DEDUP_REMOVED lines=14> */
.L_x_612:
[----:B------:R-:W-:Y:S05]  /*64a0*/  BSYNC B0 ;  /* 0x0000000000007941 */ /* 0x000fea0003800000 */
.L_x_611:
[----:B------:R-:W-:-:S04]  /*64b0*/  F2FP.BF16.F32.PACK_AB R0, RZ, R0 ;  /* 0x00000000ff00723e */ /* 0x000fc800000010ff */
[----:B------:R-:W-:Y:S01]  /*64c0*/  PRMT R17, R0, 0x7610, R17 ;  /* 0x0000761000117816 */ /* 0x000fe20000000011 */
[----:B------:R-:W-:Y:S06]  /*64d0*/  BRA `(.L_x_586) ;  /* 0x00000000006c7947 */ /* 0x000fec0003800000 */
.L_x_585:
        /* <DEDUP_REMOVED lines=16> */
.L_x_613:
[----:B------:R-:W-:Y:S01]  /*65e0*/  PRMT R17, RZ, 0x7610, R17 ;  /* 0x00007610ff117816 */ /* 0x000fe20000000011 */
[----:B------:R-:W-:Y:S06]  /*65f0*/  BRA `(.L_x_586) ;  /* 0x0000000000247947 */ /* 0x000fec0003800000 */
.L_x_610:
[----:B------:R-:W2:Y:S02]  /*6600*/  LDG.E.64 R4, desc[UR36][R4.64] ;  /* 0x0000002404047981 */ /* 0x000ea4000c1e1b00 */
[----:B--2---:R-:W0:Y:S02]  /*6610*/  I2F.U64 R0, R4 ;  /* 0x0000000400007312 */ /* 0x004e240000301000 */
[----:B0-----:R-:W-:-:S04]  /*6620*/  F2FP.BF16.F32.PACK_AB R0, RZ, R0 ;  /* 0x00000000ff00723e */ /* 0x001fc800000010ff */
[----:B------:R-:W-:Y:S01]  /*6630*/  PRMT R17, R0, 0x7610, R17 ;  /* 0x0000761000117816 */ /* 0x000fe20000000011 */
[----:B------:R-:W-:Y:S06]  /*6640*/  BRA `(.L_x_586) ;  /* 0x0000000000107947 */ /* 0x000fec0003800000 */
.L_x_609:
[----:B------:R-:W2:Y:S02]  /*6650*/  LDG.E R4, desc[UR36][R4.64] ;  /* 0x0000002404047981 */ /* 0x000ea4000c1e1900 */
[----:B--2---:R-:W-:-:S04]  /*6660*/  I2FP.F32.U32 R0, R4 ;  /* 0x0000000400007245 */ /* 0x004fc80000201000 */
[----:B------:R-:W-:-:S04]  /*6670*/  F2FP.BF16.F32.PACK_AB R0, RZ, R0 ;  /* 0x00000000ff00723e */ /* 0x000fc800000010ff */
[----:B------:R-:W-:-:S07]  /*6680*/  PRMT R17, R0, 0x7610, R17 ;  /* 0x0000761000117816 */ /* 0x000fce0000000011 */
.L_x_586:
[----:B------:R-:W-:-:S07]  /*6690*/  VIADD R25, R25, 0x80 ;  /* 0x0000008019197836 */ /* 0x000fce0000000000 */
.L_x_547:
[----:B------:R-:W-:Y:S05]  /*66a0*/  BSYNC B6 ;  /* 0x0000000000067941 */ /* 0x000fea0003800000 */
.L_x_546:
        /* <DEDUP_REMOVED lines=26> */
.L_x_619:
[----:B------:R-:W2:Y:S02]  /*6850*/  LDG.E.U8 R4, desc[UR36][R4.64] ;  /* 0x0000002404047981 */ /* 0x000ea4000c1e1100 */
[----:B--2---:R-:W-:-:S04]  /*6860*/  I2FP.F32.U32 R0, R4 ;  /* 0x0000000400007245 */ /* 0x004fc80000201000 */
[----:B------:R-:W-:-:S04]  /*6870*/  F2FP.BF16.F32.PACK_AB R0, RZ, R0 ;  /* 0x00000000ff00723e */ /* 0x000fc800000010ff */
[----:B------:R-:W-:Y:S01]  /*6880*/  PRMT R19, R0, 0x7610, R19 ;  /* 0x0000761000137816 */ /* 0x000fe20000000013 */
[----:B------:R-:W-:Y:S06]  /*6890*/  BRA `(.L_x_621) ;  /* 0x0000000c00c87947 */ /* 0x000fec0003800000 */
.L_x_618:
        /* <DEDUP_REMOVED lines=11> */
.L_x_623:
[----:B------:R-:W2:Y:S02]  /*6950*/  LDG.E R4, desc[UR36][R4.64] ;  /* 0x0000002404047981 */ /* 0x000ea4000c1e1900 */
[----:B--2---:R-:W-:-:S04]  /*6960*/  I2FP.F32.S32 R0, R4 ;  /* 0x0000000400007245 */ /* 0x004fc80000201400 */
[----:B------:R-:W-:-:S04]  /*6970*/  F2FP.BF16.F32.PACK_AB R0, RZ, R0 ;  /* 0x00000000ff00723e */ /* 0x000fc800000010ff */
[----:B------:R-:W-:Y:S01]  /*6980*/  PRMT R19, R0, 0x7610, R19 ;  /* 0x0000761000137816 */ /* 0x000fe20000000013 */
[----:B------:R-:W-:Y:S06]  /*6990*/  BRA `(.L_x_621) ;  /* 0x0000000c00887947 */ /* 0x000fec0003800000 */
.L_x_622:
[----:B------:R-:W2:Y:S02]  /*69a0*/  LDG.E.U16 R4, desc[UR36][R4.64] ;  /* 0x0000002404047981 */ /* 0x000ea4000c1e1500 */
[----:B--2---:R-:W0:Y:S02]  /*69b0*/  I2F.S16 R0, R4 ;  /* 0x0000000400007306 */ /* 0x004e240000101400 */
[----:B0-----:R-:W-:-:S04]  /*69c0*/  F2FP.BF16.F32.PACK_AB R0, RZ, R0 ;  /* 0x00000000ff00723e */ /* 0x001fc800000010ff */
[----:B------:R-:W-:Y:S01]  /*69d0*/  PRMT R19, R0, 0x7610, R19 ;  /* 0x0000761000137816 */ /* 0x000fe20000000013 */
[----:B------:R-:W-:Y:S06]  /*69e0*/  BRA `(.L_x_621) ;  /* 0x0000000c00747947 */ /* 0x000fec0003800000 */
.L_x_617:
        /* <DEDUP_REMOVED lines=9> */
.L_x_625:
[----:B------:R-:W2:Y:S02]  /*6a80*/  LDG.E.U16 R0, desc[UR36][R4.64] ;  /* 0x0000002404007981 */ /* 0x000ea4000c1e1500 */
[----:B--2---:R-:W-:-:S05]  /*6a90*/  HADD2.F32 R0, -RZ, R0.H0_H0 ;  /* 0x20000000ff007230 */ /* 0x004fca0000004100 */
[----:B------:R-:W-:-:S04]  /*6aa0*/  F2FP.BF16.F32.PACK_AB R0, RZ, R0 ;  /* 0x00000000ff00723e */ /* 0x000fc800000010ff */
[----:B------:R-:W-:Y:S01]  /*6ab0*/  PRMT R19, R0, 0x7610, R19 ;  /* 0x0000761000137816 */ /* 0x000fe20000000013 */
[----:B------:R-:W-:Y:S06]  /*6ac0*/  BRA `(.L_x_621) ;  /* 0x0000000c003c7947 */ /* 0x000fec0003800000 */
.L_x_624:
        /* <DEDUP_REMOVED lines=9> */
.L_x_627:
[----:B------:R-:W2:Y:S02]  /*6b60*/  LDG.E.U16 R4, desc[UR36][R4.64] ;  /* 0x0000002404047981 */ /* 0x000ea4000c1e1500 */
[----:B--2---:R-:W-:-:S05]  /*6b70*/  HADD2.F32 R0, -RZ, R4.H0_H0 ;  /* 0x20000004ff007230 */ /* 0x004fca0000004100 */
[----:B------:R-:W-:-:S04]  /*6b80*/  F2FP.BF16.F32.PACK_AB R0, RZ, R0 ;  /* 0x00000000ff00723e */ /* 0x000fc800000010ff */
[----:B------:R-:W-:Y:S01]  /*6b90*/  PRMT R19, R0, 0x7610, R19 ;  /* 0x0000761000137816 */ /* 0x000fe20000000013 */
[----:B------:R-:W-:Y:S06]  /*6ba0*/  BRA `(.L_x_621) ;  /* 0x0000000c00047947 */ /* 0x000fec0003800000 */
.L_x_626:
        /* <DEDUP_REMOVED lines=9> */
.L_x_616:
        /* <DEDUP_REMOVED lines=14> */
.L_x_630:
        /* <DEDUP_REMOVED lines=9> */
.L_x_629:
        /* <DEDUP_REMOVED lines=28> */
.L_x_632:
        /* <DEDUP_REMOVED lines=15> */
.L_x_631:
[----:B------:R0:W5:Y:S01]  /*7060*/  LDG.E.U16 R19, desc[UR36][R4.64] ;  /* 0x0000002404137981 */ /* 0x000162000c1e1500 */
[----:B------:R-:W-:Y:S05]  /*7070*/  BRA `(.L_x_621) ;  /* 0x0000000400d07947 */ /* 0x000fea0003800000 */
.L_x_628:
        /* <DEDUP_REMOVED lines=13> */
.L_x_635:
        /* <DEDUP_REMOVED lines=21> */
.L_x_639:
[----:B------:R-:W-:Y:S05]  /*72a0*/  BSYNC B1 ;  /* 0x0000000000017941 */ /* 0x000fea0003800000 */
.L_x_638:
[----:B------:R-:W-:Y:S01]  /*72b0*/  LEA R5, R0, 0x3b800000, 0x17 ;  /* 0x3b80000000057811 */ /* 0x000fe200078eb8ff */
[----:B------:R-:W-:-:S05]  /*72c0*/  IMAD.SHL.U32 R0, R3, 0x100000, RZ ;  /* 0x0010000003007824 */ /* 0x000fca00078e00ff */
[----:B------:R-:W-:-:S07]  /*72d0*/  LOP3.LUT R0, R5, R0, R6, 0xfe, !PT ;  /* 0x0000000005007212 */ /* 0x000fce00078efe06 */
.L_x_637:
[----:B------:R-:W-:Y:S05]  /*72e0*/  BSYNC B0 ;  /* 0x0000000000007941 */ /* 0x000fea0003800000 */
.L_x_636:
[----:B------:R-:W-:-:S04]  /*72f0*/  F2FP.BF16.F32.PACK_AB R0, RZ, R0 ;  /* 0x00000000ff00723e */ /* 0x000fc800000010ff */
[----:B------:R-:W-:Y:S01]  /*7300*/  PRMT R19, R0, 0x7610, R19 ;  /* 0x0000761000137816 */ /* 0x000fe20000000013 */
[----:B------:R-:W-:Y:S06]  /*7310*/  BRA `(.L_x_621) ;  /* 0x0000000400287947 */ /* 0x000fec0003800000 */
.L_x_634:
        /* <DEDUP_REMOVED lines=21> */
.L_x_643:
[----:B------:R-:W-:Y:S05]  /*7470*/  BSYNC B1 ;  /* 0x0000000000017941 */ /* 0x000fea0003800000 */
.L_x_642:
[----:B------:R-:W-:Y:S01]  /*7480*/  LEA R5, R0, 0x37800000, 0x17 ;  /* 0x3780000000057811 */ /* 0x000fe200078eb8ff */
[----:B------:R-:W-:-:S05]  /*7490*/  IMAD.SHL.U32 R0, R3, 0x200000, RZ ;  /* 0x0020000003007824 */ /* 0x000fca00078e00ff */
[----:B------:R-:W-:-:S07]  /*74a0*/  LOP3.LUT R0, R5, R0, R6, 0xfe, !PT ;  /* 0x0000000005007212 */ /* 0x000fce00078efe06 */
.L_x_641:
[----:B------:R-:W-:Y:S05]  /*74b0*/  BSYNC B0 ;  /* 0x0000000000007941 */ /* 0x000fea0003800000 */
.L_x_640:
[----:B------:R-:W-:-:S04]  /*74c0*/  F2FP.BF16.F32.PACK_AB R0, RZ, R0 ;  /* 0x00000000ff00723e */ /* 0x000fc800000010ff */
[----:B------:R-:W-:Y:S01]  /*74d0*/  PRMT R19, R0, 0x7610, R19 ;  /* 0x0000761000137816 */ /* 0x000fe20000000013 */
[----:B------:R-:W-:Y:S06]  /*74e0*/  BRA `(.L_x_621) ;  /* 0x0000000000b47947 */ /* 0x000fec0003800000 */
.L_x_633:
        /* <DEDUP_REMOVED lines=14> */
.L_x_647:
[----:B------:R-:W-:Y:S05]  /*75d0*/  BSYNC B0 ;  /* 0x0000000000007941 */ /* 0x000fea0003800000 */
.L_x_646:
[----:B------:R-:W-:-:S04]  /*75e0*/  F2FP.BF16.F32.PACK_AB R0, RZ, R0 ;  /* 0x00000000ff00723e */ /* 0x000fc800000010ff */
[----:B------:R-:W-:Y:S01]  /*75f0*/  PRMT R19, R0, 0x7610, R19 ;  /* 0x0000761000137816 */ /* 0x000fe20000000013 */
[----:B------:R-:W-:Y:S06]  /*7600*/  BRA `(.L_x_621) ;  /* 0x00000000006c7947 */ /* 0x000fec0003800000 */
.L_x_620:
        /* <DEDUP_REMOVED lines=16> */
.L_x_648:
[----:B------:R-:W-:Y:S01]  /*7710*/  PRMT R19, RZ, 0x7610, R19 ;  /* 0x00007610ff137816 */ /* 0x000fe20000000013 */
[----:B------:R-:W-:Y:S06]  /*7720*/  BRA `(.L_x_621) ;  /* 0x0000000000247947 */ /* 0x000fec0003800000 */
.L_x_645:
[----:B------:R-:W2:Y:S02]  /*7730*/  LDG.E.64 R4, desc[UR36][R4.64] ;  /* 0x0000002404047981 */ /* 0x000ea4000c1e1b00 */
[----:B--2---:R-:W0:Y:S02]  /*7740*/  I2F.U64 R0, R4 ;  /* 0x0000000400007312 */ /* 0x004e240000301000 */
[----:B0-----:R-:W-:-:S04]  /*7750*/  F2FP.BF16.F32.PACK_AB R0, RZ, R0 ;  /* 0x00000000ff00723e */ /* 0x001fc800000010ff */
[----:B------:R-:W-:Y:S01]  /*7760*/  PRMT R19, R0, 0x7610, R19 ;  /* 0x0000761000137816 */ /* 0x000fe20000000013 */
[----:B------:R-:W-:Y:S06]  /*7770*/  BRA `(.L_x_621) ;  /* 0x0000000000107947 */ /* 0x000fec0003800000 */
.L_x_644:
[----:B------:R-:W2:Y:S02]  /*7780*/  LDG.E R4, desc[UR36][R4.64] ;  /* 0x0000002404047981 */ /* 0x000ea4000c1e1900 */
[----:B--2---:R-:W-:-:S04]  /*7790*/  I2FP.F32.U32 R0, R4 ;  /* 0x0000000400007245 */ /* 0x004fc80000201000 */
[----:B------:R-:W-:-:S04]  /*77a0*/  F2FP.BF16.F32.PACK_AB R0, RZ, R0 ;  /* 0x00000000ff00723e */ /* 0x000fc800000010ff */
[----:B------:R-:W-:-:S07]  /*77b0*/  PRMT R19, R0, 0x7610, R19 ;  /* 0x0000761000137816 */ /* 0x000fce0000000013 */
.L_x_621:
        /* <DEDUP_REMOVED lines=21> */
.L_x_652:
[----:B------:R-:W2:Y:S02]  /*7910*/  LDG.E.U8 R4, desc[UR36][R4.64] ;  /* 0x0000002404047981 */ /* 0x000ea4000c1e1100 */
[----:B--2---:R-:W-:-:S04]  /*7920*/  I2FP.F32.U32 R0, R4 ;  /* 0x0000000400007245 */ /* 0x004fc80000201000 */
[----:B------:R-:W-:Y:S01]  /*7930*/  F2FP.BF16.F32.PACK_AB R0, RZ, R0 ;  /* 0x00000000ff00723e */ /* 0x000fe200000010ff */
[----:B------:R-:W-:Y:S06]  /*7940*/  BRA `(.L_x_615) ;  /* 0x0000000c008c7947 */ /* 0x000fec0003800000 */
.L_x_651:
        /* <DEDUP_REMOVED lines=10> */
.L_x_655:
[----:B------:R-:W2:Y:S02]  /*79f0*/  LDG.E R4, desc[UR36][R4.64] ;  /* 0x0000002404047981 */ /* 0x000ea4000c1e1900 */
[----:B--2---:R-:W-:-:S04]  /*7a00*/  I2FP.F32.S32 R0, R4 ;  /* 0x0000000400007245 */ /* 0x004fc80000201400 */
[----:B------:R-:W-:Y:S01]  /*7a10*/  F2FP.BF16.F32.PACK_AB R0, RZ, R0 ;  /* 0x00000000ff00723e */ /* 0x000fe200000010ff */
[----:B------:R-:W-:Y:S06]  /*7a20*/  BRA `(.L_x_615) ;  /* 0x0000000c00547947 */ /* 0x000fec0003800000 */
.L_x_654:
[----:B------:R-:W2:Y:S02]  /*7a30*/  LDG.E.U16 R4, desc[UR36][R4.64] ;  /* 0x0000002404047981 */ /* 0x000ea4000c1e1500 */
[----:B--2---:R-:W0:Y:S02]  /*7a40*/  I2F.S16 R0, R4 ;  /* 0x0000000400007306 */ /* 0x004e240000101400 */
[----:B0-----:R-:W-:Y:S01]  /*7a50*/  F2FP.BF16.F32.PACK_AB R0, RZ, R0 ;  /* 0x00000000ff00723e */ /* 0x001fe200000010ff */
[----:B------:R-:W-:Y:S06]  /*7a60*/  BRA `(.L_x_615) ;  /* 0x0000000c00447947 */ /* 0x000fec0003800000 */
.L_x_650:
        /* <DEDUP_REMOVED lines=9> */
.L_x_657:
[----:B------:R-:W2:Y:S02]  /*7b00*/  LDG.E.U16 R0, desc[UR36][R4.64] ;  /* 0x0000002404007981 */ /* 0x000ea4000c1e1500 */
[----:B--2---:R-:W-:-:S05]  /*7b10*/  HADD2.F32 R0, -RZ, R0.H0_H0 ;  /* 0x20000000ff007230 */ /* 0x004fca0000004100 */
[----:B------:R-:W-:Y:S01]  /*7b20*/  F2FP.BF16.F32.PACK_AB R0, RZ, R0 ;  /* 0x00000000ff00723e */ /* 0x000fe200000010ff */
[----:B------:R-:W-:Y:S06]  /*7b30*/  BRA `(.L_x_615) ;  /* 0x0000000c00107947 */ /* 0x000fec0003800000 */
.L_x_656:
        /* <DEDUP_REMOVED lines=9> */
.L_x_659:
[----:B------:R-:W2:Y:S02]  /*7bd0*/  LDG.E.U16 R4, desc[UR36][R4.64] ;  /* 0x0000002404047981 */ /* 0x000ea4000c1e1500 */
[----:B--2---:R-:W-:-:S05]  /*7be0*/  HADD2.F32 R0, -RZ, R4.H0_H0 ;  /* 0x20000004ff007230 */ /* 0x004fca0000004100 */
[----:B------:R-:W-:Y:S01]  /*7bf0*/  F2FP.BF16.F32.PACK_AB R0, RZ, R0 ;  /* 0x00000000ff00723e */ /* 0x000fe200000010ff */
[----:B------:R-:W-:Y:S06]  /*7c00*/  BRA `(.L_x_615) ;  /* 0x0000000800dc7947 */ /* 0x000fec0003800000 */
.L_x_658:
        /* <DEDUP_REMOVED lines=8> */
.L_x_649:
        /* <DEDUP_REMOVED lines=13> */
.L_x_662:
        /* <DEDUP_REMOVED lines=8> */
.L_x_661:
        /* <DEDUP_REMOVED lines=28> */
.L_x_664:
        /* <DEDUP_REMOVED lines=12> */
[----:B------:R-:W-:Y:S01]  /*8060*/  F2FP.BF16.F32.PACK_AB R0, RZ, R0 ;  /* 0x00000000ff00723e */ /* 0x000fe200000010ff */
[----:B------:R-:W-:Y:S06]  /*8070*/  BRA `(.L_x_615) ;  /* 0x0000000400c07947 */ /* 0x000fec0003800000 */
.L_x_663:
[----:B------:R1:W5:Y:S01]  /*8080*/  LDG.E.U16 R0, desc[UR36][R4.64] ;  /* 0x0000002404007981 */ /* 0x000362000c1e1500 */
[----:B------:R-:W-:Y:S05]  /*8090*/  BRA `(.L_x_615) ;  /* 0x0000000400b87947 */ /* 0x000fea0003800000 */
.L_x_660:
        /* <DEDUP_REMOVED lines=12> */
.L_x_667:
        /* <DEDUP_REMOVED lines=21> */
.L_x_671:
[----:B------:R-:W-:Y:S05]  /*82b0*/  BSYNC B1 ;  /* 0x0000000000017941 */ /* 0x000fea0003800000 */
.L_x_670:
[----:B------:R-:W-:Y:S01]  /*82c0*/  LEA R5, R0, 0x3b800000, 0x17 ;  /* 0x3b80000000057811 */ /* 0x000fe200078eb8ff */
[----:B------:R-:W-:-:S05]  /*82d0*/  IMAD.SHL.U32 R0, R3, 0x100000, RZ ;  /* 0x0010000003007824 */ /* 0x000fca00078e00ff */
[----:B------:R-:W-:-:S07]  /*82e0*/  LOP3.LUT R0, R5, R0, R6, 0xfe, !PT ;  /* 0x0000000005007212 */ /* 0x000fce00078efe06 */
.L_x_669:
[----:B------:R-:W-:Y:S05]  /*82f0*/  BSYNC B0 ;  /* 0x0000000000007941 */ /* 0x000fea0003800000 */
.L_x_668:
[----:B------:R-:W-:Y:S01]  /*8300*/  F2FP.BF16.F32.PACK_AB R0, RZ, R0 ;  /* 0x00000000ff00723e */ /* 0x000fe200000010ff */
[----:B------:R-:W-:Y:S06]  /*8310*/  BRA `(.L_x_615) ;  /* 0x0000000400187947 */ /* 0x000fec0003800000 */
.L_x_666:
        /* <DEDUP_REMOVED lines=21> */
.L_x_675:
[----:B------:R-:W-:Y:S05]  /*8470*/  BSYNC B1 ;  /* 0x0000000000017941 */ /* 0x000fea0003800000 */
.L_x_674:
[----:B------:R-:W-:Y:S01]  /*8480*/  LEA R5, R0, 0x37800000, 0x17 ;  /* 0x3780000000057811 */ /* 0x000fe200078eb8ff */
[----:B------:R-:W-:-:S05]  /*8490*/  IMAD.SHL.U32 R0, R3, 0x200000, RZ ;  /* 0x0020000003007824 */ /* 0x000fca00078e00ff */
[----:B------:R-:W-:-:S07]  /*84a0*/  LOP3.LUT R0, R5, R0, R6, 0xfe, !PT ;  /* 0x0000000005007212 */ /* 0x000fce00078efe06 */
.L_x_673:
[----:B------:R-:W-:Y:S05]  /*84b0*/  BSYNC B0 ;  /* 0x0000000000007941 */ /* 0x000fea0003800000 */
.L_x_672:
[----:B------:R-:W-:Y:S01]  /*84c0*/  F2FP.BF16.F32.PACK_AB R0, RZ, R0 ;  /* 0x00000000ff00723e */ /* 0x000fe200000010ff */
[----:B------:R-:W-:Y:S06]  /*84d0*/  BRA `(.L_x_615) ;  /* 0x0000000000a87947 */ /* 0x000fec0003800000 */
.L_x_665:
        /* <DEDUP_REMOVED lines=14> */
.L_x_679:
[----:B------:R-:W-:Y:S05]  /*85c0*/  BSYNC B0 ;  /* 0x0000000000007941 */ /* 0x000fea0003800000 */
.L_x_678:
[----:B------:R-:W-:Y:S01]  /*85d0*/  F2FP.BF16.F32.PACK_AB R0, RZ, R0 ;  /* 0x00000000ff00723e */ /* 0x000fe200000010ff */
[----:B------:R-:W-:Y:S06]  /*85e0*/  BRA `(.L_x_615) ;  /* 0x0000000000647947 */ /* 0x000fec0003800000 */
.L_x_653:
        /* <DEDUP_REMOVED lines=16> */
.L_x_680:
[----:B------:R-:W-:Y:S01]  /*86f0*/  PRMT R0, RZ, 0x7610, R0 ;  /* 0x00007610ff007816 */ /* 0x000fe20000000000 */
[----:B------:R-:W-:Y:S06]  /*8700*/  BRA `(.L_x_615) ;  /* 0x00000000001c7947 */ /* 0x000fec0003800000 */
.L_x_677:
[----:B------:R-:W2:Y:S02]  /*8710*/  LDG.E.64 R4, desc[UR36][R4.64] ;  /* 0x0000002404047981 */ /* 0x000ea4000c1e1b00 */
[----:B--2---:R-:W0:Y:S02]  /*8720*/  I2F.U64 R0, R4 ;  /* 0x0000000400007312 */ /* 0x004e240000301000 */
[----:B0-----:R-:W-:Y:S01]  /*8730*/  F2FP.BF16.F32.PACK_AB R0, RZ, R0 ;  /* 0x00000000ff00723e */ /* 0x001fe200000010ff */
[----:B------:R-:W-:Y:S06]  /*8740*/  BRA `(.L_x_615) ;  /* 0x00000000000c7947 */ /* 0x000fec0003800000 */
.L_x_676:
[----:B------:R-:W2:Y:S02]  /*8750*/  LDG.E R4, desc[UR36][R4.64] ;  /* 0x0000002404047981 */ /* 0x000ea4000c1e1900 */
[----:B--2---:R-:W-:-:S04]  /*8760*/  I2FP.F32.U32 R0, R4 ;  /* 0x0000000400007245 */ /* 0x004fc80000201000 */
[----:B------:R-:W-:-:S07]  /*8770*/  F2FP.BF16.F32.PACK_AB R0, RZ, R0 ;  /* 0x00000000ff00723e */ /* 0x000fce00000010ff */
.L_x_615:
[----:B------:R-:W-:Y:S05]  /*8780*/  BSYNC B6 ;  /* 0x0000000000067941 */ /* 0x000fea0003800000 */
.L_x_614:
[----:B------:R-:W2:Y:S01]  /*8790*/  S2R R25, SR_TID.X ;  /* 0x0000000000197919 */ /* 0x000ea20000002100 */
[----:B------:R-:W-:Y:S01]  /*87a0*/  BSSY B6, `(.L_x_681) ;  /* 0x000013a000067945 */ /* 0x000fe20003800000 */
[CC--:B--2---:R-:W-:Y:S01]  /*87b0*/  ISETP.GE.AND P1, PT, R25.reuse, R16.reuse, PT ;  /* 0x000000101900720c */ /* 0x0c4fe20003f26270 */
[C---:B01----:R-:W-:Y:S02]  /*87c0*/  VIADD R5, R25.reuse, 0x100 ;  /* 0x0000010019057836 */ /* 0x043fe40000000000 */
[C---:B------:R-:W-:Y:S02]  /*87d0*/  VIADD R7, R25.reuse, 0x180 ;  /* 0x0000018019077836 */ /* 0x040fe40000000000 */
[----:B------:R-:W-:Y:S01]  /*87e0*/  VIADD R23, R25, 0x80 ;  /* 0x0000008019177836 */ /* 0x000fe20000000000 */
[-C--:B------:R-:W-:Y:S02]  /*87f0*/  ISETP.GE.AND P4, PT, R5, R16.reuse, PT ;  /* 0x000000100500720c */ /* 0x080fe40003f86270 */
[----:B------:R-:W-:-:S02]  /*8800*/  ISETP.GE.AND P3, PT, R7, R16, PT ;  /* 0x000000100700720c */ /* 0x000fc40003f66270 */
[----:B------:R-:W-:-:S03]  /*8810*/  ISETP.GE.AND P2, PT, R23, R16, PT ;  /* 0x000000101700720c */ /* 0x000fc60003f46270 */
[----:B------:R-:W0:Y:S01]  /*8820*/  @!P1 LDC.64 R4, c[0x0][0x218] ;  /* 0x00008600ff049b82 */ /* 0x000e220000000a00 */
[----:B-----5:R-:W-:Y:S02]  /*8830*/  @!P1 IMAD.U32 R27, R27, 0x10000, RZ ;  /* 0x000100001b1b9824 */ /* 0x020fe400078e00ff */
[----:B------:R-:W-:-:S03]  /*8840*/  @!P1 IMAD.U32 R26, R26, 0x10000, RZ ;  /* 0x000100001a1a9824 */ /* 0x000fc600078e00ff */
[----:B------:R-:W-:Y:S02]  /*8850*/  @!P4 IMAD.U32 R10, R17, 0x10000, RZ ;  /* 0x00010000110ac824 */ /* 0x000fe400078e00ff */
[----:B------:R-:W1:Y:S01]  /*8860*/  @!P4 LDC.64 R6, c[0x0][0x218] ;  /* 0x00008600ff06cb82 */ /* 0x000e620000000a00 */
[----:B------:R-:W-:Y:S02]  /*8870*/  @!P4 IMAD.U32 R24, R24, 0x10000, RZ ;  /* 0x000100001818c824 */ /* 0x000fe400078e00ff */
[----:B------:R-:W-:Y:S02]  /*8880*/  @!P3 IMAD.U32 R0, R0, 0x10000, RZ ;  /* 0x000100000000b824 */ /* 0x000fe400078e00ff */
[----:B------:R-:W-:-:S03]  /*8890*/  @!P3 IMAD.U32 R19, R19, 0x10000, RZ ;  /* 0x000100001313b824 */ /* 0x000fc600078e00ff */
[----:B------:R-:W2:Y:S01]  /*88a0*/  @!P3 LDC.64 R8, c[0x0][0x218] ;  /* 0x00008600ff08bb82 */ /* 0x000ea20000000a00 */
[C---:B0-----:R-:W-:Y:S02]  /*88b0*/  @!P1 FSETP.GTU.FTZ.AND P0, PT, R27.reuse, R4, PT ;  /* 0x000000041b00920b */ /* 0x041fe40003f1c000 */
[----:B------:R-:W-:-:S05]  /*88c0*/  @!P1 FSETP.GE.FTZ.AND P5, PT, R27, R5, PT ;  /* 0x000000051b00920b */ /* 0x000fca0003fb6000 */
[----:B------:R-:W0:Y:S01]  /*88d0*/  @!P2 LDC.64 R4, c[0x0][0x218] ;  /* 0x00008600ff04ab82 */ /* 0x000e220000000a00 */
[----:B------:R-:W-:Y:S02]  /*88e0*/  @!P1 PLOP3.LUT P0, PT, P0, P5, PT, 0x20, 0x0 ;  /* 0x000000000000981c */ /* 0x000fe4000070a470 */
[----:B-1----:R-:W-:Y:S02]  /*88f0*/  @!P4 FSETP.GE.FTZ.AND P5, PT, R10, R7, PT ;  /* 0x000000070a00c20b */ /* 0x002fe40003fb6000 */
[----:B------:R-:W-:Y:S02]  /*8900*/  @!P1 FSEL R26, R26, RZ, P0 ;  /* 0x000000ff1a1a9208 */ /* 0x000fe40000000000 */
[----:B------:R-:W-:Y:S02]  /*8910*/  @!P4 FSETP.GTU.FTZ.AND P0, PT, R10, R6, PT ;  /* 0x000000060a00c20b */ /* 0x000fe40003f1c000 */
[----:B------:R1:W3:Y:S02]  /*8920*/  @!P1 F2F.BF16.F32 R3, R26 ;  /* 0x0000001a00039304 */ /* 0x0002e40000202000 */
[----:B------:R-:W-:-:S02]  /*8930*/  @!P4 PLOP3.LUT P0, PT, P0, P5, PT, 0x20, 0x0 ;  /* 0x000000000000c81c */ /* 0x000fc4000070a470 */
[----:B--2---:R-:W-:Y:S02]  /*8940*/  @!P3 FSETP.GE.FTZ.AND P5, PT, R0, R9, PT ;  /* 0x000000090000b20b */ /* 0x004fe40003fb6000 */
[----:B------:R-:W-:Y:S02]  /*8950*/  @!P4 FSEL R24, R24, RZ, P0 ;  /* 0x000000ff1818c208 */ /* 0x000fe40000000000 */
[----:B------:R-:W-:Y:S01]  /*8960*/  @!P3 FSETP.GTU.FTZ.AND P0, PT, R0, R8, PT ;  /* 0x000000080000b20b */ /* 0x000fe20003f1c000 */
[----:B------:R-:W-:Y:S01]  /*8970*/  @!P2 IMAD.U32 R0, R18, 0x10000, RZ ;  /* 0x000100001200a824 */ /* 0x000fe200078e00ff */
[----:B------:R1:W2:Y:S02]  /*8980*/  @!P4 F2F.BF16.F32 R17, R24 ;  /* 0x000000180011c304 */ /* 0x0002a40000202000 */
[----:B------:R-:W-:Y:S02]  /*8990*/  @!P3 PLOP3.LUT P0, PT, P0, P5, PT, 0x20, 0x0 ;  /* 0x000000000000b81c */ /* 0x000fe4000070a470 */
[----:B0-----:R-:W-:-:S02]  /*89a0*/  @!P2 FSETP.GE.FTZ.AND P4, PT, R0, R5, PT ;  /* 0x000000050000a20b */ /* 0x001fc40003f96000 */
[----:B------:R-:W-:Y:S02]  /*89b0*/  @!P3 FSEL R6, R19, RZ, P0 ;  /* 0x000000ff1306b208 */ /* 0x000fe40000000000 */
[----:B------:R-:W-:Y:S01]  /*89c0*/  @!P2 FSETP.GTU.FTZ.AND P0, PT, R0, R4, PT ;  /* 0x000000040000a20b */ /* 0x000fe20003f1c000 */
[----:B------:R-:W-:Y:S01]  /*89d0*/  @!P2 IMAD.U32 R0, R22, 0x10000, RZ ;  /* 0x000100001600a824 */ /* 0x000fe200078e00ff */
[----:B------:R-:W0:Y:S01]  /*89e0*/  LDC.U8 R19, c[0x0][0x250] ;  /* 0x00009400ff137b82 */ /* 0x000e220000000000 */
[----:B------:R1:W4:Y:S01]  /*89f0*/  @!P3 F2F.BF16.F32 R18, R6 ;  /* 0x000000060012b304 */ /* 0x0003220000202000 */
[----:B------:R-:W-:-:S04]  /*8a00*/  @!P2 PLOP3.LUT P0, PT, P0, P4, PT, 0x20, 0x0 ;  /* 0x000000000000a81c */ /* 0x000fc80000708470 */
[----:B------:R-:W-:-:S04]  /*8a10*/  @!P2 FSEL R0, R0, RZ, P0 ;  /* 0x000000ff0000a208 */ /* 0x000fc80000000000 */
[----:B------:R1:W0:Y:S01]  /*8a20*/  @!P2 F2F.BF16.F32 R22, R0 ;  /* 0x000000000016a304 */ /* 0x0002220000202000 */
[----:B--23--:R-:W-:Y:S05]  /*8a30*/  @P1 BRA `(.L_x_682) ;  /* 0x0000001000401947 */ /* 0x00cfea0003800000 */
[----:B------:R-:W2:Y:S01]  /*8a40*/  LDC.64 R8, c[0x0][0x228] ;  /* 0x00008a00ff087b82 */ /* 0x000ea20000000a00 */
[----:B01----:R-:W-:Y:S01]  /*8a50*/  PRMT R0, R19, 0x9910, RZ ;  /* 0x0000991013007816 */ /* 0x003fe200000000ff */
[----:B------:R-:W-:Y:S01]  /*8a60*/  IMAD R25, R2, 0x200, R25 ;  /* 0x0000020002197824 */ /* 0x000fe200078e0219 */
[----:B------:R-:W-:Y:S02]  /*8a70*/  ULDC UR4, c[0x0][0x254] ;  /* 0x0000950000047ab9 */ /* 0x000fe40000000800 */
[----:B------:R-:W-:Y:S01]  /*8a80*/  ISETP.GT.AND P0, PT, R0, 0x9, PT ;  /* 0x000000090000780c */ /* 0x000fe20003f04270 */
[----:B------:R-:W-:-:S05]  /*8a90*/  IMAD R25, R25, UR4, RZ ;  /* 0x0000000419197c24 */ /* 0x000fca000f8e02ff */
[----:B--2---:R-:W-:-:S05]  /*8aa0*/  IADD3 R8, P1, R25, R8, RZ ;  /* 0x0000000819087210 */ /* 0x004fca0007f3e0ff */
        /* <DEDUP_REMOVED lines=10> */
[----:B------:R-:W-:Y:S02]  /*8b50*/  IMAD.U32 R3, R3, 0x10000, RZ ;  /* 0x0001000003037824 */ /* 0x000fe400078e00ff */
[----:B------:R-:W-:-:S04]  /*8b60*/  IMAD.MOV.U32 R25, RZ, RZ, R23 ;  /* 0x000000ffff197224 */ /* 0x000fc800078e0017 */
[----:B------:R-:W0:Y:S02]  /*8b70*/  F2I.FTZ.TRUNC.NTZ R3, R3 ;  /* 0x0000000300037305 */ /* 0x000e24000021f100 */
[----:B0-----:R0:W-:Y:S01]  /*8b80*/  STG.E.U8 desc[UR36][R8.64], R3 ;  /* 0x0000000308007986 */ /* 0x0011e2000c101124 */
[----:B------:R-:W-:Y:S05]  /*8b90*/  BRA `(.L_x_682) ;  /* 0x0000000c00e87947 */ /* 0x000fea0003800000 */
.L_x_686:
[----:B------:R-:W-:Y:S02]  /*8ba0*/  IMAD.U32 R5, R3, 0x10000, RZ ;  /* 0x0001000003057824 */ /* 0x000fe400078e00ff */
[----:B------:R-:W-:-:S04]  /*8bb0*/  IMAD.MOV.U32 R25, RZ, RZ, R23 ;  /* 0x000000ffff197224 */ /* 0x000fc800078e0017 */
[----:B------:R-:W0:Y:S02]  /*8bc0*/  F2I.S64.TRUNC R4, R5 ;  /* 0x0000000500047311 */ /* 0x000e24000020d900 */
[----:B0-----:R0:W-:Y:S01]  /*8bd0*/  STG.E.U8 desc[UR36][R8.64], R4 ;  /* 0x0000000408007986 */ /* 0x0011e2000c101124 */
[----:B------:R-:W-:Y:S05]  /*8be0*/  BRA `(.L_x_682) ;  /* 0x0000000c00d47947 */ /* 0x000fea0003800000 */
.L_x_685:
[----:B------:R-:W-:-:S13]  /*8bf0*/  ISETP.NE.AND P0, PT, R0, 0x2, PT ;  /* 0x000000020000780c */ /* 0x000fda0003f05270 */
[----:B------:R-:W-:Y:S05]  /*8c00*/  @!P0 BRA `(.L_x_688) ;  /* 0x0000000000388947 */ /* 0x000fea0003800000 */
[----:B------:R-:W-:-:S13]  /*8c10*/  ISETP.NE.AND P0, PT, R0, 0x3, PT ;  /* 0x000000030000780c */ /* 0x000fda0003f05270 */
[----:B------:R-:W-:Y:S05]  /*8c20*/  @!P0 BRA `(.L_x_689) ;  /* 0x00000000001c8947 */ /* 0x000fea0003800000 */
[----:B------:R-:W-:-:S13]  /*8c30*/  ISETP.NE.AND P0, PT, R0, 0x4, PT ;  /* 0x000000040000780c */ /* 0x000fda0003f05270 */
[----:B------:R-:W-:Y:S05]  /*8c40*/  @P0 BRA `(.L_x_687) ;  /* 0x0000000c00500947 */ /* 0x000fea0003800000 */
[----:B------:R-:W-:Y:S02]  /*8c50*/  IMAD.U32 R4, R3, 0x10000, RZ ;  /* 0x0001000003047824 */ /* 0x000fe400078e00ff */
[----:B------:R-:W-:-:S04]  /*8c60*/  IMAD.MOV.U32 R25, RZ, RZ, R23 ;  /* 0x000000ffff197224 */ /* 0x000fc800078e0017 */
[----:B------:R-:W0:Y:S02]  /*8c70*/  F2I.S64.TRUNC R4, R4 ;  /* 0x0000000400047311 */ /* 0x000e24000020d900 */
[----:B0-----:R0:W-:Y:S01]  /*8c80*/  STG.E.64 desc[UR36][R8.64], R4 ;  /* 0x0000000408007986 */ /* 0x0011e2000c101b24 */
[----:B------:R-:W-:Y:S05]  /*8c90*/  BRA `(.L_x_682) ;  /* 0x0000000c00a87947 */ /* 0x000fea0003800000 */
.L_x_689:
[----:B------:R-:W-:Y:S02]  /*8ca0*/  IMAD.U32 R3, R3, 0x10000, RZ ;  /* 0x0001000003037824 */ /* 0x000fe400078e00ff */
[----:B------:R-:W-:-:S04]  /*8cb0*/  IMAD.MOV.U32 R25, RZ, RZ, R23 ;  /* 0x000000ffff197224 */ /* 0x000fc800078e0017 */
[----:B------:R-:W0:Y:S02]  /*8cc0*/  F2I.FTZ.TRUNC.NTZ R3, R3 ;  /* 0x0000000300037305 */ /* 0x000e24000021f100 */
[----:B0-----:R0:W-:Y:S01]  /*8cd0*/  STG.E desc[UR36][R8.64], R3 ;  /* 0x0000000308007986 */ /* 0x0011e2000c101924 */
[----:B------:R-:W-:Y:S05]  /*8ce0*/  BRA `(.L_x_682) ;  /* 0x0000000c00947947 */ /* 0x000fea0003800000 */
.L_x_688:
[----:B------:R-:W-:Y:S02]  /*8cf0*/  IMAD.U32 R3, R3, 0x10000, RZ ;  /* 0x0001000003037824 */ /* 0x000fe400078e00ff */
[----:B------:R-:W-:-:S04]  /*8d00*/  IMAD.MOV.U32 R25, RZ, RZ, R23 ;  /* 0x000000ffff197224 */ /* 0x000fc800078e0017 */
[----:B------:R-:W0:Y:S02]  /*8d10*/  F2I.FTZ.TRUNC.NTZ R3, R3 ;  /* 0x0000000300037305 */ /* 0x000e24000021f100 */
[----:B0-----:R0:W-:Y:S01]  /*8d20*/  STG.E.U16 desc[UR36][R8.64], R3 ;  /* 0x0000000308007986 */ /* 0x0011e2000c101524 */
[----:B------:R-:W-:Y:S05]  /*8d30*/  BRA `(.L_x_682) ;  /* 0x0000000c00807947 */ /* 0x000fea0003800000 */
.L_x_684:
[----:B------:R-:W-:-:S13]  /*8d40*/  ISETP.GT.AND P0, PT, R0, 0x6, PT ;  /* 0x000000060000780c */ /* 0x000fda0003f04270 */
[----:B------:R-:W-:Y:S05]  /*8d50*/  @P0 BRA `(.L_x_690) ;  /* 0x0000000000340947 */ /* 0x000fea0003800000 */
[----:B------:R-:W-:-:S13]  /*8d60*/  ISETP.NE.AND P0, PT, R0, 0x5, PT ;  /* 0x000000050000780c */ /* 0x000fda0003f05270 */
[----:B------:R-:W-:Y:S05]  /*8d70*/  @!P0 BRA `(.L_x_691) ;  /* 0x0000000000188947 */ /* 0x000fea0003800000 */
[----:B------:R-:W-:-:S13]  /*8d80*/  ISETP.NE.AND P0, PT, R0, 0x6, PT ;  /* 0x000000060000780c */ /* 0x000fda0003f05270 */
[----:B------:R-:W-:Y:S05]  /*8d90*/  @P0 BRA `(.L_x_687) ;  /* 0x0000000800fc0947 */ /* 0x000fea0003800000 */
[----:B------:R-:W-:Y:S02]  /*8da0*/  IMAD.U32 R3, R3, 0x10000, RZ ;  /* 0x0001000003037824 */ /* 0x000fe400078e00ff */
[----:B------:R-:W-:-:S03]  /*8db0*/  IMAD.MOV.U32 R25, RZ, RZ, R23 ;  /* 0x000000ffff197224 */ /* 0x000fc600078e0017 */
[----:B------:R3:W-:Y:S01]  /*8dc0*/  STG.E desc[UR36][R8.64], R3 ;  /* 0x0000000308007986 */ /* 0x0007e2000c101924 */
[----:B------:R-:W-:Y:S05]  /*8dd0*/  BRA `(.L_x_682) ;  /* 0x0000000c00587947 */ /* 0x000fea0003800000 */
.L_x_691:
[----:B------:R-:W-:Y:S02]  /*8de0*/  IMAD.U32 R0, R3, 0x10000, RZ ;  /* 0x0001000003007824 */ /* 0x000fe400078e00ff */
[----:B------:R-:W-:-:S03]  /*8df0*/  IMAD.MOV.U32 R25, RZ, RZ, R23 ;  /* 0x000000ffff197224 */ /* 0x000fc600078e0017 */
[----:B------:R-:W-:-:S05]  /*8e00*/  F2FP.F16.F32.PACK_AB R0, RZ, R0 ;  /* 0x00000000ff00723e */ /* 0x000fca00000000ff */
[----:B------:R2:W-:Y:S01]  /*8e10*/  STG.E.U16 desc[UR36][R8.64], R0 ;  /* 0x0000000008007986 */ /* 0x0005e2000c101524 */
[----:B------:R-:W-:Y:S05]  /*8e20*/  BRA `(.L_x_682) ;  /* 0x0000000c00447947 */ /* 0x000fea0003800000 */
.L_x_690:
[----:B------:R-:W-:-:S13]  /*8e30*/  ISETP.NE.AND P0, PT, R0, 0x7, PT ;  /* 0x000000070000780c */ /* 0x000fda0003f05270 */
[----:B------:R-:W-:Y:S05]  /*8e40*/  @!P0 BRA `(.L_x_692) ;  /* 0x00000000003c8947 */ /* 0x000fea0003800000 */
[----:B------:R-:W-:-:S13]  /*8e50*/  ISETP.NE.AND P0, PT, R0, 0x8, PT ;  /* 0x000000080000780c */ /* 0x000fda0003f05270 */
[----:B------:R-:W-:Y:S05]  /*8e60*/  @!P0 BRA `(.L_x_693) ;  /* 0x00000000001c8947 */ /* 0x000fea0003800000 */
[----:B------:R-:W-:-:S13]  /*8e70*/  ISETP.NE.AND P0, PT, R0, 0x9, PT ;  /* 0x000000090000780c */ /* 0x000fda0003f05270 */
[----:B------:R-:W-:Y:S05]  /*8e80*/  @P0 BRA `(.L_x_687) ;  /* 0x0000000800c00947 */ /* 0x000fea0003800000 */
[----:B------:R-:W-:Y:S02]  /*8e90*/  IMAD.U32 R4, R3, 0x10000, RZ ;  /* 0x0001000003047824 */ /* 0x000fe400078e00ff */
[----:B------:R-:W-:Y:S02]  /*8ea0*/  IMAD.MOV.U32 R5, RZ, RZ, RZ ;  /* 0x000000ffff057224 */ /* 0x000fe400078e00ff */
[----:B------:R-:W-:-:S03]  /*8eb0*/  IMAD.MOV.U32 R25, RZ, RZ, R23 ;  /* 0x000000ffff197224 */ /* 0x000fc600078e0017 */
[----:B------:R0:W-:Y:S01]  /*8ec0*/  STG.E.64 desc[UR36][R8.64], R4 ;  /* 0x0000000408007986 */ /* 0x0001e2000c101b24 */
[----:B------:R-:W-:Y:S05]  /*8ed0*/  BRA `(.L_x_682) ;  /* 0x0000000c00187947 */ /* 0x000fea0003800000 */
.L_x_693:
[----:B------:R-:W-:Y:S02]  /*8ee0*/  IMAD.U32 R3, R3, 0x10000, RZ ;  /* 0x0001000003037824 */ /* 0x000fe400078e00ff */
[----:B------:R-:W-:-:S03]  /*8ef0*/  IMAD.MOV.U32 R25, RZ, RZ, R23 ;  /* 0x000000ffff197224 */ /* 0x000fc600078e0017 */
[----:B------:R-:W-:-:S04]  /*8f00*/  F2FP.F16.F32.PACK_AB R3, RZ, R3 ;  /* 0x00000003ff03723e */ /* 0x000fc800000000ff */
[----:B------:R-:W-:-:S05]  /*8f10*/  PRMT R3, R3, 0x5410, RZ ;  /* 0x0000541003037816 */ /* 0x000fca00000000ff */
[----:B------:R0:W-:Y:S01]  /*8f20*/  STG.E desc[UR36][R8.64], R3 ;  /* 0x0000000308007986 */ /* 0x0001e2000c101924 */
[----:B------:R-:W-:Y:S05]  /*8f30*/  BRA `(.L_x_682) ;  /* 0x0000000c00007947 */ /* 0x000fea0003800000 */
.L_x_692:
[----:B------:R-:W-:Y:S02]  /*8f40*/  IMAD.U32 R4, R3, 0x10000, RZ ;  /* 0x0001000003047824 */ /* 0x000fe400078e00ff */
[----:B------:R-:W-:Y:S02]  /*8f50*/  IMAD.MOV.U32 R25, RZ, RZ, R23 ;  /* 0x000000ffff197224 */ /* 0x000fe400078e0017 */
[----:B------:R-:W-:-:S06]  /*8f60*/  FMUL.FTZ R4, R4, 1 ;  /* 0x3f80000004047820 */ /* 0x000fcc0000410000 */
[----:B------:R-:W0:Y:S02]  /*8f70*/  F2F.F64.F32 R4, R4 ;  /* 0x0000000400047310 */ /* 0x000e240000201800 */
[----:B0-----:R0:W-:Y:S01]  /*8f80*/  STG.E.64 desc[UR36][R8.64], R4 ;  /* 0x0000000408007986 */ /* 0x0011e2000c101b24 */
[----:B------:R-:W-:Y:S05]  /*8f90*/  BRA `(.L_x_682) ;  /* 0x0000000800e87947 */ /* 0x000fea0003800000 */
.L_x_683:
        /* <DEDUP_REMOVED lines=10> */
[----:B------:R-:W-:-:S04]  /*9040*/  FSETP.NEU.FTZ.AND P0, PT, R3, RZ, PT ;  /* 0x000000ff0300720b */ /* 0x000fc80003f1d000 */
[----:B------:R-:W-:-:S05]  /*9050*/  SEL R3, RZ, 0x1, !P0 ;  /* 0x00000001ff037807 */ /* 0x000fca0004000000 */
[----:B------:R0:W-:Y:S01]  /*9060*/  STG.E.U8 desc[UR36][R8.64], R3 ;  /* 0x0000000308007986 */ /* 0x0001e2000c101124 */
[----:B------:R-:W-:Y:S05]  /*9070*/  BRA `(.L_x_682) ;  /* 0x0000000800b07947 */ /* 0x000fea0003800000 */
.L_x_696:
[----:B------:R-:W-:Y:S01]  /*9080*/  IMAD.U32 R3, R3, 0x10000, RZ ;  /* 0x0001000003037824 */ /* 0x000fe200078e00ff */
[----:B------:R-:W-:Y:S01]  /*9090*/  CS2R R6, SRZ ;  /* 0x0000000000067805 */ /* 0x000fe2000001ff00 */
[----:B------:R-:W-:Y:S02]  /*90a0*/  IMAD.MOV.U32 R25, RZ, RZ, R23 ;  /* 0x000000ffff197224 */ /* 0x000fe400078e0017 */
[----:B------:R-:W-:-:S04]  /*90b0*/  FMUL.FTZ R3, R3, 1 ;  /* 0x3f80000003037820 */ /* 0x000fc80000410000 */
[----:B------:R-:W0:Y:S02]  /*90c0*/  F2F.F64.F32 R4, R3 ;  /* 0x0000000300047310 */ /* 0x000e240000201800 */
[----:B0-----:R0:W-:Y:S01]  /*90d0*/  STG.E.128 desc[UR36][R8.64], R4 ;  /* 0x0000000408007986 */ /* 0x0011e2000c101d24 */
[----:B------:R-:W-:Y:S05]  /*90e0*/  BRA `(.L_x_682) ;  /* 0x0000000800947947 */ /* 0x000fea0003800000 */
.L_x_695:
        /* <DEDUP_REMOVED lines=21> */
.L_x_700:
[----:B------:R-:W-:Y:S05]  /*9240*/  BSYNC B0 ;  /* 0x0000000000007941 */ /* 0x000fea0003800000 */
.L_x_699:
[----:B------:R-:W-:Y:S01]  /*9250*/  LOP3.LUT R5, R0, R5, RZ, 0xfc, !PT ;  /* 0x0000000500057212 */ /* 0x000fe200078efcff */
[----:B------:R-:W-:-:S04]  /*9260*/  IMAD.MOV.U32 R25, RZ, RZ, R23 ;  /* 0x000000ffff197224 */ /* 0x000fc800078e0017 */
[----:B------:R0:W-:Y:S01]  /*9270*/  STG.E.U8 desc[UR36][R8.64], R5 ;  /* 0x0000000508007986 */ /* 0x0001e2000c101124 */
[----:B------:R-:W-:Y:S05]  /*9280*/  BRA `(.L_x_682) ;  /* 0x00000008002c7947 */ /* 0x000fea0003800000 */
.L_x_698:
        /* <DEDUP_REMOVED lines=13> */
.L_x_702:
[----:B------:R-:W-:Y:S01]  /*9360*/  IMAD.MOV.U32 R0, RZ, RZ, 0x7f ;  /* 0x0000007fff007424 */ /* 0x000fe200078e00ff */
[----:B------:R-:W-:-:S04]  /*9370*/  ISETP.GT.U32.AND P0, PT, R3, 0x7f800000, PT ;  /* 0x7f8000000300780c */ /* 0x000fc80003f04070 */
[----:B------:R-:W-:-:S09]  /*9380*/  SEL R0, R0, 0x7c, P0 ;  /* 0x0000007c00007807 */ /* 0x000fd20000000000 */
.L_x_703:
[----:B------:R-:W-:Y:S05]  /*9390*/  BSYNC B0 ;  /* 0x0000000000007941 */ /* 0x000fea0003800000 */
.L_x_701:
[----:B------:R-:W-:Y:S01]  /*93a0*/  LOP3.LUT R3, R5, 0x80000000, RZ, 0xc0, !PT ;  /* 0x8000000005037812 */ /* 0x000fe200078ec0ff */
[----:B------:R-:W-:-:S03]  /*93b0*/  IMAD.MOV.U32 R25, RZ, RZ, R23 ;  /* 0x000000ffff197224 */ /* 0x000fc600078e0017 */
[----:B------:R-:W-:-:S04]  /*93c0*/  SHF.R.U32.HI R3, RZ, 0x18, R3 ;  /* 0x00000018ff037819 */ /* 0x000fc80000011603 */
[----:B------:R-:W-:-:S05]  /*93d0*/  LOP3.LUT R3, R0, R3, RZ, 0xfc, !PT ;  /* 0x0000000300037212 */ /* 0x000fca00078efcff */
[----:B------:R0:W-:Y:S01]  /*93e0*/  STG.E.U8 desc[UR36][R8.64], R3 ;  /* 0x0000000308007986 */ /* 0x0001e2000c101124 */
[----:B------:R-:W-:Y:S05]  /*93f0*/  BRA `(.L_x_682) ;  /* 0x0000000400d07947 */ /* 0x000fea0003800000 */
.L_x_697:
[----:B------:R0:W-:Y:S01]  /*9400*/  STG.E.U16 desc[UR36][R8.64], R3 ;  /* 0x0000000308007986 */ /* 0x0001e2000c101524 */
[----:B------:R-:W-:Y:S01]  /*9410*/  IMAD.MOV.U32 R25, RZ, RZ, R23 ;  /* 0x000000ffff197224 */ /* 0x000fe200078e0017 */
[----:B------:R-:W-:Y:S06]  /*9420*/  BRA `(.L_x_682) ;  /* 0x0000000400c47947 */ /* 0x000fec0003800000 */
.L_x_694:
        /* <DEDUP_REMOVED lines=10> */
[----:B------:R-:W0:Y:S02]  /*94d0*/  F2I.FTZ.U32.TRUNC.NTZ R3, R3 ;  /* 0x0000000300037305 */ /* 0x000e24000021f000 */
[----:B0-----:R0:W-:Y:S01]  /*94e0*/  STG.E.U16 desc[UR36][R8.64], R3 ;  /* 0x0000000308007986 */ /* 0x0011e2000c101524 */
[----:B------:R-:W-:Y:S05]  /*94f0*/  BRA `(.L_x_682) ;  /* 0x0000000400907947 */ /* 0x000fea0003800000 */
.L_x_706:
        /* <DEDUP_REMOVED lines=17> */
.L_x_709:
[----:B------:R-:W-:-:S04]  /*9610*/  LOP3.LUT R3, R5, 0x80000000, RZ, 0xc0, !PT ;  /* 0x8000000005037812 */ /* 0x000fc800078ec0ff */
[----:B------:R-:W-:-:S04]  /*9620*/  SHF.R.U32.HI R3, RZ, 0x18, R3 ;  /* 0x00000018ff037819 */ /* 0x000fc80000011603 */
[----:B------:R-:W-:-:S04]  /*9630*/  LOP3.LUT R0, R0, R3, RZ, 0xfc, !PT ;  /* 0x0000000300007212 */ /* 0x000fc800078efcff */
[----:B------:R-:W-:-:S07]  /*9640*/  PRMT R4, R0, 0x7610, R4 ;  /* 0x0000761000047816 */ /* 0x000fce0000000004 */
.L_x_708:
[----:B------:R-:W-:Y:S05]  /*9650*/  BSYNC B0 ;  /* 0x0000000000007941 */ /* 0x000fea0003800000 */
.L_x_707:
[----:B------:R0:W-:Y:S01]  /*9660*/  STG.E.U8 desc[UR36][R8.64], R4 ;  /* 0x0000000408007986 */ /* 0x0001e2000c101124 */
[----:B------:R-:W-:Y:S01]  /*9670*/  IMAD.MOV.U32 R25, RZ, RZ, R23 ;  /* 0x000000ffff197224 */ /* 0x000fe200078e0017 */
[----:B------:R-:W-:Y:S06]  /*9680*/  BRA `(.L_x_682) ;  /* 0x00000004002c7947 */ /* 0x000fec0003800000 */
.L_x_705:
        /* <DEDUP_REMOVED lines=17> */
.L_x_712:
[----:B------:R-:W-:-:S04]  /*97a0*/  LOP3.LUT R3, R5, 0x80000000, RZ, 0xc0, !PT ;  /* 0x8000000005037812 */ /* 0x000fc800078ec0ff */
[----:B------:R-:W-:-:S04]  /*97b0*/  SHF.R.U32.HI R3, RZ, 0x18, R3 ;  /* 0x00000018ff037819 */ /* 0x000fc80000011603 */
[----:B------:R-:W-:-:S04]  /*97c0*/  LOP3.LUT R0, R0, R3, RZ, 0xfc, !PT ;  /* 0x0000000300007212 */ /* 0x000fc800078efcff */
[----:B------:R-:W-:-:S07]  /*97d0*/  PRMT R4, R0, 0x7610, R4 ;  /* 0x0000761000047816 */ /* 0x000fce0000000004 */
.L_x_711:
[----:B------:R-:W-:Y:S05]  /*97e0*/  BSYNC B0 ;  /* 0x0000000000007941 */ /* 0x000fea0003800000 */
.L_x_710:
[----:B------:R0:W-:Y:S01]  /*97f0*/  STG.E.U8 desc[UR36][R8.64], R4 ;  /* 0x0000000408007986 */ /* 0x0001e2000c101124 */
[----:B------:R-:W-:Y:S01]  /*9800*/  IMAD.MOV.U32 R25, RZ, RZ, R23 ;  /* 0x000000ffff197224 */ /* 0x000fe200078e0017 */
[----:B------:R-:W-:Y:S06]  /*9810*/  BRA `(.L_x_682) ;  /* 0x0000000000c87947 */ /* 0x000fec0003800000 */
.L_x_704:
[----:B------:R-:W-:-:S13]  /*9820*/  ISETP.NE.AND P0, PT, R0, 0x1c, PT ;  /* 0x0000001c0000780c */ /* 0x000fda0003f05270 */
[----:B------:R-:W-:Y:S05]  /*9830*/  @!P0 BRA `(.L_x_713) ;  /* 0x0000000000b08947 */ /* 0x000fea0003800000 */
[----:B------:R-:W-:-:S13]  /*9840*/  ISETP.NE.AND P0, PT, R0, 0x1d, PT ;  /* 0x0000001d0000780c */ /* 0x000fda0003f05270 */
[----:B------:R-:W-:Y:S05]  /*9850*/  @!P0 BRA `(.L_x_714) ;  /* 0x0000000000948947 */ /* 0x000fea0003800000 */
[----:B------:R-:W-:-:S13]  /*9860*/  ISETP.NE.AND P0, PT, R0, 0x2c, PT ;  /* 0x0000002c0000780c */ /* 0x000fda0003f05270 */
[----:B------:R-:W-:Y:S05]  /*9870*/  @P0 BRA `(.L_x_687) ;  /* 0x0000000000440947 */ /* 0x000fea0003800000 */
[----:B------:R-:W-:Y:S02]  /*9880*/  IMAD.U32 R4, R3, 0x10000, RZ ;  /* 0x0001000003047824 */ /* 0x000fe400078e00ff */
[----:B------:R-:W-:-:S03]  /*9890*/  IMAD.MOV.U32 R25, RZ, RZ, R23 ;  /* 0x000000ffff197224 */ /* 0x000fc600078e0017 */
        /* <DEDUP_REMOVED lines=15> */
.L_x_687:
        /* <DEDUP_REMOVED lines=15> */
[----:B0---4-:R-:W-:Y:S05]  /*9a80*/  CALL.ABS.NOINC R14 ;  /* 0x000000000e007343 */ /* 0x011fea0003c00000 */
.L_x_715:
[----:B------:R-:W-:Y:S01]  /*9a90*/  IMAD.MOV.U32 R25, RZ, RZ, R23 ;  /* 0x000000ffff197224 */ /* 0x000fe200078e0017 */
[----:B------:R-:W-:Y:S06]  /*9aa0*/  BRA `(.L_x_682) ;  /* 0x0000000000247947 */ /* 0x000fec0003800000 */
.L_x_714:
[----:B------:R-:W-:Y:S02]  /*9ab0*/  IMAD.U32 R4, R3, 0x10000, RZ ;  /* 0x0001000003047824 */ /* 0x000fe400078e00ff */
[----:B------:R-:W-:-:S04]  /*9ac0*/  IMAD.MOV.U32 R25, RZ, RZ, R23 ;  /* 0x000000ffff197224 */ /* 0x000fc800078e0017 */
[----:B------:R-:W0:Y:S02]  /*9ad0*/  F2I.U64.TRUNC R4, R4 ;  /* 0x0000000400047311 */ /* 0x000e24000020d800 */
[----:B0-----:R0:W-:Y:S01]  /*9ae0*/  STG.E.64 desc[UR36][R8.64], R4 ;  /* 0x0000000408007986 */ /* 0x0011e2000c101b24 */
[----:B------:R-:W-:Y:S05]  /*9af0*/  BRA `(.L_x_682) ;  /* 0x0000000000107947 */ /* 0x000fea0003800000 */
.L_x_713:
[----:B------:R-:W-:Y:S02]  /*9b00*/  IMAD.U32 R3, R3, 0x10000, RZ ;  /* 0x0001000003037824 */ /* 0x000fe400078e00ff */
[----:B------:R-:W-:-:S04]  /*9b10*/  IMAD.MOV.U32 R25, RZ, RZ, R23 ;  /* 0x000000ffff197224 */ /* 0x000fc800078e0017 */
[----:B------:R-:W0:Y:S02]  /*9b20*/  F2I.FTZ.U32.TRUNC.NTZ R3, R3 ;  /* 0x0000000300037305 */ /* 0x000e24000021f000 */
[----:B0-----:R0:W-:Y:S02]  /*9b30*/  STG.E desc[UR36][R8.64], R3 ;  /* 0x0000000308007986 */ /* 0x0011e4000c101924 */
.L_x_682:
[----:B------:R-:W-:Y:S05]  /*9b40*/  BSYNC B6 ;  /* 0x0000000000067941 */ /* 0x000fea0003800000 */
.L_x_681:
[----:B------:R-:W-:Y:S01]  /*9b50*/  ISETP.GE.AND P0, PT, R25, R16, PT ;  /* 0x000000101900720c */ /* 0x000fe20003f06270 */
[----:B------:R-:W-:-:S12]  /*9b60*/  BSSY B6, `(.L_x_716) ;  /* 0x00001fc000067945 */ /* 0x000fd80003800000 */
[----:B------:R-:W-:Y:S05]  /*9b70*/  @P0 BRA `(.L_x_717) ;  /* 0x0000001c00e80947 */ /* 0x000fea0003800000 */
[----:B0-23--:R-:W0:Y:S01]  /*9b80*/  LDC.64 R8, c[0x0][0x228] ;  /* 0x00008a00ff087b82 */ /* 0x00de220000000a00 */
[----:B-1----:R-:W-:Y:S01]  /*9b90*/  IMAD R0, R2, 0x200, R25 ;  /* 0x0000020002007824 */ /* 0x002fe200078e0219 */
[----:B------:R-:W-:Y:S01]  /*9ba0*/  PRMT R4, R19, 0x9910, RZ ;  /* 0x0000991013047816 */ /* 0x000fe200000000ff */
[----:B------:R-:W-:Y:S02]  /*9bb0*/  ULDC UR4, c[0x0][0x254] ;  /* 0x0000950000047ab9 */ /* 0x000fe40000000800 */
[----:B------:R-:W-:Y:S02]  /*9bc0*/  IMAD R3, R0, UR4, RZ ;  /* 0x0000000400037c24 */ /* 0x000fe4000f8e02ff */
[----:B------:R-:W-:-:S05]  /*9bd0*/  IMAD.MOV.U32 R0, RZ, RZ, R4 ;  /* 0x000000ffff007224 */ /* 0x000fca00078e0004 */
        /* <DEDUP_REMOVED lines=16> */
.L_x_721:
[----:B------:R-:W-:-:S06]  /*9ce0*/  IMAD.U32 R5, R22, 0x10000, RZ ;  /* 0x0001000016057824 */ /* 0x000fcc00078e00ff */
[----:B------:R-:W0:Y:S02]  /*9cf0*/  F2I.S64.TRUNC R4, R5 ;  /* 0x0000000500047311 */ /* 0x000e24000020d900 */
[----:B0-----:R0:W-:Y:S01]  /*9d00*/  STG.E.U8 desc[UR36][R8.64], R4 ;  /* 0x0000000408007986 */ /* 0x0011e2000c101124 */
[----:B------:R-:W-:Y:S05]  /*9d10*/  BRA `(.L_x_723) ;  /* 0x0000000c00847947 */ /* 0x000fea0003800000 */
.L_x_720:
        /* <DEDUP_REMOVED lines=10> */
.L_x_725:
[----:B------:R-:W-:-:S04]  /*9dc0*/  IMAD.U32 R22, R22, 0x10000, RZ ;  /* 0x0001000016167824 */ /* 0x000fc800078e00ff */
[----:B------:R-:W0:Y:S02]  /*9dd0*/  F2I.FTZ.TRUNC.NTZ R3, R22 ;  /* 0x0000001600037305 */ /* 0x000e24000021f100 */
[----:B0-----:R0:W-:Y:S01]  /*9de0*/  STG.E desc[UR36][R8.64], R3 ;  /* 0x0000000308007986 */ /* 0x0011e2000c101924 */
[----:B------:R-:W-:Y:S05]  /*9df0*/  BRA `(.L_x_723) ;  /* 0x0000000c004c7947 */ /* 0x000fea0003800000 */
.L_x_724:
[----:B------:R-:W-:-:S04]  /*9e00*/  IMAD.U32 R22, R22, 0x10000, RZ ;  /* 0x0001000016167824 */ /* 0x000fc800078e00ff */
[----:B------:R-:W0:Y:S02]  /*9e10*/  F2I.FTZ.TRUNC.NTZ R3, R22 ;  /* 0x0000001600037305 */ /* 0x000e24000021f100 */
[----:B0-----:R0:W-:Y:S01]  /*9e20*/  STG.E.U16 desc[UR36][R8.64], R3 ;  /* 0x0000000308007986 */ /* 0x0011e2000c101524 */
[----:B------:R-:W-:Y:S05]  /*9e30*/  BRA `(.L_x_723) ;  /* 0x0000000c003c7947 */ /* 0x000fea0003800000 */
.L_x_719:
        /* <DEDUP_REMOVED lines=9> */
.L_x_727:
[----:B------:R-:W-:-:S05]  /*9ed0*/  IMAD.U32 R0, R22, 0x10000, RZ ;  /* 0x0001000016007824 */ /* 0x000fca00078e00ff */
[----:B------:R-:W-:-:S05]  /*9ee0*/  F2FP.F16.F32.PACK_AB R0, RZ, R0 ;  /* 0x00000000ff00723e */ /* 0x000fca00000000ff */
[----:B------:R0:W-:Y:S01]  /*9ef0*/  STG.E.U16 desc[UR36][R8.64], R0 ;  /* 0x0000000008007986 */ /* 0x0001e2000c101524 */
[----:B------:R-:W-:Y:S05]  /*9f00*/  BRA `(.L_x_723) ;  /* 0x0000000c00087947 */ /* 0x000fea0003800000 */
.L_x_726:
        /* <DEDUP_REMOVED lines=10> */
.L_x_729:
[----:B------:R-:W-:-:S05]  /*9fb0*/  IMAD.U32 R22, R22, 0x10000, RZ ;  /* 0x0001000016167824 */ /* 0x000fca00078e00ff */
[----:B------:R-:W-:-:S04]  /*9fc0*/  F2FP.F16.F32.PACK_AB R3, RZ, R22 ;  /* 0x00000016ff03723e */ /* 0x000fc800000000ff */
[----:B------:R-:W-:-:S05]  /*9fd0*/  PRMT R3, R3, 0x5410, RZ ;  /* 0x0000541003037816 */ /* 0x000fca00000000ff */
[----:B------:R3:W-:Y:S01]  /*9fe0*/  STG.E desc[UR36][R8.64], R3 ;  /* 0x0000000308007986 */ /* 0x0007e2000c101924 */
[----:B------:R-:W-:Y:S05]  /*9ff0*/  BRA `(.L_x_723) ;  /* 0x0000000800cc7947 */ /* 0x000fea0003800000 */
.L_x_728:
[----:B------:R-:W-:-:S04]  /*a000*/  IMAD.U32 R4, R22, 0x10000, RZ ;  /* 0x0001000016047824 */ /* 0x000fc800078e00ff */
[----:B------:R-:W-:-:S06]  /*a010*/  FMUL.FTZ R4, R4, 1 ;  /* 0x3f80000004047820 */ /* 0x000fcc0000410000 */
[----:B------:R-:W0:Y:S02]  /*a020*/  F2F.F64.F32 R4, R4 ;  /* 0x0000000400047310 */ /* 0x000e240000201800 */
[----:B0-----:R0:W-:Y:S01]  /*a030*/  STG.E.64 desc[UR36][R8.64], R4 ;  /* 0x0000000408007986 */ /* 0x0011e2000c101b24 */
[----:B------:R-:W-:Y:S05]  /*a040*/  BRA `(.L_x_723) ;  /* 0x0000000800b87947 */ /* 0x000fea0003800000 */
.L_x_718:
        /* <DEDUP_REMOVED lines=13> */
.L_x_732:
[----:B------:R-:W-:Y:S01]  /*a120*/  IMAD.U32 R22, R22, 0x10000, RZ ;  /* 0x0001000016167824 */ /* 0x000fe200078e00ff */
[----:B------:R-:W-:-:S03]  /*a130*/  CS2R R6, SRZ ;  /* 0x0000000000067805 */ /* 0x000fc6000001ff00 */
[----:B------:R-:W-:-:S06]  /*a140*/  FMUL.FTZ R4, R22, 1 ;  /* 0x3f80000016047820 */ /* 0x000fcc0000410000 */
[----:B------:R-:W0:Y:S02]  /*a150*/  F2F.F64.F32 R4, R4 ;  /* 0x0000000400047310 */ /* 0x000e240000201800 */
[----:B0-----:R0:W-:Y:S01]  /*a160*/  STG.E.128 desc[UR36][R8.64], R4 ;  /* 0x0000000408007986 */ /* 0x0011e2000c101d24 */
[----:B------:R-:W-:Y:S05]  /*a170*/  BRA `(.L_x_723) ;  /* 0x00000008006c7947 */ /* 0x000fea0003800000 */
.L_x_731:
        /* <DEDUP_REMOVED lines=21> */
.L_x_736:
[----:B------:R-:W-:Y:S05]  /*a2d0*/  BSYNC B0 ;  /* 0x0000000000007941 */ /* 0x000fea0003800000 */
.L_x_735:
[----:B------:R-:W-:-:S05]  /*a2e0*/  LOP3.LUT R5, R0, R5, RZ, 0xfc, !PT ;  /* 0x0000000500057212 */ /* 0x000fca00078efcff */
[----:B------:R0:W-:Y:S01]  /*a2f0*/  STG.E.U8 desc[UR36][R8.64], R5 ;  /* 0x0000000508007986 */ /* 0x0001e2000c101124 */
[----:B------:R-:W-:Y:S05]  /*a300*/  BRA `(.L_x_723) ;  /* 0x0000000800087947 */ /* 0x000fea0003800000 */
.L_x_734:
        /* <DEDUP_REMOVED lines=13> */
.L_x_738:
[----:B------:R-:W-:Y:S01]  /*a3e0*/  IMAD.MOV.U32 R0, RZ, RZ, 0x7f ;  /* 0x0000007fff007424 */ /* 0x000fe200078e00ff */
[----:B------:R-:W-:-:S04]  /*a3f0*/  ISETP.GT.U32.AND P0, PT, R3, 0x7f800000, PT ;  /* 0x7f8000000300780c */ /* 0x000fc80003f04070 */
[----:B------:R-:W-:-:S09]  /*a400*/  SEL R0, R0, 0x7c, P0 ;  /* 0x0000007c00007807 */ /* 0x000fd20000000000 */
.L_x_739:
[----:B------:R-:W-:Y:S05]  /*a410*/  BSYNC B0 ;  /* 0x0000000000007941 */ /* 0x000fea0003800000 */
.L_x_737:
[----:B------:R-:W-:-:S04]  /*a420*/  LOP3.LUT R3, R5, 0x80000000, RZ, 0xc0, !PT ;  /* 0x8000000005037812 */ /* 0x000fc800078ec0ff */
[----:B------:R-:W-:-:S04]  /*a430*/  SHF.R.U32.HI R3, RZ, 0x18, R3 ;  /* 0x00000018ff037819 */ /* 0x000fc80000011603 */
[----:B------:R-:W-:-:S05]  /*a440*/  LOP3.LUT R3, R0, R3, RZ, 0xfc, !PT ;  /* 0x0000000300037212 */ /* 0x000fca00078efcff */
[----:B------:R0:W-:Y:S01]  /*a450*/  STG.E.U8 desc[UR36][R8.64], R3 ;  /* 0x0000000308007986 */ /* 0x0001e2000c101124 */
[----:B------:R-:W-:Y:S05]  /*a460*/  BRA `(.L_x_723) ;  /* 0x0000000400b07947 */ /* 0x000fea0003800000 */
.L_x_733:
[----:B------:R0:W-:Y:S01]  /*a470*/  STG.E.U16 desc[UR36][R8.64], R22 ;  /* 0x0000001608007986 */ /* 0x0001e2000c101524 */
[----:B------:R-:W-:Y:S05]  /*a480*/  BRA `(.L_x_723) ;  /* 0x0000000400a87947 */ /* 0x000fea0003800000 */
.L_x_730:
        /* <DEDUP_REMOVED lines=12> */
.L_x_742:
        /* <DEDUP_REMOVED lines=17> */
.L_x_745:
[----:B------:R-:W-:-:S04]  /*a660*/  LOP3.LUT R3, R5, 0x80000000, RZ, 0xc0, !PT ;  /* 0x8000000005037812 */ /* 0x000fc800078ec0ff */
[----:B------:R-:W-:-:S04]  /*a670*/  SHF.R.U32.HI R3, RZ, 0x18, R3 ;  /* 0x00000018ff037819 */ /* 0x000fc80000011603 */
[----:B------:R-:W-:-:S04]  /*a680*/  LOP3.LUT R0, R0, R3, RZ, 0xfc, !PT ;  /* 0x0000000300007212 */ /* 0x000fc800078efcff */
[----:B------:R-:W-:-:S07]  /*a690*/  PRMT R4, R0, 0x7610, R4 ;  /* 0x0000761000047816 */ /* 0x000fce0000000004 */
.L_x_744:
[----:B------:R-:W-:Y:S05]  /*a6a0*/  BSYNC B0 ;  /* 0x0000000000007941 */ /* 0x000fea0003800000 */
.L_x_743:
[----:B------:R0:W-:Y:S01]  /*a6b0*/  STG.E.U8 desc[UR36][R8.64], R4 ;  /* 0x0000000408007986 */ /* 0x0001e2000c101124 */
[----:B------:R-:W-:Y:S05]  /*a6c0*/  BRA `(.L_x_723) ;  /* 0x0000000400187947 */ /* 0x000fea0003800000 */
.L_x_741:
        /* <DEDUP_REMOVED lines=17> */
.L_x_748:
[----:B------:R-:W-:-:S04]  /*a7e0*/  LOP3.LUT R3, R5, 0x80000000, RZ, 0xc0, !PT ;  /* 0x8000000005037812 */ /* 0x000fc800078ec0ff */
[----:B------:R-:W-:-:S04]  /*a7f0*/  SHF.R.U32.HI R3, RZ, 0x18, R3 ;  /* 0x00000018ff037819 */ /* 0x000fc80000011603 */
[----:B------:R-:W-:-:S04]  /*a800*/  LOP3.LUT R0, R0, R3, RZ, 0xfc, !PT ;  /* 0x0000000300007212 */ /* 0x000fc800078efcff */
[----:B------:R-:W-:-:S07]  /*a810*/  PRMT R4, R0, 0x7610, R4 ;  /* 0x0000761000047816 */ /* 0x000fce0000000004 */
.L_x_747:
[----:B------:R-:W-:Y:S05]  /*a820*/  BSYNC B0 ;  /* 0x0000000000007941 */ /* 0x000fea0003800000 */
.L_x_746:
[----:B------:R0:W-:Y:S01]  /*a830*/  STG.E.U8 desc[UR36][R8.64], R4 ;  /* 0x0000000408007986 */ /* 0x0001e2000c101124 */
[----:B------:R-:W-:Y:S05]  /*a840*/  BRA `(.L_x_723) ;  /* 0x0000000000b87947 */ /* 0x000fea0003800000 */
.L_x_740:
        /* <DEDUP_REMOVED lines=22> */
.L_x_722:
        /* <DEDUP_REMOVED lines=16> */
.L_x_751:
[----:B------:R-:W-:Y:S05]  /*aab0*/  BRA `(.L_x_723) ;  /* 0x00000000001c7947 */ /* 0x000fea0003800000 */
.L_x_750:
[----:B------:R-:W-:-:S06]  /*aac0*/  IMAD.U32 R4, R22, 0x10000, RZ ;  /* 0x0001000016047824 */ /* 0x000fcc00078e00ff */
[----:B------:R-:W0:Y:S02]  /*aad0*/  F2I.U64.TRUNC R4, R4 ;  /* 0x0000000400047311 */ /* 0x000e24000020d800 */
[----:B0-----:R0:W-:Y:S01]  /*aae0*/  STG.E.64 desc[UR36][R8.64], R4 ;  /* 0x0000000408007986 */ /* 0x0011e2000c101b24 */
[----:B------:R-:W-:Y:S05]  /*aaf0*/  BRA `(.L_x_723) ;  /* 0x00000000000c7947 */ /* 0x000fea0003800000 */
.L_x_749:
[----:B------:R-:W-:-:S04]  /*ab00*/  IMAD.U32 R22, R22, 0x10000, RZ ;  /* 0x0001000016167824 */ /* 0x000fc800078e00ff */
[----:B------:R-:W0:Y:S02]  /*ab10*/  F2I.FTZ.U32.TRUNC.NTZ R3, R22 ;  /* 0x0000001600037305 */ /* 0x000e24000021f000 */
[----:B0-----:R0:W-:Y:S02]  /*ab20*/  STG.E desc[UR36][R8.64], R3 ;  /* 0x0000000308007986 */ /* 0x0011e4000c101924 */
.L_x_723:
[----:B------:R-:W-:-:S05]  /*ab30*/  VIADD R25, R25, 0x80 ;  /* 0x0000008019197836 */ /* 0x000fca0000000000 */
[----:B------:R-:W-:-:S13]  /*ab40*/  ISETP.GE.AND P0, PT, R25, R16, PT ;  /* 0x000000101900720c */ /* 0x000fda0003f06270 */
[----:B------:R-:W-:Y:S05]  /*ab50*/  @P0 BRA `(.L_x_717) ;  /* 0x0000000c00f00947 */ /* 0x000fea0003800000 */
[----:B0123--:R-:W0:Y:S01]  /*ab60*/  LDC.64 R8, c[0x0][0x228] ;  /* 0x00008a00ff087b82 */ /* 0x00fe220000000a00 */
[----:B------:R-:W-:Y:S01]  /*ab70*/  IMAD R0, R2, 0x200, R25 ;  /* 0x0000020002007824 */ /* 0x000fe200078e0219 */
        /* <DEDUP_REMOVED lines=16> */
[----:B------:R-:W-:-:S06]  /*ac80*/  IMAD.U32 R17, R17, 0x10000, RZ ;  /* 0x0001000011117824 */ /* 0x000fcc00078e00ff */
[----:B------:R-:W0:Y:S02]  /*ac90*/  F2I.FTZ.TRUNC.NTZ R17, R17 ;  /* 0x0000001100117305 */ /* 0x000e24000021f100 */
[----:B0-----:R0:W-:Y:S01]  /*aca0*/  STG.E.U8 desc[UR36][R8.64], R17 ;  /* 0x0000001108007986 */ /* 0x0011e2000c101124 */
[----:B------:R-:W-:Y:S05]  /*acb0*/  BRA `(.L_x_757) ;  /* 0x0000000c00947947 */ /* 0x000fea0003800000 */
.L_x_755:
[----:B------:R-:W-:-:S06]  /*acc0*/  IMAD.U32 R5, R17, 0x10000, RZ ;  /* 0x0001000011057824 */ /* 0x000fcc00078e00ff */
[----:B------:R-:W0:Y:S02]  /*acd0*/  F2I.S64.TRUNC R4, R5 ;  /* 0x0000000500047311 */ /* 0x000e24000020d900 */
[----:B0-----:R0:W-:Y:S01]  /*ace0*/  STG.E.U8 desc[UR36][R8.64], R4 ;  /* 0x0000000408007986 */ /* 0x0011e2000c101124 */
[----:B------:R-:W-:Y:S05]  /*acf0*/  BRA `(.L_x_757) ;  /* 0x0000000c00847947 */ /* 0x000fea0003800000 */
.L_x_754:
        /* <DEDUP_REMOVED lines=10> */
.L_x_759:
[----:B------:R-:W-:-:S06]  /*ada0*/  IMAD.U32 R17, R17, 0x10000, RZ ;  /* 0x0001000011117824 */ /* 0x000fcc00078e00ff */
[----:B------:R-:W0:Y:S02]  /*adb0*/  F2I.FTZ.TRUNC.NTZ R17, R17 ;  /* 0x0000001100117305 */ /* 0x000e24000021f100 */
[----:B0-----:R0:W-:Y:S01]  /*adc0*/  STG.E desc[UR36][R8.64], R17 ;  /* 0x0000001108007986 */ /* 0x0011e2000c101924 */
[----:B------:R-:W-:Y:S05]  /*add0*/  BRA `(.L_x_757) ;  /* 0x0000000c004c7947 */ /* 0x000fea0003800000 */
.L_x_758:
[----:B------:R-:W-:-:S06]  /*ade0*/  IMAD.U32 R17, R17, 0x10000, RZ ;  /* 0x0001000011117824 */ /* 0x000fcc00078e00ff */
[----:B------:R-:W0:Y:S02]  /*adf0*/  F2I.FTZ.TRUNC.NTZ R17, R17 ;  /* 0x0000001100117305 */ /* 0x000e24000021f100 */
[----:B0-----:R0:W-:Y:S01]  /*ae00*/  STG.E.U16 desc[UR36][R8.64], R17 ;  /* 0x0000001108007986 */ /* 0x0011e2000c101524 */
[----:B------:R-:W-:Y:S05]  /*ae10*/  BRA `(.L_x_757) ;  /* 0x0000000c003c7947 */ /* 0x000fea0003800000 */
.L_x_753:
        /* <DEDUP_REMOVED lines=9> */
.L_x_761:
[----:B------:R-:W-:-:S05]  /*aeb0*/  IMAD.U32 R0, R17, 0x10000, RZ ;  /* 0x0001000011007824 */ /* 0x000fca00078e00ff */
[----:B------:R-:W-:-:S05]  /*aec0*/  F2FP.F16.F32.PACK_AB R0, RZ, R0 ;  /* 0x00000000ff00723e */ /* 0x000fca00000000ff */
[----:B------:R0:W-:Y:S01]  /*aed0*/  STG.E.U16 desc[UR36][R8.64], R0 ;  /* 0x0000000008007986 */ /* 0x0001e2000c101524 */
[----:B------:R-:W-:Y:S05]  /*aee0*/  BRA `(.L_x_757) ;  /* 0x0000000c00087947 */ /* 0x000fea0003800000 */
.L_x_760:
        /* <DEDUP_REMOVED lines=10> */
.L_x_763:
[----:B------:R-:W-:-:S05]  /*af90*/  IMAD.U32 R17, R17, 0x10000, RZ ;  /* 0x0001000011117824 */ /* 0x000fca00078e00ff */
[----:B------:R-:W-:-:S04]  /*afa0*/  F2FP.F16.F32.PACK_AB R3, RZ, R17 ;  /* 0x00000011ff03723e */ /* 0x000fc800000000ff */
[----:B------:R-:W-:-:S05]  /*afb0*/  PRMT R3, R3, 0x5410, RZ ;  /* 0x0000541003037816 */ /* 0x000fca00000000ff */
[----:B------:R2:W-:Y:S01]  /*afc0*/  STG.E desc[UR36][R8.64], R3 ;  /* 0x0000000308007986 */ /* 0x0005e2000c101924 */
[----:B------:R-:W-:Y:S05]  /*afd0*/  BRA `(.L_x_757) ;  /* 0x0000000800cc7947 */ /* 0x000fea0003800000 */
.L_x_762:
[----:B------:R-:W-:-:S04]  /*afe0*/  IMAD.U32 R4, R17, 0x10000, RZ ;  /* 0x0001000011047824 */ /* 0x000fc800078e00ff */
[----:B------:R-:W-:-:S06]  /*aff0*/  FMUL.FTZ R4, R4, 1 ;  /* 0x3f80000004047820 */ /* 0x000fcc0000410000 */
[----:B------:R-:W0:Y:S02]  /*b000*/  F2F.F64.F32 R4, R4 ;  /* 0x0000000400047310 */ /* 0x000e240000201800 */
[----:B0-----:R0:W-:Y:S01]  /*b010*/  STG.E.64 desc[UR36][R8.64], R4 ;  /* 0x0000000408007986 */ /* 0x0011e2000c101b24 */
[----:B------:R-:W-:Y:S05]  /*b020*/  BRA `(.L_x_757) ;  /* 0x0000000800b87947 */ /* 0x000fea0003800000 */
.L_x_752:
        /* <DEDUP_REMOVED lines=13> */
.L_x_766:
[----:B------:R-:W-:Y:S01]  /*b100*/  IMAD.U32 R17, R17, 0x10000, RZ ;  /* 0x0001000011117824 */ /* 0x000fe200078e00ff */
[----:B------:R-:W-:-:S03]  /*b110*/  CS2R R6, SRZ ;  /* 0x0000000000067805 */ /* 0x000fc6000001ff00 */
[----:B------:R-:W-:-:S06]  /*b120*/  FMUL.FTZ R4, R17, 1 ;  /* 0x3f80000011047820 */ /* 0x000fcc0000410000 */
[----:B------:R-:W0:Y:S02]  /*b130*/  F2F.F64.F32 R4, R4 ;  /* 0x0000000400047310 */ /* 0x000e240000201800 */
[----:B0-----:R0:W-:Y:S01]  /*b140*/  STG.E.128 desc[UR36][R8.64], R4 ;  /* 0x0000000408007986 */ /* 0x0011e2000c101d24 */
[----:B------:R-:W-:Y:S05]  /*b150*/  BRA `(.L_x_757) ;  /* 0x00000008006c7947 */ /* 0x000fea0003800000 */
.L_x_765:
        /* <DEDUP_REMOVED lines=21> */
.L_x_770:
[----:B------:R-:W-:Y:S05]  /*b2b0*/  BSYNC B0 ;  /* 0x0000000000007941 */ /* 0x000fea0003800000 */
.L_x_769:
[----:B------:R-:W-:-:S05]  /*b2c0*/  LOP3.LUT R5, R0, R5, RZ, 0xfc, !PT ;  /* 0x0000000500057212 */ /* 0x000fca00078efcff */
[----:B------:R0:W-:Y:S01]  /*b2d0*/  STG.E.U8 desc[UR36][R8.64], R5 ;  /* 0x0000000508007986 */ /* 0x0001e2000c101124 */
[----:B------:R-:W-:Y:S05]  /*b2e0*/  BRA `(.L_x_757) ;  /* 0x0000000800087947 */ /* 0x000fea0003800000 */
.L_x_768:
        /* <DEDUP_REMOVED lines=13> */
.L_x_772:
[----:B------:R-:W-:Y:S01]  /*b3c0*/  IMAD.MOV.U32 R0, RZ, RZ, 0x7f ;  /* 0x0000007fff007424 */ /* 0x000fe200078e00ff */
[----:B------:R-:W-:-:S04]  /*b3d0*/  ISETP.GT.U32.AND P0, PT, R3, 0x7f800000, PT ;  /* 0x7f8000000300780c */ /* 0x000fc80003f04070 */
[----:B------:R-:W-:-:S09]  /*b3e0*/  SEL R0, R0, 0x7c, P0 ;  /* 0x0000007c00007807 */ /* 0x000fd20000000000 */
.L_x_773:
[----:B------:R-:W-:Y:S05]  /*b3f0*/  BSYNC B0 ;  /* 0x0000000000007941 */ /* 0x000fea0003800000 */
.L_x_771:
[----:B------:R-:W-:-:S04]  /*b400*/  LOP3.LUT R3, R17, 0x80000000, RZ, 0xc0, !PT ;  /* 0x8000000011037812 */ /* 0x000fc800078ec0ff */
[----:B------:R-:W-:-:S04]  /*b410*/  SHF.R.U32.HI R3, RZ, 0x18, R3 ;  /* 0x00000018ff037819 */ /* 0x000fc80000011603 */
[----:B------:R-:W-:-:S05]  /*b420*/  LOP3.LUT R3, R0, R3, RZ, 0xfc, !PT ;  /* 0x0000000300037212 */ /* 0x000fca00078efcff */
[----:B------:R0:W-:Y:S01]  /*b430*/  STG.E.U8 desc[UR36][R8.64], R3 ;  /* 0x0000000308007986 */ /* 0x0001e2000c101124 */
[----:B------:R-:W-:Y:S05]  /*b440*/  BRA `(.L_x_757) ;  /* 0x0000000400b07947 */ /* 0x000fea0003800000 */
.L_x_767:
[----:B------:R0:W-:Y:S01]  /*b450*/  STG.E.U16 desc[UR36][R8.64], R17 ;  /* 0x0000001108007986 */ /* 0x0001e2000c101524 */
[----:B------:R-:W-:Y:S05]  /*b460*/  BRA `(.L_x_757) ;  /* 0x0000000400a87947 */ /* 0x000fea0003800000 */
.L_x_764:
        /* <DEDUP_REMOVED lines=12> */
.L_x_776:
        /* <DEDUP_REMOVED lines=17> */
.L_x_779:
[----:B------:R-:W-:-:S04]  /*b640*/  LOP3.LUT R3, R17, 0x80000000, RZ, 0xc0, !PT ;  /* 0x8000000011037812 */ /* 0x000fc800078ec0ff */
[----:B------:R-:W-:-:S04]  /*b650*/  SHF.R.U32.HI R3, RZ, 0x18, R3 ;  /* 0x00000018ff037819 */ /* 0x000fc80000011603 */
[----:B------:R-:W-:-:S04]  /*b660*/  LOP3.LUT R0, R0, R3, RZ, 0xfc, !PT ;  /* 0x0000000300007212 */ /* 0x000fc800078efcff */
[----:B------:R-:W-:-:S07]  /*b670*/  PRMT R4, R0, 0x7610, R4 ;  /* 0x0000761000047816 */ /* 0x000fce0000000004 */
.L_x_778:
[----:B------:R-:W-:Y:S05]  /*b680*/  BSYNC B0 ;  /* 0x0000000000007941 */ /* 0x000fea0003800000 */
.L_x_777:
[----:B------:R0:W-:Y:S01]  /*b690*/  STG.E.U8 desc[UR36][R8.64], R4 ;  /* 0x0000000408007986 */ /* 0x0001e2000c101124 */
[----:B------:R-:W-:Y:S05]  /*b6a0*/  BRA `(.L_x_757) ;  /* 0x0000000400187947 */ /* 0x000fea0003800000 */
.L_x_775:
        /* <DEDUP_REMOVED lines=17> */
.L_x_782:
[----:B------:R-:W-:-:S04]  /*b7c0*/  LOP3.LUT R3, R17, 0x80000000, RZ, 0xc0, !PT ;  /* 0x8000000011037812 */ /* 0x000fc800078ec0ff */
[----:B------:R-:W-:-:S04]  /*b7d0*/  SHF.R.U32.HI R3, RZ, 0x18, R3 ;  /* 0x00000018ff037819 */ /* 0x000fc80000011603 */
[----:B------:R-:W-:-:S04]  /*b7e0*/  LOP3.LUT R0, R0, R3, RZ, 0xfc, !PT ;  /* 0x0000000300007212 */ /* 0x000fc800078efcff */
[----:B------:R-:W-:-:S07]  /*b7f0*/  PRMT R4, R0, 0x7610, R4 ;  /* 0x0000761000047816 */ /* 0x000fce0000000004 */
.L_x_781:
[----:B------:R-:W-:Y:S05]  /*b800*/  BSYNC B0 ;  /* 0x0000000000007941 */ /* 0x000fea0003800000 */
.L_x_780:
[----:B------:R0:W-:Y:S01]  /*b810*/  STG.E.U8 desc[UR36][R8.64], R4 ;  /* 0x0000000408007986 */ /* 0x0001e2000c101124 */
[----:B------:R-:W-:Y:S05]  /*b820*/  BRA `(.L_x_757) ;  /* 0x0000000000b87947 */ /* 0x000fea0003800000 */
.L_x_774:
        /* <DEDUP_REMOVED lines=22> */
.L_x_756:
        /* <DEDUP_REMOVED lines=16> */
.L_x_785:
[----:B------:R-:W-:Y:S05]  /*ba90*/  BRA `(.L_x_757) ;  /* 0x00000000001c7947 */ /* 0x000fea0003800000 */
.L_x_784:
[----:B------:R-:W-:-:S06]  /*baa0*/  IMAD.U32 R4, R17, 0x10000, RZ ;  /* 0x0001000011047824 */ /* 0x000fcc00078e00ff */
[----:B------:R-:W0:Y:S02]  /*bab0*/  F2I.U64.TRUNC R4, R4 ;  /* 0x0000000400047311 */ /* 0x000e24000020d800 */
[----:B0-----:R0:W-:Y:S01]  /*bac0*/  STG.E.64 desc[UR36][R8.64], R4 ;  /* 0x0000000408007986 */ /* 0x0011e2000c101b24 */
[----:B------:R-:W-:Y:S05]  /*bad0*/  BRA `(.L_x_757) ;  /* 0x00000000000c7947 */ /* 0x000fea0003800000 */
.L_x_783:
[----:B------:R-:W-:-:S06]  /*bae0*/  IMAD.U32 R17, R17, 0x10000, RZ ;  /* 0x0001000011117824 */ /* 0x000fcc00078e00ff */
[----:B------:R-:W0:Y:S02]  /*baf0*/  F2I.FTZ.U32.TRUNC.NTZ R17, R17 ;  /* 0x0000001100117305 */ /* 0x000e24000021f000 */
[----:B0-----:R0:W-:Y:S02]  /*bb00*/  STG.E desc[UR36][R8.64], R17 ;  /* 0x0000001108007986 */ /* 0x0011e4000c101924 */
.L_x_757:
[----:B------:R-:W-:-:S07]  /*bb10*/  VIADD R25, R25, 0x80 ;  /* 0x0000008019197836 */ /* 0x000fce0000000000 */
.L_x_717:
[----:B------:R-:W-:Y:S05]  /*bb20*/  BSYNC B6 ;  /* 0x0000000000067941 */ /* 0x000fea0003800000 */
.L_x_716:
[----:B------:R-:W-:-:S13]  /*bb30*/  ISETP.GE.AND P0, PT, R25, R16, PT ;  /* 0x000000101900720c */ /* 0x000fda0003f06270 */
[----:B------:R-:W-:Y:S05]  /*bb40*/  @P0 EXIT ;  /* 0x000000000000094d */ /* 0x000fea0003800000 */
[----:B01----:R-:W0:Y:S01]  /*bb50*/  LDC.64 R4, c[0x0][0x228] ;  /* 0x00008a00ff047b82 */ /* 0x003e220000000a00 */
[----:B--2---:R-:W-:Y:S01]  /*bb60*/  PRMT R0, R19, 0x9910, RZ ;  /* 0x0000991013007816 */ /* 0x004fe200000000ff */
[----:B------:R-:W-:Y:S01]  /*bb70*/  IMAD R2, R2, 0x200, R25 ;  /* 0x0000020002027824 */ /* 0x000fe200078e0219 */
[----:B------:R-:W-:Y:S02]  /*bb80*/  ULDC UR4, c[0x0][0x254] ;  /* 0x0000950000047ab9 */ /* 0x000fe40000000800 */
[----:B------:R-:W-:Y:S01]  /*bb90*/  ISETP.GT.AND P1, PT, R0, 0x9, PT ;  /* 0x000000090000780c */ /* 0x000fe20003f24270 */
[----:B---3--:R-:W-:-:S05]  /*bba0*/  IMAD R3, R2, UR4, RZ ;  /* 0x0000000402037c24 */ /* 0x008fca000f8e02ff */
        /* <DEDUP_REMOVED lines=11> */
[----:B----4-:R-:W-:-:S04]  /*bc60*/  IMAD.U32 R18, R18, 0x10000, RZ ;  /* 0x0001000012127824 */ /* 0x010fc800078e00ff */
[----:B------:R-:W0:Y:S02]  /*bc70*/  F2I.FTZ.TRUNC.NTZ R5, R18 ;  /* 0x0000001200057305 */ /* 0x000e24000021f100 */
[----:B0-----:R-:W-:Y:S01]  /*bc80*/  STG.E.U8 desc[UR36][R2.64], R5 ;  /* 0x0000000502007986 */ /* 0x001fe2000c101124 */
[----:B------:R-:W-:Y:S05]  /*bc90*/  EXIT ;  /* 0x000000000000794d */ /* 0x000fea0003800000 */
.L_x_789:
[----:B----4-:R-:W-:-:S06]  /*bca0*/  IMAD.U32 R5, R18, 0x10000, RZ ;  /* 0x0001000012057824 */ /* 0x010fcc00078e00ff */
[----:B------:R-:W0:Y:S02]  /*bcb0*/  F2I.S64.TRUNC R4, R5 ;  /* 0x0000000500047311 */ /* 0x000e24000020d900 */
[----:B0-----:R-:W-:Y:S01]  /*bcc0*/  STG.E.U8 desc[UR36][R2.64], R4 ;  /* 0x0000000402007986 */ /* 0x001fe2000c101124 */
[----:B------:R-:W-:Y:S05]  /*bcd0*/  EXIT ;  /* 0x000000000000794d */ /* 0x000fea0003800000 */
.L_x_788:
[----:B------:R-:W-:-:S13]  /*bce0*/  ISETP.NE.AND P0, PT, R0, 0x2, PT ;  /* 0x000000020000780c */ /* 0x000fda0003f05270 */
[----:B------:R-:W-:Y:S05]  /*bcf0*/  @!P0 BRA `(.L_x_791) ;  /* 0x0000000000308947 */ /* 0x000fea0003800000 */
[----:B------:R-:W-:-:S13]  /*bd00*/  ISETP.NE.AND P0, PT, R0, 0x3, PT ;  /* 0x000000030000780c */ /* 0x000fda0003f05270 */
[----:B------:R-:W-:Y:S05]  /*bd10*/  @!P0 BRA `(.L_x_792) ;  /* 0x0000000000188947 */ /* 0x000fea0003800000 */
[----:B------:R-:W-:-:S13]  /*bd20*/  ISETP.NE.AND P0, PT, R0, 0x4, PT ;  /* 0x000000040000780c */ /* 0x000fda0003f05270 */
[----:B------:R-:W-:Y:S05]  /*bd30*/  @P0 BRA `(.L_x_790) ;  /* 0x0000000c000c0947 */ /* 0x000fea0003800000 */
[----:B----4-:R-:W-:-:S06]  /*bd40*/  IMAD.U32 R4, R18, 0x10000, RZ ;  /* 0x0001000012047824 */ /* 0x010fcc00078e00ff */
[----:B------:R-:W0:Y:S02]  /*bd50*/  F2I.S64.TRUNC R4, R4 ;  /* 0x0000000400047311 */ /* 0x000e24000020d900 */
[----:B0-----:R-:W-:Y:S01]  /*bd60*/  STG.E.64 desc[UR36][R2.64], R4 ;  /* 0x0000000402007986 */ /* 0x001fe2000c101b24 */
[----:B------:R-:W-:Y:S05]  /*bd70*/  EXIT ;  /* 0x000000000000794d */ /* 0x000fea0003800000 */
.L_x_792:
[----:B----4-:R-:W-:-:S04]  /*bd80*/  IMAD.U32 R18, R18, 0x10000, RZ ;  /* 0x0001000012127824 */ /* 0x010fc800078e00ff */
[----:B------:R-:W0:Y:S02]  /*bd90*/  F2I.FTZ.TRUNC.NTZ R5, R18 ;  /* 0x0000001200057305 */ /* 0x000e24000021f100 */
[----:B0-----:R-:W-:Y:S01]  /*bda0*/  STG.E desc[UR36][R2.64], R5 ;  /* 0x0000000502007986 */ /* 0x001fe2000c101924 */
[----:B------:R-:W-:Y:S05]  /*bdb0*/  EXIT ;  /* 0x000000000000794d */ /* 0x000fea0003800000 */
.L_x_791:
[----:B----4-:R-:W-:-:S04]  /*bdc0*/  IMAD.U32 R18, R18, 0x10000, RZ ;  /* 0x0001000012127824 */ /* 0x010fc800078e00ff */
[----:B------:R-:W0:Y:S02]  /*bdd0*/  F2I.FTZ.TRUNC.NTZ R5, R18 ;  /* 0x0000001200057305 */ /* 0x000e24000021f100 */
[----:B0-----:R-:W-:Y:S01]  /*bde0*/  STG.E.U16 desc[UR36][R2.64], R5 ;  /* 0x0000000502007986 */ /* 0x001fe2000c101524 */
[----:B------:R-:W-:Y:S05]  /*bdf0*/  EXIT ;  /* 0x000000000000794d */ /* 0x000fea0003800000 */
.L_x_787:
[----:B------:R-:W-:-:S13]  /*be00*/  ISETP.GT.AND P0, PT, R0, 0x6, PT ;  /* 0x000000060000780c */ /* 0x000fda0003f04270 */
[----:B------:R-:W-:Y:S05]  /*be10*/  @P0 BRA `(.L_x_793) ;  /* 0x00000000002c0947 */ /* 0x000fea0003800000 */
[----:B------:R-:W-:-:S13]  /*be20*/  ISETP.NE.AND P0, PT, R0, 0x5, PT ;  /* 0x000000050000780c */ /* 0x000fda0003f05270 */
[----:B------:R-:W-:Y:S05]  /*be30*/  @!P0 BRA `(.L_x_794) ;  /* 0x0000000000148947 */ /* 0x000fea0003800000 */
[----:B------:R-:W-:-:S13]  /*be40*/  ISETP.NE.AND P0, PT, R0, 0x6, PT ;  /* 0x000000060000780c */ /* 0x000fda0003f05270 */
[----:B------:R-:W-:Y:S05]  /*be50*/  @P0 BRA `(.L_x_790) ;  /* 0x0000000800c40947 */ /* 0x000fea0003800000 */
[----:B----4-:R-:W-:-:S05]  /*be60*/  IMAD.U32 R5, R18, 0x10000, RZ ;  /* 0x0001000012057824 */ /* 0x010fca00078e00ff */
[----:B------:R-:W-:Y:S01]  /*be70*/  STG.E desc[UR36][R2.64], R5 ;  /* 0x0000000502007986 */ /* 0x000fe2000c101924 */
[----:B------:R-:W-:Y:S05]  /*be80*/  EXIT ;  /* 0x000000000000794d */ /* 0x000fea0003800000 */
.L_x_794:
[----:B----4-:R-:W-:-:S05]  /*be90*/  IMAD.U32 R0, R18, 0x10000, RZ ;  /* 0x0001000012007824 */ /* 0x010fca00078e00ff */
[----:B------:R-:W-:-:S05]  /*bea0*/  F2FP.F16.F32.PACK_AB R0, RZ, R0 ;  /* 0x00000000ff00723e */ /* 0x000fca00000000ff */
[----:B------:R-:W-:Y:S01]  /*beb0*/  STG.E.U16 desc[UR36][R2.64], R0 ;  /* 0x0000000002007986 */ /* 0x000fe2000c101524 */
[----:B------:R-:W-:Y:S05]  /*bec0*/  EXIT ;  /* 0x000000000000794d */ /* 0x000fea0003800000 */
.L_x_793:
[----:B------:R-:W-:-:S13]  /*bed0*/  ISETP.NE.AND P0, PT, R0, 0x7, PT ;  /* 0x000000070000780c */ /* 0x000fda0003f05270 */
[----:B------:R-:W-:Y:S05]  /*bee0*/  @!P0 BRA `(.L_x_795) ;  /* 0x0000000000348947 */ /* 0x000fea0003800000 */
[----:B------:R-:W-:-:S13]  /*bef0*/  ISETP.NE.AND P0, PT, R0, 0x8, PT ;  /* 0x000000080000780c */ /* 0x000fda0003f05270 */
[----:B------:R-:W-:Y:S05]  /*bf00*/  @!P0 BRA `(.L_x_796) ;  /* 0x0000000000188947 */ /* 0x000fea0003800000 */
[----:B------:R-:W-:-:S13]  /*bf10*/  ISETP.NE.AND P0, PT, R0, 0x9, PT ;  /* 0x000000090000780c */ /* 0x000fda0003f05270 */
[----:B------:R-:W-:Y:S05]  /*bf20*/  @P0 BRA `(.L_x_790) ;  /* 0x0000000800900947 */ /* 0x000fea0003800000 */
[----:B----4-:R-:W-:Y:S02]  /*bf30*/  IMAD.U32 R18, R18, 0x10000, RZ ;  /* 0x0001000012127824 */ /* 0x010fe400078e00ff */
[----:B------:R-:W-:-:S05]  /*bf40*/  IMAD.MOV.U32 R19, RZ, RZ, RZ ;  /* 0x000000ffff137224 */ /* 0x000fca00078e00ff */
[----:B------:R-:W-:Y:S01]  /*bf50*/  STG.E.64 desc[UR36][R2.64], R18 ;  /* 0x0000001202007986 */ /* 0x000fe2000c101b24 */
[----:B------:R-:W-:Y:S05]  /*bf60*/  EXIT ;  /* 0x000000000000794d */ /* 0x000fea0003800000 */
.L_x_796:
[----:B----4-:R-:W-:-:S05]  /*bf70*/  IMAD.U32 R18, R18, 0x10000, RZ ;  /* 0x0001000012127824 */ /* 0x010fca00078e00ff */
[----:B------:R-:W-:-:S04]  /*bf80*/  F2FP.F16.F32.PACK_AB R5, RZ, R18 ;  /* 0x00000012ff05723e */ /* 0x000fc800000000ff */
[----:B------:R-:W-:-:S05]  /*bf90*/  PRMT R5, R5, 0x5410, RZ ;  /* 0x0000541005057816 */ /* 0x000fca00000000ff */
[----:B------:R-:W-:Y:S01]  /*bfa0*/  STG.E desc[UR36][R2.64], R5 ;  /* 0x0000000502007986 */ /* 0x000fe2000c101924 */
[----:B------:R-:W-:Y:S05]  /*bfb0*/  EXIT ;  /* 0x000000000000794d */ /* 0x000fea0003800000 */
.L_x_795:
[----:B----4-:R-:W-:-:S04]  /*bfc0*/  IMAD.U32 R4, R18, 0x10000, RZ ;  /* 0x0001000012047824 */ /* 0x010fc800078e00ff */
[----:B------:R-:W-:-:S06]  /*bfd0*/  FMUL.FTZ R4, R4, 1 ;  /* 0x3f80000004047820 */ /* 0x000fcc0000410000 */
[----:B------:R-:W0:Y:S02]  /*bfe0*/  F2F.F64.F32 R4, R4 ;  /* 0x0000000400047310 */ /* 0x000e240000201800 */
[----:B0-----:R-:W-:Y:S01]  /*bff0*/  STG.E.64 desc[UR36][R2.64], R4 ;  /* 0x0000000402007986 */ /* 0x001fe2000c101b24 */
[----:B------:R-:W-:Y:S05]  /*c000*/  EXIT ;  /* 0x000000000000794d */ /* 0x000fea0003800000 */
.L_x_786:
        /* <DEDUP_REMOVED lines=8> */
[----:B----4-:R-:W-:-:S05]  /*c090*/  IMAD.U32 R18, R18, 0x10000, RZ ;  /* 0x0001000012127824 */ /* 0x010fca00078e00ff */
[----:B------:R-:W-:-:S04]  /*c0a0*/  FSETP.NEU.FTZ.AND P0, PT, R18, RZ, PT ;  /* 0x000000ff1200720b */ /* 0x000fc80003f1d000 */
[----:B------:R-:W-:-:S05]  /*c0b0*/  SEL R5, RZ, 0x1, !P0 ;  /* 0x00000001ff057807 */ /* 0x000fca0004000000 */
[----:B------:R-:W-:Y:S01]  /*c0c0*/  STG.E.U8 desc[UR36][R2.64], R5 ;  /* 0x0000000502007986 */ /* 0x000fe2000c101124 */
[----:B------:R-:W-:Y:S05]  /*c0d0*/  EXIT ;  /* 0x000000000000794d */ /* 0x000fea0003800000 */
.L_x_799:
[----:B----4-:R-:W-:Y:S01]  /*c0e0*/  IMAD.U32 R18, R18, 0x10000, RZ ;  /* 0x0001000012127824 */ /* 0x010fe200078e00ff */
[----:B------:R-:W-:-:S03]  /*c0f0*/  CS2R R6, SRZ ;  /* 0x0000000000067805 */ /* 0x000fc6000001ff00 */
[----:B------:R-:W-:-:S06]  /*c100*/  FMUL.FTZ R4, R18, 1 ;  /* 0x3f80000012047820 */ /* 0x000fcc0000410000 */
[----:B------:R-:W0:Y:S02]  /*c110*/  F2F.F64.F32 R4, R4 ;  /* 0x0000000400047310 */ /* 0x000e240000201800 */
[----:B0-----:R-:W-:Y:S01]  /*c120*/  STG.E.128 desc[UR36][R2.64], R4 ;  /* 0x0000000402007986 */ /* 0x001fe2000c101d24 */
[----:B------:R-:W-:Y:S05]  /*c130*/  EXIT ;  /* 0x000000000000794d */ /* 0x000fea0003800000 */
.L_x_798:
[----:B------:R-:W-:-:S13]  /*c140*/  ISETP.NE.AND P0, PT, R0, 0xf, PT ;  /* 0x0000000f0000780c */ /* 0x000fda0003f05270 */
[----:B------:R-:W-:Y:S05]  /*c150*/  @!P0 BRA `(.L_x_800) ;  /* 0x0000000000b48947 */ /* 0x000fea0003800000 */
[----:B------:R-:W-:-:S13]  /*c160*/  ISETP.NE.AND P0, PT, R0, 0x17, PT ;  /* 0x000000170000780c */ /* 0x000fda0003f05270 */
[----:B------:R-:W-:Y:S05]  /*c170*/  @!P0 BRA `(.L_x_801) ;  /* 0x0000000000548947 */ /* 0x000fea0003800000 */
[----:B------:R-:W-:-:S13]  /*c180*/  ISETP.NE.AND P0, PT, R0, 0x18, PT ;  /* 0x000000180000780c */ /* 0x000fda0003f05270 */
[----:B------:R-:W-:Y:S05]  /*c190*/  @P0 BRA `(.L_x_790) ;  /* 0x0000000400f40947 */ /* 0x000fea0003800000 */
[----:B----4-:R-:W-:Y:S01]  /*c1a0*/  IMAD.U32 R7, R18, 0x10000, RZ ;  /* 0x0001000012077824 */ /* 0x010fe200078e00ff */
        /* <DEDUP_REMOVED lines=14> */
.L_x_803:
[----:B------:R-:W-:Y:S05]  /*c290*/  BSYNC B0 ;  /* 0x0000000000007941 */ /* 0x000fea0003800000 */
.L_x_802:
[----:B------:R-:W-:-:S05]  /*c2a0*/  LOP3.LUT R5, R0, R5, RZ, 0xfc, !PT ;  /* 0x0000000500057212 */ /* 0x000fca00078efcff */
[----:B------:R-:W-:Y:S01]  /*c2b0*/  STG.E.U8 desc[UR36][R2.64], R5 ;  /* 0x0000000502007986 */ /* 0x000fe2000c101124 */
[----:B------:R-:W-:Y:S05]  /*c2c0*/  EXIT ;  /* 0x000000000000794d */ /* 0x000fea0003800000 */
.L_x_801:
[----:B----4-:R-:W-:Y:S01]  /*c2d0*/  IMAD.U32 R5, R18, 0x10000, RZ ;  /* 0x0001000012057824 */ /* 0x010fe200078e00ff */
        /* <DEDUP_REMOVED lines=12> */
.L_x_805:
[----:B------:R-:W-:Y:S01]  /*c3a0*/  IMAD.MOV.U32 R0, RZ, RZ, 0x7f ;  /* 0x0000007fff007424 */ /* 0x000fe200078e00ff */
[----:B------:R-:W-:-:S04]  /*c3b0*/  ISETP.GT.U32.AND P0, PT, R4, 0x7f800000, PT ;  /* 0x7f8000000400780c */ /* 0x000fc80003f04070 */
[----:B------:R-:W-:-:S09]  /*c3c0*/  SEL R0, R0, 0x7c, P0 ;  /* 0x0000007c00007807 */ /* 0x000fd20000000000 */
.L_x_806:
[----:B------:R-:W-:Y:S05]  /*c3d0*/  BSYNC B0 ;  /* 0x0000000000007941 */ /* 0x000fea0003800000 */
.L_x_804:
[----:B------:R-:W-:-:S04]  /*c3e0*/  LOP3.LUT R4, R5, 0x80000000, RZ, 0xc0, !PT ;  /* 0x8000000005047812 */ /* 0x000fc800078ec0ff */
[----:B------:R-:W-:-:S04]  /*c3f0*/  SHF.R.U32.HI R5, RZ, 0x18, R4 ;  /* 0x00000018ff057819 */ /* 0x000fc80000011604 */
[----:B------:R-:W-:-:S05]  /*c400*/  LOP3.LUT R5, R0, R5, RZ, 0xfc, !PT ;  /* 0x0000000500057212 */ /* 0x000fca00078efcff */
[----:B------:R-:W-:Y:S01]  /*c410*/  STG.E.U8 desc[UR36][R2.64], R5 ;  /* 0x0000000502007986 */ /* 0x000fe2000c101124 */
[----:B------:R-:W-:Y:S05]  /*c420*/  EXIT ;  /* 0x000000000000794d */ /* 0x000fea0003800000 */
.L_x_800:
[----:B----4-:R-:W-:Y:S01]  /*c430*/  STG.E.U16 desc[UR36][R2.64], R18 ;  /* 0x0000001202007986 */ /* 0x010fe2000c101524 */
[----:B------:R-:W-:Y:S05]  /*c440*/  EXIT ;  /* 0x000000000000794d */ /* 0x000fea0003800000 */
.L_x_797:
        /* <DEDUP_REMOVED lines=8> */
[----:B----4-:R-:W-:-:S06]  /*c4d0*/  IMAD.U32 R5, R18, 0x10000, RZ ;  /* 0x0001000012057824 */ /* 0x010fcc00078e00ff */
[----:B------:R-:W0:Y:S02]  /*c4e0*/  F2I.FTZ.U32.TRUNC.NTZ R5, R5 ;  /* 0x0000000500057305 */ /* 0x000e24000021f000 */
[----:B0-----:R-:W-:Y:S01]  /*c4f0*/  STG.E.U16 desc[UR36][R2.64], R5 ;  /* 0x0000000502007986 */ /* 0x001fe2000c101524 */
[----:B------:R-:W-:Y:S05]  /*c500*/  EXIT ;  /* 0x000000000000794d */ /* 0x000fea0003800000 */
.L_x_809:
[----:B----4-:R-:W-:Y:S01]  /*c510*/  IMAD.U32 R7, R18, 0x10000, RZ ;  /* 0x0001000012077824 */ /* 0x010fe200078e00ff */
        /* <DEDUP_REMOVED lines=12> */
[----:B------:R-:W-:-:S05]  /*c5e0*/  FADD.FTZ R0, R5, 8192 ;  /* 0x4600000005007421 */ /* 0x000fca0000010000 */
[----:B------:R-:W-:Y:S02]  /*c5f0*/  LOP3.LUT P0, R4, R0, 0xff, RZ, 0xc0, !PT ;  /* 0x000000ff00047812 */ /* 0x000fe4000780c0ff */
[----:B------:R-:W-:-:S11]  /*c600*/  PRMT R0, RZ, 0x7610, R0 ;  /* 0x00007610ff007816 */ /* 0x000fd60000000000 */
[----:B------:R-:W-:Y:S05]  /*c610*/  @!P0 BRA `(.L_x_811) ;  /* 0x0000000000108947 */ /* 0x000fea0003800000 */
.L_x_812:
[----:B------:R-:W-:-:S04]  /*c620*/  LOP3.LUT R0, R7, 0x80000000, RZ, 0xc0, !PT ;  /* 0x8000000007007812 */ /* 0x000fc800078ec0ff */
[----:B------:R-:W-:-:S04]  /*c630*/  SHF.R.U32.HI R5, RZ, 0x18, R0 ;  /* 0x00000018ff057819 */ /* 0x000fc80000011600 */
[----:B------:R-:W-:-:S04]  /*c640*/  LOP3.LUT R4, R4, R5, RZ, 0xfc, !PT ;  /* 0x0000000504047212 */ /* 0x000fc800078efcff */
[----:B------:R-:W-:-:S07]  /*c650*/  PRMT R0, R4, 0x7610, R0 ;  /* 0x0000761004007816 */ /* 0x000fce0000000000 */
.L_x_811:
[----:B------:R-:W-:Y:S05]  /*c660*/  BSYNC B0 ;  /* 0x0000000000007941 */ /* 0x000fea0003800000 */
.L_x_810:
[----:B------:R-:W-:Y:S01]  /*c670*/  STG.E.U8 desc[UR36][R2.64], R0 ;  /* 0x0000000002007986 */ /* 0x000fe2000c101124 */
[----:B------:R-:W-:Y:S05]  /*c680*/  EXIT ;  /* 0x000000000000794d */ /* 0x000fea0003800000 */
.L_x_808:
        /* <DEDUP_REMOVED lines=17> */
.L_x_815:
[----:B------:R-:W-:-:S04]  /*c7a0*/  LOP3.LUT R0, R7, 0x80000000, RZ, 0xc0, !PT ;  /* 0x8000000007007812 */ /* 0x000fc800078ec0ff */
[----:B------:R-:W-:-:S04]  /*c7b0*/  SHF.R.U32.HI R5, RZ, 0x18, R0 ;  /* 0x00000018ff057819 */ /* 0x000fc80000011600 */
[----:B------:R-:W-:-:S04]  /*c7c0*/  LOP3.LUT R4, R4, R5, RZ, 0xfc, !PT ;  /* 0x0000000504047212 */ /* 0x000fc800078efcff */
[----:B------:R-:W-:-:S07]  /*c7d0*/  PRMT R0, R4, 0x7610, R0 ;  /* 0x0000761004007816 */ /* 0x000fce0000000000 */
.L_x_814:
[----:B------:R-:W-:Y:S05]  /*c7e0*/  BSYNC B0 ;  /* 0x0000000000007941 */ /* 0x000fea0003800000 */
.L_x_813:
[----:B------:R-:W-:Y:S01]  /*c7f0*/  STG.E.U8 desc[UR36][R2.64], R0 ;  /* 0x0000000002007986 */ /* 0x000fe2000c101124 */
[----:B------:R-:W-:Y:S05]  /*c800*/  EXIT ;  /* 0x000000000000794d */ /* 0x000fea0003800000 */
.L_x_807:
[----:B------:R-:W-:-:S13]  /*c810*/  ISETP.NE.AND P0, PT, R0, 0x1c, PT ;  /* 0x0000001c0000780c */ /* 0x000fda0003f05270 */
[----:B------:R-:W-:Y:S05]  /*c820*/  @!P0 BRA `(.L_x_816) ;  /* 0x0000000000a48947 */ /* 0x000fea0003800000 */
[----:B------:R-:W-:-:S13]  /*c830*/  ISETP.NE.AND P0, PT, R0, 0x1d, PT ;  /* 0x0000001d0000780c */ /* 0x000fda0003f05270 */
[----:B------:R-:W-:Y:S05]  /*c840*/  @!P0 BRA `(.L_x_817) ;  /* 0x00000000008c8947 */ /* 0x000fea0003800000 */
[----:B------:R-:W-:-:S13]  /*c850*/  ISETP.NE.AND P0, PT, R0, 0x2c, PT ;  /* 0x0000002c0000780c */ /* 0x000fda0003f05270 */
[----:B------:R-:W-:Y:S05]  /*c860*/  @P0 BRA `(.L_x_790) ;  /* 0x0000000000400947 */ /* 0x000fea0003800000 */
[----:B----4-:R-:W-:-:S05]  /*c870*/  IMAD.U32 R5, R18, 0x10000, RZ ;  /* 0x0001000012057824 */ /* 0x010fca00078e00ff */
        /* <DEDUP_REMOVED lines=15> */
.L_x_790:
        /* <DEDUP_REMOVED lines=15> */
[----:B-1--4-:R-:W-:Y:S05]  /*ca60*/  CALL.ABS.NOINC R2 ;  /* 0x0000000002007343 */ /* 0x012fea0003c00000 */
.L_x_818:
[----:B------:R-:W-:Y:S05]  /*ca70*/  EXIT ;  /* 0x000000000000794d */ /* 0x000fea0003800000 */
.L_x_817:
[----:B----4-:R-:W-:-:S06]  /*ca80*/  IMAD.U32 R4, R18, 0x10000, RZ ;  /* 0x0001000012047824 */ /* 0x010fcc00078e00ff */
[----:B------:R-:W0:Y:S02]  /*ca90*/  F2I.U64.TRUNC R4, R4 ;  /* 0x0000000400047311 */ /* 0x000e24000020d800 */
[----:B0-----:R-:W-:Y:S01]  /*caa0*/  STG.E.64 desc[UR36][R2.64], R4 ;  /* 0x0000000402007986 */ /* 0x001fe2000c101b24 */
[----:B------:R-:W-:Y:S05]  /*cab0*/  EXIT ;  /* 0x000000000000794d */ /* 0x000fea0003800000 */
.L_x_816:
[----:B----4-:R-:W-:-:S04]  /*cac0*/  IMAD.U32 R18, R18, 0x10000, RZ ;  /* 0x0001000012127824 */ /* 0x010fc800078e00ff */
[----:B------:R-:W0:Y:S02]  /*cad0*/  F2I.FTZ.U32.TRUNC.NTZ R5, R18 ;  /* 0x0000001200057305 */ /* 0x000e24000021f000 */
[----:B0-----:R-:W-:Y:S01]  /*cae0*/  STG.E desc[UR36][R2.64], R5 ;  /* 0x0000000502007986 */ /* 0x001fe2000c101924 */
[----:B------:R-:W-:Y:S05]  /*caf0*/  EXIT ;  /* 0x000000000000794d */ /* 0x000fea0003800000 */
.L_x_819:
        /* <DEDUP_REMOVED lines=16> */
.L_x_3348:


//--------------------- .text._ZN2at6native18elementwise_kernelILi128ELi4EZNS0_22gpu_kernel_impl_nocastIZZZNS0_65_GLOBAL__N__eb3311e5_27_ActivationHardtanhKernel_cu_f5210f67_355124hardtanh_backward_kernelERNS_14TensorIteratorERKN3c106ScalarES9_ENKUlvE_clEvENKUlvE2_clEvEUlNS6_8BFloat16ESC_E_EEvRNS_18TensorIteratorBaseERKT_EUliE_EEviT1_ --------------------------
	.section	.text._ZN2at6native18elementwise_kernelILi128ELi4EZNS0_22gpu_kernel_impl_nocastIZZZNS0_65_GLOBAL__N__eb3311e5_27_ActivationHardtanhKernel_cu_f5210f67_355124hardtanh_backward_kernelERNS_14TensorIteratorERKN3c106ScalarES9_ENKUlvE_clEvENKUlvE2_clEvEUlNS6_8BFloat16ESC_E_EEvRNS_18TensorIteratorBaseERKT_EUliE_EEviT1_,"ax",@progbits
	.align	128
        .global         _ZN2at6native18elementwise_kernelILi128ELi4EZNS0_22gpu_kernel_impl_nocastIZZZNS0_65_GLOBAL__N__eb3311e5_27_ActivationHardtanhKernel_cu_f5210f67_355124hardtanh_backward_kernelERNS_14TensorIteratorERKN3c106ScalarES9_ENKUlvE_clEvENKUlvE2_clEvEUlNS6_8BFloat16ESC_E_EEvRNS_18TensorIteratorBaseERKT_EUliE_EEviT1_
        .type           _ZN2at6native18elementwise_kernelILi128ELi4EZNS0_22gpu_kernel_impl_nocastIZZZNS0_65_GLOBAL__N__eb3311e5_27_ActivationHardtanhKernel_cu_f5210f67_355124hardtanh_backward_kernelERNS_14TensorIteratorERKN3c106ScalarES9_ENKUlvE_clEvENKUlvE2_clEvEUlNS6_8BFloat16ESC_E_EEvRNS_18TensorIteratorBaseERKT_EUliE_EEviT1_,@function
        .size           _ZN2at6native18elementwise_kernelILi128ELi4EZNS0_22gpu_kernel_impl_nocastIZZZNS0_65_GLOBAL__N__eb3311e5_27_ActivationHardtanhKernel_cu_f5210f67_355124hardtanh_backward_kernelERNS_14TensorIteratorERKN3c106ScalarES9_ENKUlvE_clEvENKUlvE2_clEvEUlNS6_8BFloat16ESC_E_EEvRNS_18TensorIteratorBaseERKT_EUliE_EEviT1_,(.L_x_3349 - _ZN2at6native18elementwise_kernelILi128ELi4EZNS0_22gpu_kernel_impl_nocastIZZZNS0_65_GLOBAL__N__eb3311e5_27_ActivationHardtanhKernel_cu_f5210f67_355124hardtanh_backward_kernelERNS_14TensorIteratorERKN3c106ScalarES9_ENKUlvE_clEvENKUlvE2_clEvEUlNS6_8BFloat16ESC_E_EEvRNS_18TensorIteratorBaseERKT_EUliE_EEviT1_)
        .other          _ZN2at6native18elementwise_kernelILi128ELi4EZNS0_22gpu_kernel_impl_nocastIZZZNS0_65_GLOBAL__N__eb3311e5_27_ActivationHardtanhKernel_cu_f5210f67_355124hardtanh_backward_kernelERNS_14TensorIteratorERKN3c106ScalarES9_ENKUlvE_clEvENKUlvE2_clEvEUlNS6_8BFloat16ESC_E_EEvRNS_18TensorIteratorBaseERKT_EUliE_EEviT1_,@"STO_CUDA_ENTRY STV_DEFAULT"
_ZN2at6native18elementwise_kernelILi128ELi4EZNS0_22gpu_kernel_impl_nocastIZZZNS0_65_GLOBAL__N__eb3311e5_27_ActivationHardtanhKernel_cu_f5210f67_355124hardtanh_backward_kernelERNS_14TensorIteratorERKN3c106ScalarES9_ENKUlvE_clEvENKUlvE2_clEvEUlNS6_8BFloat16ESC_E_EEvRNS_18TensorIteratorBaseERKT_EUliE_EEviT1_:
.text._ZN2at6native18elementwise_kernelILi128ELi4EZNS0_22gpu_kernel_impl_nocastIZZZNS0_65_GLOBAL__N__eb3311e5_27_ActivationHardtanhKernel_cu_f5210f67_355124hardtanh_backward_kernelERNS_14TensorIteratorERKN3c106ScalarES9_ENKUlvE_clEvENKUlvE2_clEvEUlNS6_8BFloat16ESC_E_EEvRNS_18TensorIteratorBaseERKT_EUliE_EEviT1_:
[----:B------:R-:W-:Y:S01]  /*0000*/  LDC R1, c[0x0][0x28] ;  /* 0x00000a00ff017b82 */ /* 0x000fe20000000800 */
[----:B------:R-:W0:Y:S01]  /*0010*/  S2R R3, SR_CTAID.X ;  /* 0x0000000000037919 */ /* 0x000e220000002500 */
[----:B------:R-:W-:Y:S01]  /*0020*/  ULDC UR6, c[0x0][0x210] ;  /* 0x0000840000067ab9 */ /* 0x000fe20000000800 */
[----:B------:R-:W-:Y:S01]  /*0030*/  ULDC.64 UR4, c[0x0][0x208] ;  /* 0x0000820000047ab9 */ /* 0x000fe20000000a00 */
[----:B------:R-:W-:Y:S01]  /*0040*/  BSSY B0, `(.L_x_820) ;  /* 0x000017c000007945 */ /* 0x000fe20003800000 */
[----:B------:R-:W0:Y:S02]  /*0050*/  S2R R0, SR_TID.X ;  /* 0x0000000000007919 */ /* 0x000e240000002100 */
[----:B0-----:R-:W-:-:S04]  /*0060*/  LEA R3, R3, R0, 0x9 ;  /* 0x0000000003037211 */ /* 0x001fc800078e48ff */
[----:B------:R-:W-:-:S13]  /*0070*/  ISETP.GE.AND P0, PT, R3, UR6, PT ;  /* 0x0000000603007c0c */ /* 0x000fda000bf06270 */
[----:B------:R-:W-:Y:S05]  /*0080*/  @P0 BRA `(.L_x_821) ;  /* 0x0000001400dc0947 */ /* 0x000fea0003800000 */
[----:B------:R-:W0:Y:S01]  /*0090*/  LDC R10, c[0x0][0x218] ;  /* 0x00008600ff0a7b82 */ /* 0x000e220000000800 */
[----:B------:R-:W-:Y:S01]  /*00a0*/  HFMA2.MMA R2, -RZ, RZ, 0, 0 ;  /* 0x00000000ff027435 */ /* 0x000fe200000001ff */
[----:B------:R-:W-:Y:S01]  /*00b0*/  MOV R0, RZ ;  /* 0x000000ff00007202 */ /* 0x000fe20000000f00 */
[----:B------:R-:W-:Y:S01]  /*00c0*/  HFMA2.MMA R5, -RZ, RZ, 0, 0 ;  /* 0x00000000ff057435 */ /* 0x000fe200000001ff */
[----:B0-----:R-:W-:-:S13]  /*00d0*/  ISETP.NE.AND P0, PT, R10, RZ, PT ;  /* 0x000000ff0a00720c */ /* 0x001fda0003f05270 */
[----:B------:R-:W-:Y:S05]  /*00e0*/  @!P0 BRA `(.L_x_822) ;  /* 0x0000001400708947 */ /* 0x000fea0003800000 */
[----:B------:R-:W-:Y:S01]  /*00f0*/  MOV R4, RZ ;  /* 0x000000ff00047202 */ /* 0x000fe20000000f00 */
[----:B------:R-:W-:Y:S01]  /*0100*/  ULDC.64 UR8, c[0x0][0x220] ;  /* 0x0000880000087ab9 */ /* 0x000fe20000000a00 */
[----:B------:R-:W-:Y:S01]  /*0110*/  MOV R5, R3 ;  /* 0x0000000300057202 */ /* 0x000fe20000000f00 */
[----:B------:R-:W-:Y:S01]  /*0120*/  ULDC UR7, c[0x0][0x21c] ;  /* 0x0000870000077ab9 */ /* 0x000fe20000000800 */
[----:B------:R-:W-:Y:S01]  /*0130*/  ISETP.NE.AND P0, PT, R10, 0x1, PT ;  /* 0x000000010a00780c */ /* 0x000fe20003f05270 */
[----:B------:R-:W-:-:S05]  /*0140*/  IMAD.HI.U32 R6, R3, UR8, R4 ;  /* 0x0000000803067c27 */ /* 0x000fca000f8e0004 */
[----:B------:R-:W-:Y:S01]  /*0150*/  SHF.R.U32.HI R7, RZ, UR9, R6 ;  /* 0x00000009ff077c19 */ /* 0x000fe20008011606 */
[----:B------:R-:W-:-:S03]  /*0160*/  ULDC.64 UR8, c[0x0][0x348] ;  /* 0x0000d20000087ab9 */ /* 0x000fc60000000a00 */
[----:B------:R-:W-:-:S05]  /*0170*/  IADD3 R2, -R7, RZ, RZ ;  /* 0x000000ff07027210 */ /* 0x000fca0007ffe1ff */
[----:B------:R-:W-:Y:S01]  /*0180*/  IMAD R2, R2, UR7, R3 ;  /* 0x0000000702027c24 */ /* 0x000fe2000f8e0203 */
[----:B------:R-:W-:-:S03]  /*0190*/  ULDC UR7, c[0x0][0x350] ;  /* 0x0000d40000077ab9 */ /* 0x000fc60000000800 */
[C---:B------:R-:W-:Y:S02]  /*01a0*/  IMAD R5, R2.reuse, UR8, RZ ;  /* 0x0000000802057c24 */ /* 0x040fe4000f8e02ff */
[C---:B------:R-:W-:Y:S02]  /*01b0*/  IMAD R0, R2.reuse, UR9, RZ ;  /* 0x0000000902007c24 */ /* 0x040fe4000f8e02ff */
[----:B------:R-:W-:Y:S01]  /*01c0*/  IMAD R2, R2, UR7, RZ ;  /* 0x0000000702027c24 */ /* 0x000fe2000f8e02ff */
[----:B------:R-:W-:Y:S06]  /*01d0*/  @!P0 BRA `(.L_x_822) ;  /* 0x0000001400348947 */ /* 0x000fec0003800000 */
[----:B------:R-:W-:Y:S01]  /*01e0*/  MOV R6, RZ ;  /* 0x000000ff00067202 */ /* 0x000fe20000000f00 */
[----:B------:R-:W-:Y:S01]  /*01f0*/  ULDC.64 UR8, c[0x0][0x228] ;  /* 0x00008a0000087ab9 */ /* 0x000fe20000000a00 */
[----:B------:R-:W-:Y:S01]  /*0200*/  ULDC UR7, c[0x0][0x230] ;  /* 0x00008c0000077ab9 */ /* 0x000fe20000000800 */
[----:B------:R-:W-:Y:S02]  /*0210*/  ISETP.NE.AND P0, PT, R10, 0x2, PT ;  /* 0x000000020a00780c */ /* 0x000fe40003f05270 */
[----:B------:R-:W-:-:S05]  /*0220*/  IMAD.HI.U32 R8, R7, UR9, R6 ;  /* 0x0000000907087c27 */ /* 0x000fca000f8e0006 */
[----:B------:R-:W-:Y:S01]  /*0230*/  SHF.R.U32.HI R9, RZ, UR7, R8 ;  /* 0x00000007ff097c19 */ /* 0x000fe20008011608 */
[----:B------:R-:W-:-:S03]  /*0240*/  ULDC UR7, c[0x0][0x354] ;  /* 0x0000d50000077ab9 */ /* 0x000fc60000000800 */
[----:B------:R-:W-:-:S05]  /*0250*/  IADD3 R6, -R9, RZ, RZ ;  /* 0x000000ff09067210 */ /* 0x000fca0007ffe1ff */
[----:B------:R-:W-:Y:S01]  /*0260*/  IMAD R7, R6, UR8, R7 ;  /* 0x0000000806077c24 */ /* 0x000fe2000f8e0207 */
[----:B------:R-:W-:-:S03]  /*0270*/  ULDC.64 UR8, c[0x0][0x358] ;  /* 0x0000d60000087ab9 */ /* 0x000fc60000000a00 */
[C---:B------:R-:W-:Y:S02]  /*0280*/  IMAD R5, R7.reuse, UR7, R5 ;  /* 0x0000000707057c24 */ /* 0x040fe4000f8e0205 */
[C---:B------:R-:W-:Y:S02]  /*0290*/  IMAD R0, R7.reuse, UR8, R0 ;  /* 0x0000000807007c24 */ /* 0x040fe4000f8e0200 */
[----:B------:R-:W-:Y:S01]  /*02a0*/  IMAD R2, R7, UR9, R2 ;  /* 0x0000000907027c24 */ /* 0x000fe2000f8e0202 */
[----:B------:R-:W-:Y:S06]  /*02b0*/  @!P0 BRA `(.L_x_822) ;  /* 0x0000001000fc8947 */ /* 0x000fec0003800000 */
[----:B------:R-:W-:Y:S01]  /*02c0*/  HFMA2.MMA R8, -RZ, RZ, 0, 0 ;  /* 0x00000000ff087435 */ /* 0x000fe200000001ff */
[----:B------:R-:W-:Y:S01]  /*02d0*/  ULDC.64 UR8, c[0x0][0x238] ;  /* 0x00008e0000087ab9 */ /* 0x000fe20000000a00 */
[----:B------:R-:W-:Y:S01]  /*02e0*/  ISETP.NE.AND P0, PT, R10, 0x3, PT ;  /* 0x000000030a00780c */ /* 0x000fe20003f05270 */
[----:B------:R-:W-:-:S07]  /*02f0*/  ULDC UR7, c[0x0][0x234] ;  /* 0x00008d0000077ab9 */ /* 0x000fce0000000800 */
[----:B------:R-:W-:-:S05]  /*0300*/  IMAD.HI.U32 R6, R9, UR8, R8 ;  /* 0x0000000809067c27 */ /* 0x000fca000f8e0008 */
[----:B------:R-:W-:Y:S01]  /*0310*/  SHF.R.U32.HI R7, RZ, UR9, R6 ;  /* 0x00000009ff077c19 */ /* 0x000fe20008011606 */
[----:B------:R-:W-:-:S03]  /*0320*/  ULDC.64 UR8, c[0x0][0x360] ;  /* 0x0000d80000087ab9 */ /* 0x000fc60000000a00 */
[----:B------:R-:W-:-:S05]  /*0330*/  IADD3 R8, -R7, RZ, RZ ;  /* 0x000000ff07087210 */ /* 0x000fca0007ffe1ff */
[----:B------:R-:W-:Y:S01]  /*0340*/  IMAD R9, R8, UR7, R9 ;  /* 0x0000000708097c24 */ /* 0x000fe2000f8e0209 */
[----:B------:R-:W-:-:S03]  /*0350*/  ULDC UR7, c[0x0][0x368] ;  /* 0x0000da0000077ab9 */ /* 0x000fc60000000800 */
[C---:B------:R-:W-:Y:S02]  /*0360*/  IMAD R5, R9.reuse, UR8, R5 ;  /* 0x0000000809057c24 */ /* 0x040fe4000f8e0205 */
[C---:B------:R-:W-:Y:S02]  /*0370*/  IMAD R0, R9.reuse, UR9, R0 ;  /* 0x0000000909007c24 */ /* 0x040fe4000f8e0200 */
[----:B------:R-:W-:Y:S01]  /*0380*/  IMAD R2, R9, UR7, R2 ;  /* 0x0000000709027c24 */ /* 0x000fe2000f8e0202 */
        /* <DEDUP_REMOVED lines=15> */
[----:B------:R-:W-:Y:S01]  /*0480*/  MOV R8, RZ ;  /* 0x000000ff00087202 */ /* 0x000fe20000000f00 */
[----:B------:R-:W-:Y:S01]  /*0490*/  ULDC.64 UR8, c[0x0][0x250] ;  /* 0x0000940000087ab9 */ /* 0x000fe20000000a00 */
[----:B------:R-:W-:Y:S01]  /*04a0*/  ISETP.NE.AND P0, PT, R10, 0x5, PT ;  /* 0x000000050a00780c */ /* 0x000fe20003f05270 */
[----:B------:R-:W-:Y:S02]  /*04b0*/  ULDC UR7, c[0x0][0x24c] ;  /* 0x0000930000077ab9 */ /* 0x000fe40000000800 */
        /* <DEDUP_REMOVED lines=10> */
[----:B------:R-:W-:Y:S01]  /*0560*/  HFMA2.MMA R6, -RZ, RZ, 0, 0 ;  /* 0x00000000ff067435 */ /* 0x000fe200000001ff */
[----:B------:R-:W-:Y:S01]  /*0570*/  ULDC.64 UR8, c[0x0][0x258] ;  /* 0x0000960000087ab9 */ /* 0x000fe20000000a00 */
[----:B------:R-:W-:Y:S01]  /*0580*/  ULDC UR7, c[0x0][0x260] ;  /* 0x0000980000077ab9 */ /* 0x000fe20000000800 */
[----:B------:R-:W-:-:S07]  /*0590*/  ISETP.NE.AND P0, PT, R10, 0x6, PT ;  /* 0x000000060a00780c */ /* 0x000fce0003f05270 */
        /* <DEDUP_REMOVED lines=248> */
[----:B------:R-:W-:Y:S01]  /*1520*/  ISETP.NE.AND P0, PT, R10, 0x18, PT ;  /* 0x000000180a00780c */ /* 0x000fe20003f05270 */
[----:B------:R-:W-:Y:S01]  /*1530*/  HFMA2.MMA R6, -RZ, RZ, 0, 0 ;  /* 0x00000000ff067435 */ /* 0x000fe200000001ff */
[----:B------:R-:W-:Y:S01]  /*1540*/  ULDC.64 UR8, c[0x0][0x330] ;  /* 0x0000cc0000087ab9 */ /* 0x000fe20000000a00 */
[----:B------:R-:W-:-:S08]  /*1550*/  ULDC UR7, c[0x0][0x338] ;  /* 0x0000ce0000077ab9 */ /* 0x000fd00000000800 */
[----:B------:R-:W-:Y:S02]  /*1560*/  IMAD.HI.U32 R10, R7, UR9, R6 ;  /* 0x00000009070a7c27 */ /* 0x000fe4000f8e0006 */
[----:B------:R-:W0:Y:S03]  /*1570*/  @P0 LDC.64 R12, c[0x0][0x340] ;  /* 0x0000d000ff0c0b82 */ /* 0x000e260000000a00 */
[----:B------:R-:W-:Y:S01]  /*1580*/  SHF.R.U32.HI R11, RZ, UR7, R10 ;  /* 0x00000007ff0b7c19 */ /* 0x000fe2000801160a */
[----:B------:R-:W-:Y:S01]  /*1590*/  ULDC UR7, c[0x0][0x45c] ;  /* 0x0001170000077ab9 */ /* 0x000fe20000000800 */
[----:B------:R-:W-:Y:S02]  /*15a0*/  @P0 MOV R10, RZ ;  /* 0x000000ff000a0202 */ /* 0x000fe40000000f00 */
[----:B------:R-:W-:Y:S01]  /*15b0*/  IADD3 R6, -R11, RZ, RZ ;  /* 0x000000ff0b067210 */ /* 0x000fe20007ffe1ff */
[----:B------:R-:W1:Y:S04]  /*15c0*/  @P0 LDC R15, c[0x0][0x33c] ;  /* 0x0000cf00ff0f0b82 */ /* 0x000e680000000800 */
[----:B------:R-:W-:Y:S01]  /*15d0*/  IMAD R7, R6, UR8, R7 ;  /* 0x0000000806077c24 */ /* 0x000fe2000f8e0207 */
[----:B------:R-:W-:-:S03]  /*15e0*/  ULDC.64 UR8, c[0x0][0x460] ;  /* 0x0001180000087ab9 */ /* 0x000fc60000000a00 */
[----:B------:R-:W2:Y:S01]  /*15f0*/  @P0 LDC.64 R8, c[0x0][0x468] ;  /* 0x00011a00ff080b82 */ /* 0x000ea20000000a00 */
[C---:B------:R-:W-:Y:S02]  /*1600*/  IMAD R5, R7.reuse, UR7, R5 ;  /* 0x0000000707057c24 */ /* 0x040fe4000f8e0205 */
[C---:B------:R-:W-:Y:S02]  /*1610*/  IMAD R0, R7.reuse, UR8, R0 ;  /* 0x0000000807007c24 */ /* 0x040fe4000f8e0200 */
[----:B------:R-:W-:-:S03]  /*1620*/  IMAD R2, R7, UR9, R2 ;  /* 0x0000000907027c24 */ /* 0x000fc6000f8e0202 */
[----:B------:R-:W3:Y:S01]  /*1630*/  @P0 LDC R14, c[0x0][0x470] ;  /* 0x00011c00ff0e0b82 */ /* 0x000ee20000000800 */
[----:B0-----:R-:W-:-:S05]  /*1640*/  @P0 IMAD.HI.U32 R4, R11, R12, R10 ;  /* 0x0000000c0b040227 */ /* 0x001fca00078e000a */
[----:B------:R-:W-:-:S04]  /*1650*/  @P0 SHF.R.U32.HI R4, RZ, R13, R4 ;  /* 0x0000000dff040219 */ /* 0x000fc80000011604 */
[----:B------:R-:W-:-:S05]  /*1660*/  @P0 IADD3 R10, -R4, RZ, RZ ;  /* 0x000000ff040a0210 */ /* 0x000fca0007ffe1ff */
[----:B-1----:R-:W-:-:S04]  /*1670*/  @P0 IMAD R11, R10, R15, R11 ;  /* 0x0000000f0a0b0224 */ /* 0x002fc800078e020b */
[C---:B--2---:R-:W-:Y:S02]  /*1680*/  @P0 IMAD R5, R11.reuse, R8, R5 ;  /* 0x000000080b050224 */ /* 0x044fe400078e0205 */
[C---:B------:R-:W-:Y:S02]  /*1690*/  @P0 IMAD R0, R11.reuse, R9, R0 ;  /* 0x000000090b000224 */ /* 0x040fe400078e0200 */
[----:B---3--:R-:W-:-:S07]  /*16a0*/  @P0 IMAD R2, R11, R14, R2 ;  /* 0x0000000e0b020224 */ /* 0x008fce00078e0202 */
.L_x_822:
[----:B------:R-:W-:Y:S02]  /*16b0*/  ULDC.64 UR8, c[0x0][0x488] ;  /* 0x0001220000087ab9 */ /* 0x000fe40000000a00 */
[----:B------:R-:W-:-:S04]  /*16c0*/  IADD3 R8, P0, R2, UR8, RZ ;  /* 0x0000000802087c10 */ /* 0x000fc8000ff1e0ff */
[----:B------:R-:W-:Y:S01]  /*16d0*/  IADD3.X R9, RZ, UR9, RZ, P0, !PT ;  /* 0x00000009ff097c10 */ /* 0x000fe200087fe4ff */
[----:B------:R-:W-:Y:S02]  /*16e0*/  ULDC.64 UR8, c[0x0][0x480] ;  /* 0x0001200000087ab9 */ /* 0x000fe40000000a00 */
[----:B------:R-:W-:Y:S02]  /*16f0*/  IADD3 R6, P0, R0, UR8, RZ ;  /* 0x0000000800067c10 */ /* 0x000fe4000ff1e0ff */
[----:B------:R-:W2:Y:S02]  /*1700*/  LDG.E.U16 R8, desc[UR4][R8.64] ;  /* 0x0000000408087981 */ /* 0x000ea4000c1e1500 */
[----:B------:R-:W-:Y:S01]  /*1710*/  IADD3.X R7, RZ, UR9, RZ, P0, !PT ;  /* 0x00000009ff077c10 */ /* 0x000fe200087fe4ff */
[----:B------:R-:W-:-:S04]  /*1720*/  ULDC.64 UR8, c[0x0][0x490] ;  /* 0x0001240000087ab9 */ /* 0x000fc80000000a00 */
[----:B------:R-:W3:Y:S01]  /*1730*/  LDG.E.U16 R6, desc[UR4][R6.64] ;  /* 0x0000000406067981 */ /* 0x000ee2000c1e1500 */
[----:B------:R-:W-:Y:S02]  /*1740*/  IADD3 R3, R3, 0x80, RZ ;  /* 0x0000008003037810 */ /* 0x000fe40007ffe0ff */
[----:B--2---:R-:W-:-:S04]  /*1750*/  SHF.L.U32 R0, R8, 0x10, RZ ;  /* 0x0000001008007819 */ /* 0x004fc800000006ff */
[C---:B------:R-:W-:Y:S02]  /*1760*/  FSETP.GTU.FTZ.AND P0, PT, R0.reuse, UR8, PT ;  /* 0x0000000800007c0b */ /* 0x040fe4000bf1c000 */
[----:B------:R-:W-:Y:S01]  /*1770*/  FSETP.GE.FTZ.AND P1, PT, R0, UR9, PT ;  /* 0x0000000900007c0b */ /* 0x000fe2000bf36000 */
[----:B------:R-:W-:Y:S01]  /*1780*/  ULDC.64 UR8, c[0x0][0x478] ;  /* 0x00011e0000087ab9 */ /* 0x000fe20000000a00 */
[----:B---3--:R-:W-:Y:S02]  /*1790*/  SHF.L.U32 R0, R6, 0x10, RZ ;  /* 0x0000001006007819 */ /* 0x008fe400000006ff */
[----:B------:R-:W-:-:S04]  /*17a0*/  PLOP3.LUT P0, PT, P0, P1, PT, 0x20, 0x0 ;  /* 0x000000000000781c */ /* 0x000fc80000702470 */
[----:B------:R-:W-:Y:S02]  /*17b0*/  FSEL R0, R0, RZ, P0 ;  /* 0x000000ff00007208 */ /* 0x000fe40000000000 */
[----:B------:R-:W-:Y:S02]  /*17c0*/  IADD3 R4, P0, R5, UR8, RZ ;  /* 0x0000000805047c10 */ /* 0x000fe4000ff1e0ff */
[----:B------:R-:W-:Y:S02]  /*17d0*/  F2FP.BF16.F32.PACK_AB R0, RZ, R0 ;  /* 0x00000000ff00723e */ /* 0x000fe400000010ff */
[----:B------:R-:W-:-:S05]  /*17e0*/  IADD3.X R5, RZ, UR9, RZ, P0, !PT ;  /* 0x00000009ff057c10 */ /* 0x000fca00087fe4ff */
[----:B------:R0:W-:Y:S04]  /*17f0*/  STG.E.U16 desc[UR4][R4.64], R0 ;  /* 0x0000000004007986 */ /* 0x0001e8000c101504 */
.L_x_821:
[----:B------:R-:W-:Y:S05]  /*1800*/  BSYNC B0 ;  /* 0x0000000000007941 */ /* 0x000fea0003800000 */
.L_x_820:
[----:B------:R-:W-:Y:S01]  /*1810*/  ISETP.GE.AND P0, PT, R3, UR6, PT ;  /* 0x0000000603007c0c */ /* 0x000fe2000bf06270 */
[----:B------:R-:W-:-:S12]  /*1820*/  BSSY B0, `(.L_x_823) ;  /* 0x00002f0000007945 */ /* 0x000fd80003800000 */
[----:B------:R-:W-:Y:S05]  /*1830*/  @P0 BRA `(.L_x_824) ;  /* 0x0000002c00b80947 */ /* 0x000fea0003800000 */
[----:B0-----:R-:W0:Y:S01]  /*1840*/  LDC R4, c[0x0][0x218] ;  /* 0x00008600ff047b82 */ /* 0x001e220000000800 */
[----:B------:R-:W-:Y:S01]  /*1850*/  HFMA2.MMA R2, -RZ, RZ, 0, 0 ;  /* 0x00000000ff027435 */ /* 0x000fe200000001ff */
[----:B------:R-:W-:Y:S01]  /*1860*/  MOV R0, RZ ;  /* 0x000000ff00007202 */ /* 0x000fe20000000f00 */
[----:B------:R-:W-:Y:S01]  /*1870*/  HFMA2.MMA R5, -RZ, RZ, 0, 0 ;  /* 0x00000000ff057435 */ /* 0x000fe200000001ff */
[----:B0-----:R-:W-:-:S13]  /*1880*/  ISETP.NE.AND P0, PT, R4, RZ, PT ;  /* 0x000000ff0400720c */ /* 0x001fda0003f05270 */
[----:B------:R-:W-:Y:S05]  /*1890*/  @!P0 BRA `(.L_x_825) ;  /* 0x00000014006c8947 */ /* 0x000fea0003800000 */
        /* <DEDUP_REMOVED lines=347> */
.L_x_825:
        /* <DEDUP_REMOVED lines=19> */
[----:B------:R-:W-:Y:S02]  /*2f80*/  IADD3.X R5, RZ, UR9, RZ, P0, !PT ;  /* 0x00000009ff057c10 */ /* 0x000fe400087fe4ff */
[----:B------:R-:W-:-:S03]  /*2f90*/  ISETP.GE.AND P0, PT, R3, UR6, PT ;  /* 0x0000000603007c0c */ /* 0x000fc6000bf06270 */
[----:B------:R1:W-:Y:S10]  /*2fa0*/  STG.E.U16 desc[UR4][R4.64], R0 ;  /* 0x0000000004007986 */ /* 0x0003f4000c101504 */
[----:B------:R-:W-:Y:S05]  /*2fb0*/  @P0 BRA `(.L_x_824) ;  /* 0x0000001400d80947 */ /* 0x000fea0003800000 */
[----:B-1----:R-:W0:Y:S01]  /*2fc0*/  LDC R4, c[0x0][0x218] ;  /* 0x00008600ff047b82 */ /* 0x002e220000000800 */
        /* <DEDUP_REMOVED lines=352> */
.L_x_826:
        /* <DEDUP_REMOVED lines=21> */
.L_x_824:
[----:B------:R-:W-:Y:S05]  /*4720*/  BSYNC B0 ;  /* 0x0000000000007941 */ /* 0x000fea0003800000 */
.L_x_823:
[----:B------:R-:W-:-:S13]  /*4730*/  ISETP.GE.AND P0, PT, R3, UR6, PT ;  /* 0x0000000603007c0c */ /* 0x000fda000bf06270 */
[----:B------:R-:W-:Y:S05]  /*4740*/  @P0 EXIT ;  /* 0x000000000000094d */ /* 0x000fea0003800000 */
[----:B012---:R-:W0:Y:S01]  /*4750*/  LDC R4, c[0x0][0x218] ;  /* 0x00008600ff047b82 */ /* 0x007e220000000800 */
        /* <DEDUP_REMOVED lines=9> */
[----:B------:R-:W-:Y:S01]  /*47f0*/  IMAD.HI.U32 R6, R3, UR6, R2 ;  /* 0x0000000603067c27 */ /* 0x000fe2000f8e0002 */
[----:B------:R-:W-:-:S04]  /*4800*/  ULDC UR6, c[0x0][0x21c] ;  /* 0x0000870000067ab9 */ /* 0x000fc80000000800 */
[----:B------:R-:W-:-:S04]  /*4810*/  SHF.R.U32.HI R7, RZ, UR7, R6 ;  /* 0x00000007ff077c19 */ /* 0x000fc80008011606 */
[----:B------:R-:W-:-:S05]  /*4820*/  IADD3 R2, -R7, RZ, RZ ;  /* 0x000000ff07027210 */ /* 0x000fca0007ffe1ff */
[----:B------:R-:W-:Y:S01]  /*4830*/  IMAD R2, R2, UR6, R3 ;  /* 0x0000000602027c24 */ /* 0x000fe2000f8e0203 */
[----:B------:R-:W-:-:S03]  /*4840*/  ULDC.64 UR6, c[0x0][0x348] ;  /* 0x0000d20000067ab9 */ /* 0x000fc60000000a00 */
        /* <DEDUP_REMOVED lines=22> */
[----:B------:R-:W-:Y:S01]  /*49b0*/  IMAD.HI.U32 R6, R9, UR6, R8 ;  /* 0x0000000609067c27 */ /* 0x000fe2000f8e0008 */
[----:B------:R-:W-:-:S04]  /*49c0*/  ULDC UR6, c[0x0][0x234] ;  /* 0x00008d0000067ab9 */ /* 0x000fc80000000800 */
[----:B------:R-:W-:-:S04]  /*49d0*/  SHF.R.U32.HI R7, RZ, UR7, R6 ;  /* 0x00000007ff077c19 */ /* 0x000fc80008011606 */
        /* <DEDUP_REMOVED lines=312> */
.L_x_827:
        /* <DEDUP_REMOVED lines=19> */
[----:B------:R-:W-:Y:S01]  /*5e90*/  STG.E.U16 desc[UR4][R4.64], R0 ;  /* 0x0000000004007986 */ /* 0x000fe2000c101504 */
[----:B------:R-:W-:Y:S05]  /*5ea0*/  EXIT ;  /* 0x000000000000794d */ /* 0x000fea0003800000 */
.L_x_828:
        /* <DEDUP_REMOVED lines=13> */
.L_x_3349:


//--------------------- .text._ZN2at6native27unrolled_elementwise_kernelIZZZNS0_65_GLOBAL__N__eb3311e5_27_ActivationHardtanhKernel_cu_f5210f67_355124hardtanh_backward_kernelERNS_14TensorIteratorERKN3c106ScalarES8_ENKUlvE_clEvENKUlvE2_clEvEUlNS5_8BFloat16ESB_E_St5arrayIPcLm3EELi4E23TrivialOffsetCalculatorILi2EjESG_ILi1EjENS0_6memory15LoadWithoutCastENSJ_16StoreWithoutCastEEEviT_T0_T2_T3_T4_T5_ --------------------------
	.section	.text._ZN2at6native27unrolled_elementwise_kernelIZZZNS0_65_GLOBAL__N__eb3311e5_27_ActivationHardtanhKernel_cu_f5210f67_355124hardtanh_backward_kernelERNS_14TensorIteratorERKN3c106ScalarES8_ENKUlvE_clEvENKUlvE2_clEvEUlNS5_8BFloat16ESB_E_St5arrayIPcLm3EELi4E23TrivialOffsetCalculatorILi2EjESG_ILi1EjENS0_6memory15LoadWithoutCastENSJ_16StoreWithoutCastEEEviT_T0_T2_T3_T4_T5_,"ax",@progbits
	.align	128
        .global         _ZN2at6native27unrolled_elementwise_kernelIZZZNS0_65_GLOBAL__N__eb3311e5_27_ActivationHardtanhKernel_cu_f5210f67_355124hardtanh_backward_kernelERNS_14TensorIteratorERKN3c106ScalarES8_ENKUlvE_clEvENKUlvE2_clEvEUlNS5_8BFloat16ESB_E_St5arrayIPcLm3EELi4E23TrivialOffsetCalculatorILi2EjESG_ILi1EjENS0_6memory15LoadWithoutCastENSJ_16StoreWithoutCastEEEviT_T0_T2_T3_T4_T5_
        .type           _ZN2at6native27unrolled_elementwise_kernelIZZZNS0_65_GLOBAL__N__eb3311e5_27_ActivationHardtanhKernel_cu_f5210f67_355124hardtanh_backward_kernelERNS_14TensorIteratorERKN3c106ScalarES8_ENKUlvE_clEvENKUlvE2_clEvEUlNS5_8BFloat16ESB_E_St5arrayIPcLm3EELi4E23TrivialOffsetCalculatorILi2EjESG_ILi1EjENS0_6memory15LoadWithoutCastENSJ_16StoreWithoutCastEEEviT_T0_T2_T3_T4_T5_,@function
        .size           _ZN2at6native27unrolled_elementwise_kernelIZZZNS0_65_GLOBAL__N__eb3311e5_27_ActivationHardtanhKernel_cu_f5210f67_355124hardtanh_backward_kernelERNS_14TensorIteratorERKN3c106ScalarES8_ENKUlvE_clEvENKUlvE2_clEvEUlNS5_8BFloat16ESB_E_St5arrayIPcLm3EELi4E23TrivialOffsetCalculatorILi2EjESG_ILi1EjENS0_6memory15LoadWithoutCastENSJ_16StoreWithoutCastEEEviT_T0_T2_T3_T4_T5_,(.L_x_3350 - _ZN2at6native27unrolled_elementwise_kernelIZZZNS0_65_GLOBAL__N__eb3311e5_27_ActivationHardtanhKernel_cu_f5210f67_355124hardtanh_backward_kernelERNS_14TensorIteratorERKN3c106ScalarES8_ENKUlvE_clEvENKUlvE2_clEvEUlNS5_8BFloat16ESB_E_St5arrayIPcLm3EELi4E23TrivialOffsetCalculatorILi2EjESG_ILi1EjENS0_6memory15LoadWithoutCastENSJ_16StoreWithoutCastEEEviT_T0_T2_T3_T4_T5_)
        .other          _ZN2at6native27unrolled_elementwise_kernelIZZZNS0_65_GLOBAL__N__eb3311e5_27_ActivationHardtanhKernel_cu_f5210f67_355124hardtanh_backward_kernelERNS_14TensorIteratorERKN3c106ScalarES8_ENKUlvE_clEvENKUlvE2_clEvEUlNS5_8BFloat16ESB_E_St5arrayIPcLm3EELi4E23TrivialOffsetCalculatorILi2EjESG_ILi1EjENS0_6memory15LoadWithoutCastENSJ_16StoreWithoutCastEEEviT_T0_T2_T3_T4_T5_,@"STO_CUDA_ENTRY STV_DEFAULT"
_ZN2at6native27unrolled_elementwise_kernelIZZZNS0_65_GLOBAL__N__eb3311e5_27_ActivationHardtanhKernel_cu_f5210f67_355124hardtanh_backward_kernelERNS_14TensorIteratorERKN3c106ScalarES8_ENKUlvE_clEvENKUlvE2_clEvEUlNS5_8BFloat16ESB_E_St5arrayIPcLm3EELi4E23TrivialOffsetCalculatorILi2EjESG_ILi1EjENS0_6memory15LoadWithoutCastENSJ_16StoreWithoutCastEEEviT_T0_T2_T3_T4_T5_:
.text._ZN2at6native27unrolled_elementwise_kernelIZZZNS0_65_GLOBAL__N__eb3311e5_27_ActivationHardtanhKernel_cu_f5210f67_355124hardtanh_backward_kernelERNS_14TensorIteratorERKN3c106ScalarES8_ENKUlvE_clEvENKUlvE2_clEvEUlNS5_8BFloat16ESB_E_St5arrayIPcLm3EELi4E23TrivialOffsetCalculatorILi2EjESG_ILi1EjENS0_6memory15LoadWithoutCastENSJ_16StoreWithoutCastEEEviT_T0_T2_T3_T4_T5_:
[----:B------:R-:W-:Y:S01]  /*0000*/  LDC R1, c[0x0][0x28] ;  /* 0x00000a00ff017b82 */ /* 0x000fe20000000800 */
[----:B------:R-:W0:Y:S07]  /*0010*/  S2R R0, SR_CTAID.X ;  /* 0x0000000000007919 */ /* 0x000e2e0000002500 */
[----:B------:R-:W0:Y:S01]  /*0020*/  LDC R3, c[0x0][0x210] ;  /* 0x00008400ff037b82 */ /* 0x000e220000000800 */
[----:B------:R-:W-:Y:S01]  /*0030*/  PRMT R15, RZ, 0x7610, R15 ;  /* 0x00007610ff0f7816 */ /* 0x000fe2000000000f */
[----:B------:R-:W-:Y:S01]  /*0040*/  ULDC.64 UR4, c[0x0][0x208] ;  /* 0x0000820000047ab9 */ /* 0x000fe20000000a00 */
[----:B------:R-:W1:Y:S01]  /*0050*/  S2R R19, SR_TID.X ;  /* 0x0000000000137919 */ /* 0x000e620000002100 */
[----:B0-----:R-:W-:-:S02]  /*0060*/  IMAD R10, R0, -0x200, R3 ;  /* 0xfffffe00000a7824 */ /* 0x001fc400078e0203 */
[----:B-1----:R-:W-:-:S03]  /*0070*/  IMAD.MOV.U32 R23, RZ, RZ, R19 ;  /* 0x000000ffff177224 */ /* 0x002fc600078e0013 */
[----:B------:R-:W-:-:S13]  /*0080*/  ISETP.GE.AND P2, PT, R19, R10, PT ;  /* 0x0000000a1300720c */ /* 0x000fda0003f46270 */
[----:B------:R-:W-:Y:S01]  /*0090*/  @!P2 IMAD R17, R0, 0x200, R23 ;  /* 0x000002000011a824 */ /* 0x000fe200078e0217 */
[----:B------:R-:W0:Y:S01]  /*00a0*/  @!P2 LDC.64 R24, c[0x0][0x238] ;  /* 0x00008e00ff18ab82 */ /* 0x000e220000000a00 */
[----:B------:R-:W-:-:S05]  /*00b0*/  @!P2 VIADD R23, R23, 0x80 ;  /* 0x000000801717a836 */ /* 0x000fca0000000000 */
[----:B------:R-:W-:Y:S02]  /*00c0*/  ISETP.GE.AND P0, PT, R23, R10, PT ;  /* 0x0000000a1700720c */ /* 0x000fe40003f06270 */
[----:B------:R-:W1:Y:S11]  /*00d0*/  @!P2 LDC.64 R4, c[0x0][0x230] ;  /* 0x00008c00ff04ab82 */ /* 0x000e760000000a00 */
[----:B------:R-:W2:Y:S01]  /*00e0*/  @!P0 LDC.64 R2, c[0x0][0x238] ;  /* 0x00008e00ff028b82 */ /* 0x000ea20000000a00 */
[----:B------:R-:W-:-:S02]  /*00f0*/  @!P0 IMAD R11, R0, 0x200, R23 ;  /* 0x00000200000b8824 */ /* 0x000fc400078e0217 */
[----:B------:R-:W-:Y:S02]  /*0100*/  @!P0 VIADD R23, R23, 0x80 ;  /* 0x0000008017178836 */ /* 0x000fe40000000000 */
[----:B0-----:R-:W-:-:S03]  /*0110*/  @!P2 IMAD.WIDE.U32 R24, R17, 0x2, R24 ;  /* 0x000000021118a825 */ /* 0x001fc600078e0018 */
[----:B------:R-:W-:Y:S01]  /*0120*/  ISETP.GE.AND P1, PT, R23, R10, PT ;  /* 0x0000000a1700720c */ /* 0x000fe20003f26270 */
[----:B------:R-:W0:Y:S01]  /*0130*/  @!P0 LDC.64 R6, c[0x0][0x230] ;  /* 0x00008c00ff068b82 */ /* 0x000e220000000a00 */
[----:B------:R-:W-:Y:S01]  /*0140*/  PRMT R18, RZ, 0x7610, R18 ;  /* 0x00007610ff127816 */ /* 0x000fe20000000012 */
[----:B------:R3:W4:Y:S10]  /*0150*/  @!P2 LDG.E.U16 R15, desc[UR4][R24.64] ;  /* 0x00000004180fa981 */ /* 0x000734000c1e1500 */
[----:B------:R-:W3:Y:S01]  /*0160*/  @!P1 LDC.64 R8, c[0x0][0x238] ;  /* 0x00008e00ff089b82 */ /* 0x000ee20000000a00 */
[----:B--2---:R-:W-:-:S05]  /*0170*/  @!P0 IMAD.WIDE.U32 R20, R11, 0x2, R2 ;  /* 0x000000020b148825 */ /* 0x004fca00078e0002 */
[----:B------:R-:W2:Y:S01]  /*0180*/  @!P0 LDG.E.U16 R18, desc[UR4][R20.64] ;  /* 0x0000000414128981 */ /* 0x000ea2000c1e1500 */
[----:B-1----:R-:W-:Y:S01]  /*0190*/  @!P2 IMAD.WIDE.U32 R4, R17, 0x2, R4 ;  /* 0x000000021104a825 */ /* 0x002fe200078e0004 */
[----:B------:R-:W-:Y:S01]  /*01a0*/  PRMT R17, RZ, 0x7610, R17 ;  /* 0x00007610ff117816 */ /* 0x000fe20000000011 */
[----:B------:R-:W1:Y:S01]  /*01b0*/  @!P1 LDC.64 R2, c[0x0][0x230] ;  /* 0x00008c00ff029b82 */ /* 0x000e620000000a00 */
[----:B------:R-:W-:Y:S01]  /*01c0*/  PRMT R12, RZ, 0x7610, R12 ;  /* 0x00007610ff0c7816 */ /* 0x000fe2000000000c */
[----:B------:R-:W-:Y:S02]  /*01d0*/  @!P1 IMAD R27, R0, 0x200, R23 ;  /* 0x00000200001b9824 */ /* 0x000fe400078e0217 */
[----:B0-----:R-:W-:Y:S01]  /*01e0*/  @!P0 IMAD.WIDE.U32 R6, R11, 0x2, R6 ;  /* 0x000000020b068825 */ /* 0x001fe200078e0006 */
[----:B------:R-:W2:Y:S01]  /*01f0*/  @!P2 LDG.E.U16 R17, desc[UR4][R4.64] ;  /* 0x000000040411a981 */ /* 0x000ea2000c1e1500 */
[----:B------:R-:W-:Y:S02]  /*0200*/  PRMT R11, RZ, 0x7610, R11 ;  /* 0x00007610ff0b7816 */ /* 0x000fe4000000000b */
[----:B------:R-:W-:Y:S01]  /*0210*/  PRMT R22, RZ, 0x7610, R22 ;  /* 0x00007610ff167816 */ /* 0x000fe20000000016 */
[----:B------:R-:W2:Y:S01]  /*0220*/  @!P0 LDG.E.U16 R12, desc[UR4][R6.64] ;  /* 0x00000004060c8981 */ /* 0x000ea2000c1e1500 */
[----:B------:R-:W-:-:S02]  /*0230*/  @!P1 VIADD R23, R23, 0x80 ;  /* 0x0000008017179836 */ /* 0x000fc40000000000 */
[----:B---3--:R-:W-:-:S05]  /*0240*/  @!P1 IMAD.WIDE.U32 R8, R27, 0x2, R8 ;  /* 0x000000021b089825 */ /* 0x008fca00078e0008 */
[----:B------:R0:W3:Y:S01]  /*0250*/  @!P1 LDG.E.U16 R11, desc[UR4][R8.64] ;  /* 0x00000004080b9981 */ /* 0x0000e2000c1e1500 */
[----:B-1----:R-:W-:-:S05]  /*0260*/  @!P1 IMAD.WIDE.U32 R24, R27, 0x2, R2 ;  /* 0x000000021b189825 */ /* 0x002fca00078e0002 */
[----:B------:R1:W3:Y:S01]  /*0270*/  @!P1 LDG.E.U16 R22, desc[UR4][R24.64] ;  /* 0x0000000418169981 */ /* 0x0002e2000c1e1500 */
[----:B------:R-:W-:Y:S01]  /*0280*/  ISETP.GE.AND P0, PT, R23, R10, PT ;  /* 0x0000000a1700720c */ /* 0x000fe20003f06270 */
[----:B0-----:R-:W-:-:S12]  /*0290*/  VIADD R9, R19, 0x80 ;  /* 0x0000008013097836 */ /* 0x001fd80000000000 */
[----:B------:R-:W0:Y:S01]  /*02a0*/  @!P0 LDC.64 R2, c[0x0][0x230] ;  /* 0x00008c00ff028b82 */ /* 0x000e220000000a00 */
[----:B------:R-:W-:Y:S01]  /*02b0*/  ISETP.GE.AND P3, PT, R9, R10, PT ;  /* 0x0000000a0900720c */ /* 0x000fe20003f66270 */
[----:B------:R-:W-:-:S06]  /*02c0*/  @!P0 IMAD R27, R0, 0x200, R23 ;  /* 0x00000200001b8824 */ /* 0x000fcc00078e0217 */
[----:B------:R-:W1:Y:S08]  /*02d0*/  @!P0 LDC.64 R20, c[0x0][0x238] ;  /* 0x00008e00ff148b82 */ /* 0x000e700000000a00 */
[----:B------:R-:W2:Y:S01]  /*02e0*/  @!P3 LDC.64 R4, c[0x0][0x218] ;  /* 0x00008600ff04bb82 */ /* 0x000ea20000000a00 */
[----:B0-----:R-:W-:-:S07]  /*02f0*/  @!P0 IMAD.WIDE.U32 R6, R27, 0x2, R2 ;  /* 0x000000021b068825 */ /* 0x001fce00078e0002 */
[----:B------:R-:W0:Y:S01]  /*0300*/  @!P2 LDC.64 R2, c[0x0][0x218] ;  /* 0x00008600ff02ab82 */ /* 0x000e220000000a00 */
[----:B------:R-:W-:Y:S01]  /*0310*/  PRMT R23, RZ, 0x7610, R23 ;  /* 0x00007610ff177816 */ /* 0x000fe20000000017 */
[----:B-1----:R-:W-:Y:S01]  /*0320*/  VIADD R25, R19, 0x100 ;  /* 0x0000010013197836 */ /* 0x002fe20000000000 */
[----:B------:R-:W-:Y:S01]  /*0330*/  PRMT R8, RZ, 0x7610, R8 ;  /* 0x00007610ff087816 */ /* 0x000fe20000000008 */
[----:B------:R-:W-:-:S03]  /*0340*/  @!P0 IMAD.WIDE.U32 R20, R27, 0x2, R20 ;  /* 0x000000021b148825 */ /* 0x000fc600078e0014 */
[----:B------:R-:W-:Y:S02]  /*0350*/  ISETP.GE.AND P4, PT, R25, R10, PT ;  /* 0x0000000a1900720c */ /* 0x000fe40003f86270 */
[----:B------:R1:W5:Y:S04]  /*0360*/  @!P0 LDG.E.U16 R8, desc[UR4][R6.64] ;  /* 0x0000000406088981 */ /* 0x000368000c1e1500 */
[----:B------:R0:W5:Y:S01]  /*0370*/  @!P0 LDG.E.U16 R23, desc[UR4][R20.64] ;  /* 0x0000000414178981 */ /* 0x000162000c1e1500 */
[----:B-1----:R-:W-:Y:S01]  /*0380*/  VIADD R7, R19, 0x180 ;  /* 0x0000018013077836 */ /* 0x002fe20000000000 */
[----:B------:R-:W-:Y:S01]  /*0390*/  BSSY B0, `(.L_x_829) ;  /* 0x000002a000007945 */ /* 0x000fe20003800000 */
[----:B----4-:R-:W-:-:S05]  /*03a0*/  @!P2 IMAD.U32 R15, R15, 0x10000, RZ ;  /* 0x000100000f0fa824 */ /* 0x010fca00078e00ff */
[C---:B0-----:R-:W-:Y:S02]  /*03b0*/  @!P2 FSETP.GTU.FTZ.AND P0, PT, R15.reuse, R2, PT ;  /* 0x000000020f00a20b */ /* 0x041fe40003f1c000 */
[----:B------:R-:W-:Y:S02]  /*03c0*/  @!P2 FSETP.GE.FTZ.AND P5, PT, R15, R3, PT ;  /* 0x000000030f00a20b */ /* 0x000fe40003fb6000 */
[----:B------:R-:W0:Y:S02]  /*03d0*/  @!P4 LDC.64 R2, c[0x0][0x218] ;  /* 0x00008600ff02cb82 */ /* 0x000e240000000a00 */
[----:B------:R-:W-:Y:S01]  /*03e0*/  @!P2 PLOP3.LUT P0, PT, P0, P5, PT, 0x20, 0x0 ;  /* 0x000000000000a81c */ /* 0x000fe2000070a470 */
[----:B--2---:R-:W-:-:S05]  /*03f0*/  @!P3 IMAD.U32 R18, R18, 0x10000, RZ ;  /* 0x000100001212b824 */ /* 0x004fca00078e00ff */
[C---:B------:R-:W-:Y:S02]  /*0400*/  @!P3 FSETP.GTU.FTZ.AND P1, PT, R18.reuse, R4, PT ;  /* 0x000000041200b20b */ /* 0x040fe40003f3c000 */
[----:B------:R-:W-:Y:S02]  /*0410*/  @!P3 FSETP.GE.FTZ.AND P5, PT, R18, R5, PT ;  /* 0x000000051200b20b */ /* 0x000fe40003fb6000 */
[----:B------:R-:W1:Y:S01]  /*0420*/  @!P2 LDC.64 R4, c[0x0][0x228] ;  /* 0x00008a00ff04ab82 */ /* 0x000e620000000a00 */
[----:B------:R-:W-:Y:S01]  /*0430*/  @!P2 IMAD.U32 R17, R17, 0x10000, RZ ;  /* 0x000100001111a824 */ /* 0x000fe200078e00ff */
[----:B------:R-:W-:Y:S02]  /*0440*/  @!P3 PLOP3.LUT P1, PT, P1, P5, PT, 0x20, 0x0 ;  /* 0x000000000000b81c */ /* 0x000fe40000f2a470 */
[----:B------:R-:W-:Y:S02]  /*0450*/  ISETP.GE.AND P5, PT, R7, R10, PT ;  /* 0x0000000a0700720c */ /* 0x000fe40003fa6270 */
[----:B------:R-:W-:-:S02]  /*0460*/  @!P2 LEA R15, R0, R19, 0x9 ;  /* 0x00000013000fa211 */ /* 0x000fc400078e48ff */
[----:B------:R-:W-:Y:S01]  /*0470*/  @!P2 FSEL R17, R17, RZ, P0 ;  /* 0x000000ff1111a208 */ /* 0x000fe20000000000 */
[----:B------:R-:W-:Y:S02]  /*0480*/  @!P3 IMAD.U32 R12, R12, 0x10000, RZ ;  /* 0x000100000c0cb824 */ /* 0x000fe400078e00ff */
[----:B---3--:R-:W-:Y:S01]  /*0490*/  @!P4 IMAD.U32 R11, R11, 0x10000, RZ ;  /* 0x000100000b0bc824 */ /* 0x008fe200078e00ff */
[----:B------:R-:W-:Y:S01]  /*04a0*/  @!P2 F2FP.BF16.F32.PACK_AB R16, RZ, R17 ;  /* 0x00000011ff10a23e */ /* 0x000fe200000010ff */
[----:B------:R-:W-:Y:S01]  /*04b0*/  @!P2 IMAD.MOV.U32 R19, RZ, RZ, R9 ;  /* 0x000000ffff13a224 */ /* 0x000fe200078e0009 */
[----:B------:R-:W-:-:S03]  /*04c0*/  @!P3 FSEL R12, R12, RZ, P1 ;  /* 0x000000ff0c0cb208 */ /* 0x000fc60000800000 */
[----:B------:R-:W2:Y:S01]  /*04d0*/  @!P5 LDC.64 R6, c[0x0][0x218] ;  /* 0x00008600ff06db82 */ /* 0x000ea20000000a00 */
[----:B0-----:R-:W-:Y:S01]  /*04e0*/  @!P4 FSETP.GTU.FTZ.AND P0, PT, R11, R2, PT ;  /* 0x000000020b00c20b */ /* 0x001fe20003f1c000 */
[----:B-1----:R-:W-:Y:S01]  /*04f0*/  @!P2 IMAD.WIDE.U32 R4, R15, 0x2, R4 ;  /* 0x000000020f04a825 */ /* 0x002fe200078e0004 */
[----:B------:R-:W-:-:S04]  /*0500*/  @!P4 FSETP.GE.FTZ.AND P1, PT, R11, R3, PT ;  /* 0x000000030b00c20b */ /* 0x000fc80003f36000 */
[----:B------:R0:W-:Y:S01]  /*0510*/  @!P2 STG.E.U16 desc[UR4][R4.64], R16 ;  /* 0x000000100400a986 */ /* 0x0001e2000c101504 */
[----:B------:R-:W-:Y:S02]  /*0520*/  @!P4 PLOP3.LUT P0, PT, P0, P1, PT, 0x20, 0x0 ;  /* 0x000000000000c81c */ /* 0x000fe40000702470 */
[----:B------:R-:W-:Y:S01]  /*0530*/  ISETP.GE.AND P1, PT, R19, R10, PT ;  /* 0x0000000a1300720c */ /* 0x000fe20003f26270 */
[----:B------:R-:W-:Y:S01]  /*0540*/  @!P4 IMAD.U32 R22, R22, 0x10000, RZ ;  /* 0x000100001616c824 */ /* 0x000fe200078e00ff */
[----:B------:R-:W-:-:S04]  /*0550*/  @!P3 F2FP.BF16.F32.PACK_AB R13, RZ, R12 ;  /* 0x0000000cff0db23e */ /* 0x000fc800000010ff */
[----:B------:R-:W-:-:S04]  /*0560*/  @!P4 FSEL R22, R22, RZ, P0 ;  /* 0x000000ff1616c208 */ /* 0x000fc80000000000 */
[----:B------:R-:W-:-:S03]  /*0570*/  @!P4 F2FP.BF16.F32.PACK_AB R14, RZ, R22 ;  /* 0x00000016ff0ec23e */ /* 0x000fc600000010ff */
[----:B0-----:R-:W-:Y:S05]  /*0580*/  @P1 BRA `(.L_x_830) ;  /* 0x0000000000281947 */ /* 0x001fea0003800000 */
[----:B------:R-:W0:Y:S01]  /*0590*/  LDC.64 R4, c[0x0][0x228] ;  /* 0x00008a00ff047b82 */ /* 0x000e220000000a00 */
[----:B------:R-:W-:Y:S01]  /*05a0*/  IMAD R3, R0, 0x200, R19 ;  /* 0x0000020000037824 */ /* 0x000fe200078e0213 */
[----:B------:R-:W-:-:S04]  /*05b0*/  IADD3 R19, R19, 0x80, RZ ;  /* 0x0000008013137810 */ /* 0x000fc80007ffe0ff */
[----:B------:R-:W-:-:S13]  /*05c0*/  ISETP.GE.AND P0, PT, R19, R10, PT ;  /* 0x0000000a1300720c */ /* 0x000fda0003f06270 */
[----:B------:R-:W-:Y:S02]  /*05d0*/  @!P0 IMAD R9, R0, 0x200, R19 ;  /* 0x0000020000098824 */ /* 0x000fe400078e0213 */
[----:B------:R-:W-:Y:S02]  /*05e0*/  @!P0 VIADD R19, R19, 0x80 ;  /* 0x0000008013138836 */ /* 0x000fe40000000000 */
[----:B0-----:R-:W-:-:S04]  /*05f0*/  IMAD.WIDE.U32 R2, R3, 0x2, R4 ;  /* 0x0000000203027825 */ /* 0x001fc800078e0004 */
[----:B------:R-:W-:Y:S01]  /*0600*/  @!P0 IMAD.WIDE.U32 R4, R9, 0x2, R4 ;  /* 0x0000000209048825 */ /* 0x000fe200078e0004 */
[----:B------:R0:W-:Y:S04]  /*0610*/  STG.E.U16 desc[UR4][R2.64], R13 ;  /* 0x0000000d02007986 */ /* 0x0001e8000c101504 */
[----:B------:R0:W-:Y:S02]  /*0620*/  @!P0 STG.E.U16 desc[UR4][R4.64], R14 ;  /* 0x0000000e04008986 */ /* 0x0001e4000c101504 */
.L_x_830:
[----:B------:R-:W-:Y:S05]  /*0630*/  BSYNC B0 ;  /* 0x0000000000007941 */ /* 0x000fea0003800000 */
.L_x_829:
[----:B------:R-:W-:-:S13]  /*0640*/  ISETP.GE.AND P0, PT, R19, R10, PT ;  /* 0x0000000a1300720c */ /* 0x000fda0003f06270 */
[----:B------:R-:W-:Y:S05]  /*0650*/  @P0 EXIT ;  /* 0x000000000000094d */ /* 0x000fea0003800000 */
[----:B0-----:R-:W0:Y:S01]  /*0660*/  LDC.64 R2, c[0x0][0x228] ;  /* 0x00008a00ff027b82 */ /* 0x001e220000000a00 */
[----:B-----5:R-:W-:Y:S02]  /*0670*/  @!P5 IMAD.U32 R23, R23, 0x10000, RZ ;  /* 0x000100001717d824 */ /* 0x020fe400078e00ff */
[----:B------:R-:W-:Y:S02]  /*0680*/  @!P5 IMAD.U32 R8, R8, 0x10000, RZ ;  /* 0x000100000808d824 */ /* 0x000fe400078e00ff */
[----:B------:R-:W-:Y:S01]  /*0690*/  IMAD R19, R0, 0x200, R19 ;  /* 0x0000020000137824 */ /* 0x000fe200078e0213 */
[C---:B--2---:R-:W-:Y:S02]  /*06a0*/  @!P5 FSETP.GTU.FTZ.AND P0, PT, R23.reuse, R6, PT ;  /* 0x000000061700d20b */ /* 0x044fe40003f1c000 */
[----:B------:R-:W-:-:S04]  /*06b0*/  @!P5 FSETP.GE.FTZ.AND P1, PT, R23, R7, PT ;  /* 0x000000071700d20b */ /* 0x000fc80003f36000 */
[----:B------:R-:W-:-:S04]  /*06c0*/  @!P5 PLOP3.LUT P0, PT, P0, P1, PT, 0x20, 0x0 ;  /* 0x000000000000d81c */ /* 0x000fc80000702470 */
[----:B------:R-:W-:-:S04]  /*06d0*/  @!P5 FSEL R8, R8, RZ, P0 ;  /* 0x000000ff0808d208 */ /* 0x000fc80000000000 */
[----:B------:R-:W-:Y:S01]  /*06e0*/  @!P5 F2FP.BF16.F32.PACK_AB R4, RZ, R8 ;  /* 0x00000008ff04d23e */ /* 0x000fe200000010ff */
[----:B0-----:R-:W-:-:S05]  /*06f0*/  IMAD.WIDE.U32 R2, R19, 0x2, R2 ;  /* 0x0000000213027825 */ /* 0x001fca00078e0002 */
[----:B------:R-:W-:Y:S01]  /*0700*/  STG.E.U16 desc[UR4][R2.64], R4 ;  /* 0x0000000402007986 */ /* 0x000fe2000c101504 */
[----:B------:R-:W-:Y:S05]  /*0710*/  EXIT ;  /* 0x000000000000794d */ /* 0x000fea0003800000 */
.L_x_831:
        /* <DEDUP_REMOVED lines=14> */
.L_x_3350:


//--------------------- .text._ZN2at6native29vectorized_elementwise_kernelILi2EZZZNS0_65_GLOBAL__N__eb3311e5_27_ActivationHardtanhKernel_cu_f5210f67_355124hardtanh_backward_kernelERNS_14TensorIteratorERKN3c106ScalarES8_ENKUlvE_clEvENKUlvE2_clEvEUlNS5_8BFloat16ESB_E_St5arrayIPcLm3EEEEviT0_T1_ --------------------------
	.section	.text._ZN2at6native29vectorized_elementwise_kernelILi2EZZZNS0_65_GLOBAL__N__eb3311e5_27_ActivationHardtanhKernel_cu_f5210f67_355124hardtanh_backward_kernelERNS_14TensorIteratorERKN3c106ScalarES8_ENKUlvE_clEvENKUlvE2_clEvEUlNS5_8BFloat16ESB_E_St5arrayIPcLm3EEEEviT0_T1_,"ax",@progbits
	.align	128
        .global         _ZN2at6native29vectorized_elementwise_kernelILi2EZZZNS0_65_GLOBAL__N__eb3311e5_27_ActivationHardtanhKernel_cu_f5210f67_355124hardtanh_backward_kernelERNS_14TensorIteratorERKN3c106ScalarES8_ENKUlvE_clEvENKUlvE2_clEvEUlNS5_8BFloat16ESB_E_St5arrayIPcLm3EEEEviT0_T1_
        .type           _ZN2at6native29vectorized_elementwise_kernelILi2EZZZNS0_65_GLOBAL__N__eb3311e5_27_ActivationHardtanhKernel_cu_f5210f67_355124hardtanh_backward_kernelERNS_14TensorIteratorERKN3c106ScalarES8_ENKUlvE_clEvENKUlvE2_clEvEUlNS5_8BFloat16ESB_E_St5arrayIPcLm3EEEEviT0_T1_,@function
        .size           _ZN2at6native29vectorized_elementwise_kernelILi2EZZZNS0_65_GLOBAL__N__eb3311e5_27_ActivationHardtanhKernel_cu_f5210f67_355124hardtanh_backward_kernelERNS_14TensorIteratorERKN3c106ScalarES8_ENKUlvE_clEvENKUlvE2_clEvEUlNS5_8BFloat16ESB_E_St5arrayIPcLm3EEEEviT0_T1_,(.L_x_3351 - _ZN2at6native29vectorized_elementwise_kernelILi2EZZZNS0_65_GLOBAL__N__eb3311e5_27_ActivationHardtanhKernel_cu_f5210f67_355124hardtanh_backward_kernelERNS_14TensorIteratorERKN3c106ScalarES8_ENKUlvE_clEvENKUlvE2_clEvEUlNS5_8BFloat16ESB_E_St5arrayIPcLm3EEEEviT0_T1_)
        .other          _ZN2at6native29vectorized_elementwise_kernelILi2EZZZNS0_65_GLOBAL__N__eb3311e5_27_ActivationHardtanhKernel_cu_f5210f67_355124hardtanh_backward_kernelERNS_14TensorIteratorERKN3c106ScalarES8_ENKUlvE_clEvENKUlvE2_clEvEUlNS5_8BFloat16ESB_E_St5arrayIPcLm3EEEEviT0_T1_,@"STO_CUDA_ENTRY STV_DEFAULT"
_ZN2at6native29vectorized_elementwise_kernelILi2EZZZNS0_65_GLOBAL__N__eb3311e5_27_ActivationHardtanhKernel_cu_f5210f67_355124hardtanh_backward_kernelERNS_14TensorIteratorERKN3c106ScalarES8_ENKUlvE_clEvENKUlvE2_clEvEUlNS5_8BFloat16ESB_E_St5arrayIPcLm3EEEEviT0_T1_:
.text._ZN2at6native29vectorized_elementwise_kernelILi2EZZZNS0_65_GLOBAL__N__eb3311e5_27_ActivationHardtanhKernel_cu_f5210f67_355124hardtanh_backward_kernelERNS_14TensorIteratorERKN3c106ScalarES8_ENKUlvE_clEvENKUlvE2_clEvEUlNS5_8BFloat16ESB_E_St5arrayIPcLm3EEEEviT0_T1_:
[----:B------:R-:W-:Y:S01]  /*0000*/  LDC R1, c[0x0][0x28] ;  /* 0x00000a00ff017b82 */ /* 0x000fe20000000800 */
[----:B------:R-:W0:Y:S01]  /*0010*/  S2R R0, SR_CTAID.X ;  /* 0x0000000000007919 */ /* 0x000e220000002500 */
[----:B------:R-:W-:Y:S01]  /*0020*/  ULDC UR4, c[0x0][0x210] ;  /* 0x0000840000047ab9 */ /* 0x000fe20000000800 */
[----:B0-----:R-:W-:-:S05]  /*0030*/  IMAD.SHL.U32 R0, R0, 0x400, RZ ;  /* 0x0000040000007824 */ /* 0x001fca00078e00ff */
[----:B------:R-:W-:Y:S01]  /*0040*/  IADD3 R2, -R0, UR4, RZ ;  /* 0x0000000400027c10 */ /* 0x000fe2000fffe1ff */
[----:B------:R-:W-:-:S03]  /*0050*/  ULDC.64 UR4, c[0x0][0x208] ;  /* 0x0000820000047ab9 */ /* 0x000fc60000000a00 */
[----:B------:R-:W-:-:S13]  /*0060*/  ISETP.GE.U32.AND P0, PT, R2, 0x400, PT ;  /* 0x000004000200780c */ /* 0x000fda0003f06070 */
[----:B------:R-:W-:Y:S05]  /*0070*/  @!P0 BRA `(.L_x_832) ;  /* 0x0000000400508947 */ /* 0x000fea0003800000 */
[----:B------:R-:W0:Y:S01]  /*0080*/  S2R R2, SR_TID.X ;  /* 0x0000000000027919 */ /* 0x000e220000002100 */
[----:B------:R-:W1:Y:S01]  /*0090*/  LDC.64 R4, c[0x0][0x238] ;  /* 0x00008e00ff047b82 */ /* 0x000e620000000a00 */
[----:B------:R-:W-:-:S07]  /*00a0*/  ULDC.64 UR6, c[0x0][0x218] ;  /* 0x0000860000067ab9 */ /* 0x000fce0000000a00 */
[----:B------:R-:W2:Y:S01]  /*00b0*/  LDC.64 R6, c[0x0][0x230] ;  /* 0x00008c00ff067b82 */ /* 0x000ea20000000a00 */
[----:B-1----:R-:W-:-:S04]  /*00c0*/  IMAD.WIDE R4, R0, 0x2, R4 ;  /* 0x0000000200047825 */ /* 0x002fc800078e0204 */
[----:B0-----:R-:W-:-:S04]  /*00d0*/  IMAD.WIDE.U32 R12, R2, 0x4, R4 ;  /* 0x00000004020c7825 */ /* 0x001fc800078e0004 */
[----:B--2---:R-:W-:Y:S01]  /*00e0*/  IMAD.WIDE R4, R0, 0x2, R6 ;  /* 0x0000000200047825 */ /* 0x004fe200078e0206 */
[----:B------:R-:W2:Y:S04]  /*00f0*/  LDG.E R14, desc[UR4][R12.64] ;  /* 0x000000040c0e7981 */ /* 0x000ea8000c1e1900 */
[----:B------:R-:W3:Y:S01]  /*0100*/  LDG.E R16, desc[UR4][R12.64+0x200] ;  /* 0x000200040c107981 */ /* 0x000ee2000c1e1900 */
[----:B------:R-:W-:Y:S02]  /*0110*/  IMAD.WIDE.U32 R10, R2, 0x4, R4 ;  /* 0x00000004020a7825 */ /* 0x000fe400078e0004 */
[----:B------:R-:W0:Y:S01]  /*0120*/  LDC.64 R4, c[0x0][0x228] ;  /* 0x00008a00ff047b82 */ /* 0x000e220000000a00 */
[----:B------:R-:W4:Y:S04]  /*0130*/  LDG.E R17, desc[UR4][R12.64+0x400] ;  /* 0x000400040c117981 */ /* 0x000f28000c1e1900 */
[----:B------:R-:W5:Y:S04]  /*0140*/  LDG.E R15, desc[UR4][R10.64] ;  /* 0x000000040a0f7981 */ /* 0x000f68000c1e1900 */
[----:B------:R3:W4:Y:S04]  /*0150*/  LDG.E R9, desc[UR4][R12.64+0x600] ;  /* 0x000600040c097981 */ /* 0x000728000c1e1900 */
[----:B------:R-:W4:Y:S04]  /*0160*/  LDG.E R7, desc[UR4][R10.64+0x200] ;  /* 0x000200040a077981 */ /* 0x000f28000c1e1900 */
[----:B------:R-:W4:Y:S04]  /*0170*/  LDG.E R6, desc[UR4][R10.64+0x400] ;  /* 0x000400040a067981 */ /* 0x000f28000c1e1900 */
[----:B------:R1:W4:Y:S01]  /*0180*/  LDG.E R3, desc[UR4][R10.64+0x600] ;  /* 0x000600040a037981 */ /* 0x000322000c1e1900 */
[----:B0-----:R-:W-:-:S04]  /*0190*/  IMAD.WIDE.U32 R4, R0, 0x2, R4 ;  /* 0x0000000200047825 */ /* 0x001fc800078e0004 */
[----:B------:R-:W-:Y:S01]  /*01a0*/  IMAD.WIDE R4, R2, 0x4, R4 ;  /* 0x0000000402047825 */ /* 0x000fe200078e0204 */
[----:B--2---:R-:W-:-:S03]  /*01b0*/  PRMT R8, R14, 0x7632, R8 ;  /* 0x000076320e087816 */ /* 0x004fc60000000008 */
[----:B------:R-:W-:Y:S02]  /*01c0*/  IMAD.U32 R14, R14, 0x10000, RZ ;  /* 0x000100000e0e7824 */ /* 0x000fe400078e00ff */
[----:B------:R-:W-:-:S03]  /*01d0*/  IMAD.U32 R8, R8, 0x10000, RZ ;  /* 0x0001000008087824 */ /* 0x000fc600078e00ff */
[C---:B------:R-:W-:Y:S02]  /*01e0*/  FSETP.GTU.FTZ.AND P1, PT, R14.reuse, UR6, PT ;  /* 0x000000060e007c0b */ /* 0x040fe4000bf3c000 */
[----:B------:R-:W-:Y:S02]  /*01f0*/  FSETP.GE.FTZ.AND P2, PT, R14, UR7, PT ;  /* 0x000000070e007c0b */ /* 0x000fe4000bf56000 */
[C---:B------:R-:W-:Y:S02]  /*0200*/  FSETP.GTU.FTZ.AND P3, PT, R8.reuse, UR6, PT ;  /* 0x0000000608007c0b */ /* 0x040fe4000bf7c000 */
[----:B------:R-:W-:Y:S02]  /*0210*/  FSETP.GE.FTZ.AND P4, PT, R8, UR7, PT ;  /* 0x0000000708007c0b */ /* 0x000fe4000bf96000 */
[C---:B-----5:R-:W-:Y:S02]  /*0220*/  PRMT R8, R15.reuse, 0x7632, R8 ;  /* 0x000076320f087816 */ /* 0x060fe40000000008 */
[----:B---3--:R-:W-:Y:S01]  /*0230*/  PRMT R12, R16, 0x7632, R12 ;  /* 0x00007632100c7816 */ /* 0x008fe2000000000c */
[----:B-1----:R-:W-:Y:S01]  /*0240*/  IMAD.U32 R10, R15, 0x10000, RZ ;  /* 0x000100000f0a7824 */ /* 0x002fe200078e00ff */
[----:B------:R-:W-:Y:S01]  /*0250*/  PLOP3.LUT P2, PT, P1, P2, PT, 0x20, 0x0 ;  /* 0x000000000000781c */ /* 0x000fe20000f44470 */
[----:B------:R-:W-:Y:S01]  /*0260*/  IMAD.U32 R11, R8, 0x10000, RZ ;  /* 0x00010000080b7824 */ /* 0x000fe200078e00ff */
[----:B------:R-:W-:Y:S01]  /*0270*/  PLOP3.LUT P4, PT, P3, P4, PT, 0x20, 0x0 ;  /* 0x000000000000781c */ /* 0x000fe20001f88470 */
[----:B------:R-:W-:Y:S01]  /*0280*/  IMAD.U32 R12, R12, 0x10000, RZ ;  /* 0x000100000c0c7824 */ /* 0x000fe200078e00ff */
[----:B------:R-:W-:Y:S01]  /*0290*/  FSEL R8, R10, RZ, P2 ;  /* 0x000000ff0a087208 */ /* 0x000fe20001000000 */
[----:B------:R-:W-:Y:S01]  /*02a0*/  IMAD.U32 R13, R16, 0x10000, RZ ;  /* 0x00010000100d7824 */ /* 0x000fe200078e00ff */
[----:B----4-:R-:W-:-:S02]  /*02b0*/  PRMT R10, R17, 0x7632, R10 ;  /* 0x00007632110a7816 */ /* 0x010fc4000000000a */
[----:B------:R-:W-:Y:S02]  /*02c0*/  FSEL R11, R11, RZ, P4 ;  /* 0x000000ff0b0b7208 */ /* 0x000fe40002000000 */
[C---:B------:R-:W-:Y:S02]  /*02d0*/  FSETP.GTU.FTZ.AND P3, PT, R12.reuse, UR6, PT ;  /* 0x000000060c007c0b */ /* 0x040fe4000bf7c000 */
[----:B------:R-:W-:Y:S01]  /*02e0*/  FSETP.GE.FTZ.AND P4, PT, R12, UR7, PT ;  /* 0x000000070c007c0b */ /* 0x000fe2000bf96000 */
[----:B------:R-:W-:Y:S01]  /*02f0*/  IMAD.U32 R12, R17, 0x10000, RZ ;  /* 0x00010000110c7824 */ /* 0x000fe200078e00ff */
[C---:B------:R-:W-:Y:S01]  /*0300*/  FSETP.GTU.FTZ.AND P0, PT, R13.reuse, UR6, PT ;  /* 0x000000060d007c0b */ /* 0x040fe2000bf1c000 */
[----:B------:R-:W-:Y:S01]  /*0310*/  IMAD.U32 R10, R10, 0x10000, RZ ;  /* 0x000100000a0a7824 */ /* 0x000fe200078e00ff */
[----:B------:R-:W-:Y:S02]  /*0320*/  FSETP.GE.FTZ.AND P1, PT, R13, UR7, PT ;  /* 0x000000070d007c0b */ /* 0x000fe4000bf36000 */
[----:B------:R-:W-:-:S02]  /*0330*/  PRMT R0, R9, 0x7632, R0 ;  /* 0x0000763209007816 */ /* 0x000fc40000000000 */
[C---:B------:R-:W-:Y:S02]  /*0340*/  FSETP.GTU.FTZ.AND P5, PT, R12.reuse, UR6, PT ;  /* 0x000000060c007c0b */ /* 0x040fe4000bfbc000 */
[----:B------:R-:W-:Y:S02]  /*0350*/  FSETP.GE.FTZ.AND P6, PT, R12, UR7, PT ;  /* 0x000000070c007c0b */ /* 0x000fe4000bfd6000 */
[----:B------:R-:W-:Y:S01]  /*0360*/  F2FP.BF16.F32.PACK_AB R8, R11, R8 ;  /* 0x000000080b08723e */ /* 0x000fe200000010ff */
[----:B------:R-:W-:Y:S01]  /*0370*/  IMAD.U32 R11, R9, 0x10000, RZ ;  /* 0x00010000090b7824 */ /* 0x000fe200078e00ff */
[----:B------:R-:W-:Y:S01]  /*0380*/  PLOP3.LUT P0, PT, P0, P1, PT, 0x20, 0x0 ;  /* 0x000000000000781c */ /* 0x000fe20000702470 */
[----:B------:R-:W-:Y:S01]  /*0390*/  IMAD.U32 R9, R6, 0x10000, RZ ;  /* 0x0001000006097824 */ /* 0x000fe200078e00ff */
[C---:B------:R-:W-:Y:S02]  /*03a0*/  FSETP.GTU.FTZ.AND P1, PT, R10.reuse, UR6, PT ;  /* 0x000000060a007c0b */ /* 0x040fe4000bf3c000 */
[----:B------:R-:W-:Y:S01]  /*03b0*/  FSETP.GE.FTZ.AND P2, PT, R10, UR7, PT ;  /* 0x000000070a007c0b */ /* 0x000fe2000bf56000 */
[C---:B------:R-:W-:Y:S01]  /*03c0*/  IMAD.U32 R10, R7.reuse, 0x10000, RZ ;  /* 0x00010000070a7824 */ /* 0x040fe200078e00ff */
[----:B------:R-:W-:Y:S01]  /*03d0*/  PLOP3.LUT P5, PT, P5, P6, PT, 0x20, 0x0 ;  /* 0x000000000000781c */ /* 0x000fe20002fac470 */
[----:B------:R-:W-:Y:S01]  /*03e0*/  IMAD.U32 R0, R0, 0x10000, RZ ;  /* 0x0001000000007824 */ /* 0x000fe200078e00ff */
[----:B------:R-:W-:-:S02]  /*03f0*/  PRMT R7, R7, 0x7632, R7 ;  /* 0x0000763207077816 */ /* 0x000fc40000000007 */
[----:B------:R-:W-:Y:S02]  /*0400*/  FSEL R10, R10, RZ, P0 ;  /* 0x000000ff0a0a7208 */ /* 0x000fe40000000000 */
[----:B------:R-:W-:Y:S02]  /*0410*/  FSEL R9, R9, RZ, P5 ;  /* 0x000000ff09097208 */ /* 0x000fe40002800000 */
[C---:B------:R-:W-:Y:S02]  /*0420*/  FSETP.GTU.FTZ.AND P0, PT, R0.reuse, UR6, PT ;  /* 0x0000000600007c0b */ /* 0x040fe4000bf1c000 */
[----:B------:R-:W-:Y:S02]  /*0430*/  FSETP.GE.FTZ.AND P5, PT, R0, UR7, PT ;  /* 0x0000000700007c0b */ /* 0x000fe4000bfb6000 */
[----:B------:R-:W-:Y:S02]  /*0440*/  PRMT R6, R6, 0x7632, R6 ;  /* 0x0000763206067816 */ /* 0x000fe40000000006 */
[----:B------:R-:W-:-:S02]  /*0450*/  PRMT R0, R3, 0x7632, R0 ;  /* 0x0000763203007816 */ /* 0x000fc40000000000 */
[----:B------:R-:W-:Y:S02]  /*0460*/  PLOP3.LUT P3, PT, P3, P4, PT, 0x20, 0x0 ;  /* 0x000000000000781c */ /* 0x000fe40001f68470 */
[C---:B------:R-:W-:Y:S02]  /*0470*/  FSETP.GTU.FTZ.AND P4, PT, R11.reuse, UR6, PT ;  /* 0x000000060b007c0b */ /* 0x040fe4000bf9c000 */
[----:B------:R-:W-:Y:S01]  /*0480*/  FSETP.GE.FTZ.AND P6, PT, R11, UR7, PT ;  /* 0x000000070b007c0b */ /* 0x000fe2000bfd6000 */
[----:B------:R-:W-:Y:S01]  /*0490*/  IMAD.U32 R3, R3, 0x10000, RZ ;  /* 0x0001000003037824 */ /* 0x000fe200078e00ff */
[----:B------:R-:W-:Y:S01]  /*04a0*/  PLOP3.LUT P1, PT, P1, P2, PT, 0x20, 0x0 ;  /* 0x000000000000781c */ /* 0x000fe20000f24470 */
[----:B------:R-:W-:Y:S01]  /*04b0*/  IMAD.U32 R7, R7, 0x10000, RZ ;  /* 0x0001000007077824 */ /* 0x000fe200078e00ff */
[----:B------:R-:W-:Y:S01]  /*04c0*/  PLOP3.LUT P4, PT, P4, P6, PT, 0x20, 0x0 ;  /* 0x000000000000781c */ /* 0x000fe2000278c470 */
[----:B------:R-:W-:Y:S01]  /*04d0*/  IMAD.U32 R6, R6, 0x10000, RZ ;  /* 0x0001000006067824 */ /* 0x000fe200078e00ff */
[----:B------:R-:W-:Y:S01]  /*04e0*/  PLOP3.LUT P0, PT, P0, P5, PT, 0x20, 0x0 ;  /* 0x000000000000781c */ /* 0x000fe2000070a470 */
[----:B------:R-:W-:Y:S01]  /*04f0*/  IMAD.U32 R0, R0, 0x10000, RZ ;  /* 0x0001000000007824 */ /* 0x000fe200078e00ff */
[----:B------:R-:W-:-:S02]  /*0500*/  FSEL R3, R3, RZ, P4 ;  /* 0x000000ff03037208 */ /* 0x000fc40002000000 */
[----:B------:R-:W-:Y:S02]  /*0510*/  FSEL R7, R7, RZ, P3 ;  /* 0x000000ff07077208 */ /* 0x000fe40001800000 */
[----:B------:R-:W-:Y:S02]  /*0520*/  FSEL R6, R6, RZ, P1 ;  /* 0x000000ff06067208 */ /* 0x000fe40000800000 */
[----:B------:R-:W-:Y:S02]  /*0530*/  FSEL R0, R0, RZ, P0 ;  /* 0x000000ff00007208 */ /* 0x000fe40000000000 */
[----:B------:R-:W-:Y:S02]  /*0540*/  F2FP.BF16.F32.PACK_AB R7, R7, R10 ;  /* 0x0000000a0707723e */ /* 0x000fe400000010ff */
[----:B------:R-:W-:Y:S02]  /*0550*/  F2FP.BF16.F32.PACK_AB R9, R6, R9 ;  /* 0x000000090609723e */ /* 0x000fe400000010ff */
[----:B------:R-:W-:Y:S01]  /*0560*/  F2FP.BF16.F32.PACK_AB R3, R0, R3 ;  /* 0x000000030003723e */ /* 0x000fe200000010ff */
[----:B------:R-:W-:Y:S04]  /*0570*/  STG.E desc[UR4][R4.64], R8 ;  /* 0x0000000804007986 */ /* 0x000fe8000c101904 */
[----:B------:R-:W-:Y:S04]  /*0580*/  STG.E desc[UR4][R4.64+0x200], R7 ;  /* 0x0002000704007986 */ /* 0x000fe8000c101904 */
[----:B------:R-:W-:Y:S04]  /*0590*/  STG.E desc[UR4][R4.64+0x400], R9 ;  /* 0x0004000904007986 */ /* 0x000fe8000c101904 */
[----:B------:R-:W-:Y:S01]  /*05a0*/  STG.E desc[UR4][R4.64+0x600], R3 ;  /* 0x0006000304007986 */ /* 0x000fe2000c101904 */
[----:B------:R-:W-:Y:S05]  /*05b0*/  EXIT ;  /* 0x000000000000794d */ /* 0x000fea0003800000 */
.L_x_832:
[----:B------:R-:W0:Y:S01]  /*05c0*/  S2R R17, SR_TID.X ;  /* 0x0000000000117919 */ /* 0x000e220000002100 */
[----:B------:R-:W-:Y:S02]  /*05d0*/  PRMT R12, RZ, 0x7610, R12 ;  /* 0x00007610ff0c7816 */ /* 0x000fe4000000000c */
[----:B0-----:R-:W-:-:S13]  /*05e0*/  ISETP.GE.AND P2, PT, R17, R2, PT ;  /* 0x000000021100720c */ /* 0x001fda0003f46270 */
[----:B------:R-:W-:Y:S01]  /*05f0*/  @!P2 IMAD.IADD R27, R0, 0x1, R17 ;  /* 0x00000001001ba824 */ /* 0x000fe200078e0211 */
[----:B------:R-:W-:Y:S01]  /*0600*/  PRMT R19, RZ, 0x7610, R19 ;  /* 0x00007610ff137816 */ /* 0x000fe20000000013 */
[----:B------:R-:W-:Y:S01]  /*0610*/  @!P2 VIADD R17, R17, 0x80 ;  /* 0x000000801111a836 */ /* 0x000fe20000000000 */
[----:B------:R-:W0:Y:S01]  /*0620*/  S2R R13, SR_TID.X ;  /* 0x00000000000d7919 */ /* 0x000e220000002100 */
[----:B------:R-:W1:Y:S03]  /*0630*/  @!P2 LDC.64 R14, c[0x0][0x230] ;  /* 0x00008c00ff0eab82 */ /* 0x000e660000000a00 */
[----:B------:R-:W-:-:S05]  /*0640*/  ISETP.GE.AND P0, PT, R17, R2, PT ;  /* 0x000000021100720c */ /* 0x000fca0003f06270 */
[----:B------:R-:W2:Y:S08]  /*0650*/  @!P2 LDC.64 R24, c[0x0][0x238] ;  /* 0x00008e00ff18ab82 */ /* 0x000eb00000000a00 */
[----:B------:R-:W3:Y:S01]  /*0660*/  @!P0 LDC.64 R30, c[0x0][0x238] ;  /* 0x00008e00ff1e8b82 */ /* 0x000ee20000000a00 */
[----:B------:R-:W-:-:S07]  /*0670*/  @!P0 IMAD.IADD R23, R0, 0x1, R17 ;  /* 0x0000000100178824 */ /* 0x000fce00078e0211 */
[----:B------:R-:W4:Y:S01]  /*0680*/  @!P0 LDC.64 R36, c[0x0][0x230] ;  /* 0x00008c00ff248b82 */ /* 0x000f220000000a00 */
[----:B---3--:R-:W-:-:S05]  /*0690*/  @!P0 IMAD.WIDE.U32 R30, R23, 0x2, R30 ;  /* 0x00000002171e8825 */ /* 0x008fca00078e001e */
[----:B------:R-:W3:Y:S01]  /*06a0*/  @!P0 LDG.E.U16 R12, desc[UR4][R30.64] ;  /* 0x000000041e0c8981 */ /* 0x000ee2000c1e1500 */
[----:B------:R-:W-:-:S05]  /*06b0*/  @!P0 VIADD R17, R17, 0x80 ;  /* 0x0000008011118836 */ /* 0x000fca0000000000 */
[----:B------:R-:W-:-:S13]  /*06c0*/  ISETP.GE.AND P3, PT, R17, R2, PT ;  /* 0x000000021100720c */ /* 0x000fda0003f66270 */
[----:B------:R-:W5:Y:S01]  /*06d0*/  @!P3 LDC.64 R28, c[0x0][0x238] ;  /* 0x00008e00ff1cbb82 */ /* 0x000f620000000a00 */
[----:B------:R-:W-:Y:S02]  /*06e0*/  @!P3 IMAD.IADD R21, R0, 0x1, R17 ;  /* 0x000000010015b824 */ /* 0x000fe400078e0211 */
[----:B0-----:R-:W-:Y:S01]  /*06f0*/  VIADD R7, R13, 0x80 ;  /* 0x000000800d077836 */ /* 0x001fe20000000000 */
[----:B------:R-:W-:Y:S01]  /*0700*/  PRMT R16, RZ, 0x7610, R16 ;  /* 0x00007610ff107816 */ /* 0x000fe20000000010 */
[----:B----4-:R-:W-:-:S03]  /*0710*/  @!P0 IMAD.WIDE.U32 R36, R23, 0x2, R36 ;  /* 0x0000000217248825 */ /* 0x010fc600078e0024 */
[----:B------:R-:W0:Y:S01]  /*0720*/  @!P3 LDC.64 R32, c[0x0][0x230] ;  /* 0x00008c00ff20bb82 */ /* 0x000e220000000a00 */
[----:B-----5:R-:W-:Y:S01]  /*0730*/  @!P3 IMAD.WIDE.U32 R28, R21, 0x2, R28 ;  /* 0x00000002151cb825 */ /* 0x020fe200078e001c */
[----:B------:R-:W-:Y:S01]  /*0740*/  ISETP.GE.AND P4, PT, R7, R2, PT ;  /* 0x000000020700720c */ /* 0x000fe20003f86270 */
[----:B------:R-:W4:Y:S04]  /*0750*/  @!P0 LDG.E.U16 R16, desc[UR4][R36.64] ;  /* 0x0000000424108981 */ /* 0x000f28000c1e1500 */
[----:B------:R1:W5:Y:S01]  /*0760*/  @!P3 LDG.E.U16 R19, desc[UR4][R28.64] ;  /* 0x000000041c13b981 */ /* 0x000362000c1e1500 */
[----:B------:R-:W-:Y:S01]  /*0770*/  @!P3 VIADD R17, R17, 0x80 ;  /* 0x000000801111b836 */ /* 0x000fe20000000000 */
[----:B------:R-:W-:-:S04]  /*0780*/  PRMT R22, RZ, 0x7610, R22 ;  /* 0x00007610ff167816 */ /* 0x000fc80000000016 */
[----:B------:R-:W-:Y:S01]  /*0790*/  ISETP.GE.AND P1, PT, R17, R2, PT ;  /* 0x000000021100720c */ /* 0x000fe20003f26270 */
[C---:B-1----:R-:W-:Y:S02]  /*07a0*/  @!P2 IMAD.WIDE.U32 R28, R27.reuse, 0x2, R14 ;  /* 0x000000021b1ca825 */ /* 0x042fe400078e000e */
[----:B------:R-:W1:Y:S02]  /*07b0*/  @!P4 LDC.64 R14, c[0x0][0x218] ;  /* 0x00008600ff0ecb82 */ /* 0x000e640000000a00 */
[----:B--2---:R-:W-:Y:S01]  /*07c0*/  @!P2 IMAD.WIDE.U32 R24, R27, 0x2, R24 ;  /* 0x000000021b18a825 */ /* 0x004fe200078e0018 */
[----:B------:R-:W-:Y:S01]  /*07d0*/  PRMT R27, RZ, 0x7610, R27 ;  /* 0x00007610ff1b7816 */ /* 0x000fe2000000001b */
[----:B------:R2:W4:Y:S06]  /*07e0*/  @!P2 LDG.E.U16 R22, desc[UR4][R28.64] ;  /* 0x000000041c16a981 */ /* 0x00052c000c1e1500 */
[----:B------:R-:W-:Y:S01]  /*07f0*/  @!P1 IMAD.IADD R34, R0, 0x1, R17 ;  /* 0x0000000100229824 */ /* 0x000fe200078e0211 */
[----:B------:R-:W1:Y:S01]  /*0800*/  @!P1 LDC.64 R30, c[0x0][0x230] ;  /* 0x00008c00ff1e9b82 */ /* 0x000e620000000a00 */
[----:B------:R-:W-:Y:S01]  /*0810*/  @!P1 VIADD R17, R17, 0x80 ;  /* 0x0000008011119836 */ /* 0x000fe20000000000 */
[----:B------:R2:W4:Y:S01]  /*0820*/  @!P2 LDG.E.U16 R27, desc[UR4][R24.64] ;  /* 0x00000004181ba981 */ /* 0x000522000c1e1500 */
[----:B0-----:R-:W-:-:S03]  /*0830*/  @!P3 IMAD.WIDE.U32 R32, R21, 0x2, R32 ;  /* 0x000000021520b825 */ /* 0x001fc600078e0020 */
[----:B------:R-:W-:Y:S02]  /*0840*/  ISETP.GE.AND P6, PT, R17, R2, PT ;  /* 0x000000021100720c */ /* 0x000fe40003fc6270 */
[----:B--2---:R-:W-:Y:S01]  /*0850*/  PRMT R28, RZ, 0x7610, R28 ;  /* 0x00007610ff1c7816 */ /* 0x004fe2000000001c */
[----:B------:R-:W0:Y:S01]  /*0860*/  @!P1 LDC.64 R24, c[0x0][0x238] ;  /* 0x00008e00ff189b82 */ /* 0x000e220000000a00 */
[----:B------:R-:W-:-:S04]  /*0870*/  PRMT R29, RZ, 0x7610, R29 ;  /* 0x00007610ff1d7816 */ /* 0x000fc8000000001d */
[----:B------:R2:W4:Y:S05]  /*0880*/  @!P3 LDG.E.U16 R28, desc[UR4][R32.64] ;  /* 0x00000004201cb981 */ /* 0x00052a000c1e1500 */
[----:B------:R-:W3:Y:S01]  /*0890*/  @!P6 LDC.64 R20, c[0x0][0x230] ;  /* 0x00008c00ff14eb82 */ /* 0x000ee20000000a00 */
[----:B-1----:R-:W-:-:S07]  /*08a0*/  @!P1 IMAD.WIDE.U32 R30, R34, 0x2, R30 ;  /* 0x00000002221e9825 */ /* 0x002fce00078e001e */
[----:B--2---:R-:W1:Y:S01]  /*08b0*/  @!P6 LDC.64 R32, c[0x0][0x238] ;  /* 0x00008e00ff20eb82 */ /* 0x004e620000000a00 */
[----:B0-----:R-:W-:-:S05]  /*08c0*/  @!P1 IMAD.WIDE.U32 R34, R34, 0x2, R24 ;  /* 0x0000000222229825 */ /* 0x001fca00078e0018 */
[----:B------:R-:W2:Y:S01]  /*08d0*/  @!P1 LDG.E.U16 R29, desc[UR4][R34.64] ;  /* 0x00000004221d9981 */ /* 0x000ea2000c1e1500 */
[----:B------:R-:W-:-:S06]  /*08e0*/  PRMT R26, RZ, 0x7610, R26 ;  /* 0x00007610ff1a7816 */ /* 0x000fcc000000001a */
[----:B------:R0:W2:Y:S01]  /*08f0*/  @!P1 LDG.E.U16 R26, desc[UR4][R30.64] ;  /* 0x000000041e1a9981 */ /* 0x0000a2000c1e1500 */
[----:B------:R-:W-:Y:S02]  /*0900*/  PRMT R25, RZ, 0x7610, R25 ;  /* 0x00007610ff197816 */ /* 0x000fe40000000019 */
[----:B------:R-:W-:Y:S02]  /*0910*/  PRMT R24, RZ, 0x7610, R24 ;  /* 0x00007610ff187816 */ /* 0x000fe40000000018 */
[----:B------:R-:W-:Y:S01]  /*0920*/  PRMT R18, RZ, 0x7610, R18 ;  /* 0x00007610ff127816 */ /* 0x000fe20000000012 */
[----:B------:R-:W-:Y:S02]  /*0930*/  VIADD R23, R13, 0x100 ;  /* 0x000001000d177836 */ /* 0x000fe40000000000 */
[----:B---3--:R-:W-:-:S05]  /*0940*/  @!P4 IMAD.U32 R12, R12, 0x10000, RZ ;  /* 0x000100000c0cc824 */ /* 0x008fca00078e00ff */
[----:B------:R-:W-:Y:S01]  /*0950*/  @!P4 FSETP.GE.FTZ.AND P0, PT, R12, R15, PT ;  /* 0x0000000f0c00c20b */ /* 0x000fe20003f16000 */
[----:B------:R-:W-:Y:S02]  /*0960*/  @!P6 IMAD.IADD R15, R0, 0x1, R17 ;  /* 0x00000001000fe824 */ /* 0x000fe400078e0211 */
[----:B------:R-:W-:-:S05]  /*0970*/  @!P6 VIADD R17, R17, 0x80 ;  /* 0x000000801111e836 */ /* 0x000fca0000000000 */
[----:B------:R-:W-:-:S13]  /*0980*/  ISETP.GE.AND P5, PT, R17, R2, PT ;  /* 0x000000021100720c */ /* 0x000fda0003fa6270 */
[----:B------:R-:W3:Y:S01]  /*0990*/  @!P5 LDC.64 R36, c[0x0][0x238] ;  /* 0x00008e00ff24db82 */ /* 0x000ee20000000a00 */
[----:B-1----:R-:W-:-:S04]  /*09a0*/  @!P6 IMAD.WIDE.U32 R32, R15, 0x2, R32 ;  /* 0x000000020f20e825 */ /* 0x002fc800078e0020 */
[----:B------:R-:W-:Y:S01]  /*09b0*/  @!P6 IMAD.WIDE.U32 R20, R15, 0x2, R20 ;  /* 0x000000020f14e825 */ /* 0x000fe200078e0014 */
[----:B------:R-:W2:Y:S02]  /*09c0*/  @!P6 LDG.E.U16 R25, desc[UR4][R32.64] ;  /* 0x000000042019e981 */ /* 0x000ea4000c1e1500 */
[----:B0-----:R-:W0:Y:S01]  /*09d0*/  @!P5 LDC.64 R30, c[0x0][0x230] ;  /* 0x00008c00ff1edb82 */ /* 0x001e220000000a00 */
[----:B------:R-:W-:Y:S01]  /*09e0*/  @!P5 IMAD.IADD R15, R0, 0x1, R17 ;  /* 0x00000001000fd824 */ /* 0x000fe200078e0211 */
[----:B------:R1:W2:Y:S01]  /*09f0*/  @!P6 LDG.E.U16 R18, desc[UR4][R20.64] ;  /* 0x000000041412e981 */ /* 0x0002a2000c1e1500 */
[----:B------:R-:W-:-:S05]  /*0a00*/  @!P5 VIADD R17, R17, 0x80 ;  /* 0x000000801111d836 */ /* 0x000fca0000000000 */
[----:B------:R-:W-:Y:S01]  /*0a10*/  ISETP.GE.AND P1, PT, R17, R2, PT ;  /* 0x000000021100720c */ /* 0x000fe20003f26270 */
[----:B---3--:R-:W-:-:S05]  /*0a20*/  @!P5 IMAD.WIDE.U32 R36, R15, 0x2, R36 ;  /* 0x000000020f24d825 */ /* 0x008fca00078e0024 */
[----:B------:R-:W3:Y:S01]  /*0a30*/  @!P5 LDG.E.U16 R24, desc[UR4][R36.64] ;  /* 0x000000042418d981 */ /* 0x000ee2000c1e1500 */
[----:B-1----:R-:W-:-:S06]  /*0a40*/  PRMT R21, RZ, 0x7610, R21 ;  /* 0x00007610ff157816 */ /* 0x002fcc0000000015 */
[----:B------:R-:W1:Y:S01]  /*0a50*/  @!P1 LDC.64 R34, c[0x0][0x230] ;  /* 0x00008c00ff229b82 */ /* 0x000e620000000a00 */
[----:B0-----:R-:W-:-:S05]  /*0a60*/  @!P5 IMAD.WIDE.U32 R30, R15, 0x2, R30 ;  /* 0x000000020f1ed825 */ /* 0x001fca00078e001e */
[----:B------:R0:W3:Y:S01]  /*0a70*/  @!P5 LDG.E.U16 R21, desc[UR4][R30.64] ;  /* 0x000000041e15d981 */ /* 0x0000e2000c1e1500 */
[----:B------:R-:W-:Y:S01]  /*0a80*/  ISETP.GE.AND P6, PT, R23, R2, PT ;  /* 0x000000021700720c */ /* 0x000fe20003fc6270 */
[----:B0-----:R-:W0:Y:S01]  /*0a90*/  @!P1 LDC.64 R30, c[0x0][0x238] ;  /* 0x00008e00ff1e9b82 */ /* 0x001e220000000a00 */
[----:B------:R-:W-:Y:S01]  /*0aa0*/  @!P4 FSETP.GTU.FTZ.AND P3, PT, R12, R14, PT ;  /* 0x0000000e0c00c20b */ /* 0x000fe20003f7c000 */
[----:B------:R-:W-:Y:S01]  /*0ab0*/  @!P1 IMAD.IADD R32, R0, 0x1, R17 ;  /* 0x0000000100209824 */ /* 0x000fe200078e0211 */
[----:B------:R-:W-:-:S09]  /*0ac0*/  PRMT R23, RZ, 0x7610, R23 ;  /* 0x00007610ff177816 */ /* 0x000fd20000000017 */
[----:B------:R-:W4:Y:S01]  /*0ad0*/  @!P6 LDC.64 R14, c[0x0][0x218] ;  /* 0x00008600ff0eeb82 */ /* 0x000f220000000a00 */
[----:B-1----:R-:W-:-:S04]  /*0ae0*/  @!P1 IMAD.WIDE.U32 R34, R32, 0x2, R34 ;  /* 0x0000000220229825 */ /* 0x002fc800078e0022 */
[----:B------:R-:W-:-:S05]  /*0af0*/  @!P1 VIADD R17, R17, 0x80 ;  /* 0x0000008011119836 */ /* 0x000fca0000000000 */
[----:B------:R-:W-:Y:S01]  /*0b00*/  ISETP.GE.AND P5, PT, R17, R2, PT ;  /* 0x000000021100720c */ /* 0x000fe20003fa6270 */
[----:B0-----:R-:W-:-:S05]  /*0b10*/  @!P1 IMAD.WIDE.U32 R32, R32, 0x2, R30 ;  /* 0x0000000220209825 */ /* 0x001fca00078e001e */
[----:B------:R-:W3:Y:S01]  /*0b20*/  @!P1 LDG.E.U16 R23, desc[UR4][R32.64] ;  /* 0x0000000420179981 */ /* 0x000ee2000c1e1500 */
[----:B------:R-:W-:Y:S01]  /*0b30*/  PRMT R12, RZ, 0x7610, R12 ;  /* 0x00007610ff0c7816 */ /* 0x000fe2000000000c */
[----:B-----5:R-:W-:Y:S01]  /*0b40*/  @!P6 IMAD.U32 R19, R19, 0x10000, RZ ;  /* 0x000100001313e824 */ /* 0x020fe200078e00ff */
[----:B------:R-:W-:-:S04]  /*0b50*/  @!P4 PLOP3.LUT P3, PT, P3, P0, PT, 0x20, 0x0 ;  /* 0x000000000000c81c */ /* 0x000fc80001f60470 */
[----:B------:R-:W-:Y:S01]  /*0b60*/  @!P5 IMAD.IADD R17, R0, 0x1, R17 ;  /* 0x000000010011d824 */ /* 0x000fe200078e0211 */
[----:B------:R-:W-:Y:S01]  /*0b70*/  PRMT R20, RZ, 0x7610, R20 ;  /* 0x00007610ff147816 */ /* 0x000fe20000000014 */
[----:B------:R-:W0:Y:S01]  /*0b80*/  @!P5 LDC.64 R30, c[0x0][0x230] ;  /* 0x00008c00ff1edb82 */ /* 0x000e220000000a00 */
[----:B------:R-:W5:Y:S01]  /*0b90*/  @!P1 LDG.E.U16 R12, desc[UR4][R34.64] ;  /* 0x00000004220c9981 */ /* 0x000f62000c1e1500 */
[C---:B----4-:R-:W-:Y:S02]  /*0ba0*/  @!P6 FSETP.GTU.FTZ.AND P0, PT, R19.reuse, R14, PT ;  /* 0x0000000e1300e20b */ /* 0x050fe40003f1c000 */
[----:B------:R-:W-:-:S04]  /*0bb0*/  @!P6 FSETP.GE.FTZ.AND P1, PT, R19, R15, PT ;  /* 0x0000000f1300e20b */ /* 0x000fc80003f36000 */
[----:B------:R-:W1:Y:S02]  /*0bc0*/  @!P5 LDC.64 R14, c[0x0][0x238] ;  /* 0x00008e00ff0edb82 */ /* 0x000e640000000a00 */
[----:B-1----:R-:W-:-:S05]  /*0bd0*/  @!P5 IMAD.WIDE.U32 R14, R17, 0x2, R14 ;  /* 0x00000002110ed825 */ /* 0x002fca00078e000e */
[----:B------:R1:W4:Y:S01]  /*0be0*/  @!P5 LDG.E.U16 R20, desc[UR4][R14.64] ;  /* 0x000000040e14d981 */ /* 0x000322000c1e1500 */
[----:B------:R-:W-:Y:S01]  /*0bf0*/  PRMT R19, RZ, 0x7610, R19 ;  /* 0x00007610ff137816 */ /* 0x000fe20000000013 */
[----:B0-----:R-:W-:-:S05]  /*0c00*/  @!P5 IMAD.WIDE.U32 R30, R17, 0x2, R30 ;  /* 0x00000002111ed825 */ /* 0x001fca00078e001e */
[----:B------:R0:W5:Y:S01]  /*0c10*/  @!P5 LDG.E.U16 R19, desc[UR4][R30.64] ;  /* 0x000000041e13d981 */ /* 0x000162000c1e1500 */
[----:B------:R-:W-:Y:S02]  /*0c20*/  @!P4 IMAD.U32 R16, R16, 0x10000, RZ ;  /* 0x000100001010c824 */ /* 0x000fe400078e00ff */
[----:B------:R-:W-:Y:S01]  /*0c30*/  VIADD R17, R13, 0x180 ;  /* 0x000001800d117836 */ /* 0x000fe20000000000 */
[----:B-1----:R-:W1:Y:S02]  /*0c40*/  @!P2 LDC.64 R14, c[0x0][0x218] ;  /* 0x00008600ff0eab82 */ /* 0x002e640000000a00 */
[----:B------:R-:W-:Y:S02]  /*0c50*/  @!P4 FSEL R16, R16, RZ, P3 ;  /* 0x000000ff1010c208 */ /* 0x000fe40001800000 */
[----:B------:R-:W-:Y:S01]  /*0c60*/  ISETP.GE.AND P3, PT, R17, R2, PT ;  /* 0x000000021100720c */ /* 0x000fe20003f66270 */
[----:B------:R-:W-:Y:S01]  /*0c70*/  VIADD R17, R13, 0x200 ;  /* 0x000002000d117836 */ /* 0x000fe20000000000 */
[----:B------:R-:W-:-:S04]  /*0c80*/  @!P4 F2FP.BF16.F32.PACK_AB R8, RZ, R16 ;  /* 0x00000010ff08c23e */ /* 0x000fc800000010ff */
[----:B------:R-:W-:-:S07]  /*0c90*/  ISETP.GE.AND P5, PT, R17, R2, PT ;  /* 0x000000021100720c */ /* 0x000fce0003fa6270 */
[----:B------:R-:W1:Y:S01]  /*0ca0*/  @!P3 LDC.64 R16, c[0x0][0x218] ;  /* 0x00008600ff10bb82 */ /* 0x000e620000000a00 */
[----:B0-----:R-:W-:Y:S01]  /*0cb0*/  VIADD R31, R13, 0x280 ;  /* 0x000002800d1f7836 */ /* 0x001fe20000000000 */
[----:B------:R-:W-:Y:S01]  /*0cc0*/  @!P6 PLOP3.LUT P0, PT, P0, P1, PT, 0x20, 0x0 ;  /* 0x000000000000e81c */ /* 0x000fe20000702470 */
[----:B------:R-:W-:Y:S02]  /*0cd0*/  @!P6 IMAD.U32 R28, R28, 0x10000, RZ ;  /* 0x000100001c1ce824 */ /* 0x000fe400078e00ff */
[----:B--2---:R-:W-:Y:S01]  /*0ce0*/  @!P3 IMAD.U32 R29, R29, 0x10000, RZ ;  /* 0x000100001d1db824 */ /* 0x004fe200078e00ff */
[----:B------:R-:W-:Y:S02]  /*0cf0*/  ISETP.GE.AND P4, PT, R31, R2, PT ;  /* 0x000000021f00720c */ /* 0x000fe40003f86270 */
[----:B------:R-:W-:Y:S01]  /*0d00*/  @!P6 FSEL R28, R28, RZ, P0 ;  /* 0x000000ff1c1ce208 */ /* 0x000fe20000000000 */
[----:B------:R-:W-:-:S03]  /*0d10*/  @!P2 IMAD.U32 R27, R27, 0x10000, RZ ;  /* 0x000100001b1ba824 */ /* 0x000fc600078e00ff */
[----:B------:R-:W-:Y:S02]  /*0d20*/  @!P6 F2FP.BF16.F32.PACK_AB R9, RZ, R28 ;  /* 0x0000001cff09e23e */ /* 0x000fe400000010ff */
[----:B-1----:R-:W-:Y:S02]  /*0d30*/  @!P2 FSETP.GE.FTZ.AND P6, PT, R27, R15, PT ;  /* 0x0000000f1b00a20b */ /* 0x002fe40003fd6000 */
[C---:B------:R-:W-:Y:S02]  /*0d40*/  @!P3 FSETP.GTU.FTZ.AND P0, PT, R29.reuse, R16, PT ;  /* 0x000000101d00b20b */ /* 0x040fe40003f1c000 */
[----:B------:R-:W-:Y:S02]  /*0d50*/  @!P3 FSETP.GE.FTZ.AND P1, PT, R29, R17, PT ;  /* 0x000000111d00b20b */ /* 0x000fe40003f36000 */
[----:B------:R-:W0:Y:S02]  /*0d60*/  @!P5 LDC.64 R16, c[0x0][0x218] ;  /* 0x00008600ff10db82 */ /* 0x000e240000000a00 */
[----:B------:R-:W-:-:S02]  /*0d70*/  @!P3 PLOP3.LUT P1, PT, P0, P1, PT, 0x20, 0x0 ;  /* 0x000000000000b81c */ /* 0x000fc40000722470 */
[----:B------:R-:W-:-:S04]  /*0d80*/  @!P2 FSETP.GTU.FTZ.AND P0, PT, R27, R14, PT ;  /* 0x0000000e1b00a20b */ /* 0x000fc80003f1c000 */
[----:B------:R-:W1:Y:S01]  /*0d90*/  @!P4 LDC.64 R14, c[0x0][0x218] ;  /* 0x00008600ff0ecb82 */ /* 0x000e620000000a00 */
[----:B------:R-:W-:-:S05]  /*0da0*/  @!P3 IMAD.U32 R26, R26, 0x10000, RZ ;  /* 0x000100001a1ab824 */ /* 0x000fca00078e00ff */
[----:B------:R-:W-:Y:S02]  /*0db0*/  @!P3 FSEL R26, R26, RZ, P1 ;  /* 0x000000ff1a1ab208 */ /* 0x000fe40000800000 */
[----:B------:R-:W-:Y:S02]  /*0dc0*/  @!P2 PLOP3.LUT P0, PT, P0, P6, PT, 0x20, 0x0 ;  /* 0x000000000000a81c */ /* 0x000fe4000070c470 */
[----:B------:R-:W-:Y:S01]  /*0dd0*/  @!P3 F2FP.BF16.F32.PACK_AB R10, RZ, R26 ;  /* 0x0000001aff0ab23e */ /* 0x000fe200000010ff */
[----:B------:R-:W-:-:S05]  /*0de0*/  @!P5 IMAD.U32 R25, R25, 0x10000, RZ ;  /* 0x000100001919d824 */ /* 0x000fca00078e00ff */
[C---:B0-----:R-:W-:Y:S01]  /*0df0*/  @!P5 FSETP.GTU.FTZ.AND P1, PT, R25.reuse, R16, PT ;  /* 0x000000101900d20b */ /* 0x041fe20003f3c000 */
[----:B------:R-:W-:Y:S01]  /*0e00*/  @!P2 IMAD.U32 R16, R22, 0x10000, RZ ;  /* 0x000100001610a824 */ /* 0x000fe200078e00ff */
[----:B------:R-:W-:-:S04]  /*0e10*/  @!P5 FSETP.GE.FTZ.AND P3, PT, R25, R17, PT ;  /* 0x000000111900d20b */ /* 0x000fc80003f76000 */
[----:B------:R-:W-:Y:S02]  /*0e20*/  @!P5 PLOP3.LUT P1, PT, P1, P3, PT, 0x20, 0x0 ;  /* 0x000000000000d81c */ /* 0x000fe40000f26470 */
[----:B------:R-:W-:Y:S01]  /*0e30*/  @!P2 FSEL R16, R16, RZ, P0 ;  /* 0x000000ff1010a208 */ /* 0x000fe20000000000 */
[----:B---3--:R-:W-:-:S05]  /*0e40*/  @!P4 IMAD.U32 R24, R24, 0x10000, RZ ;  /* 0x000100001818c824 */ /* 0x008fca00078e00ff */
[C---:B-1----:R-:W-:Y:S01]  /*0e50*/  @!P4 FSETP.GE.FTZ.AND P3, PT, R24.reuse, R15, PT ;  /* 0x0000000f1800c20b */ /* 0x042fe20003f76000 */
[----:B------:R-:W-:Y:S01]  /*0e60*/  VIADD R15, R13, 0x300 ;  /* 0x000003000d0f7836 */ /* 0x000fe20000000000 */
[----:B------:R-:W-:-:S04]  /*0e70*/  @!P4 FSETP.GTU.FTZ.AND P0, PT, R24, R14, PT ;  /* 0x0000000e1800c20b */ /* 0x000fc80003f1c000 */
[----:B------:R-:W-:Y:S02]  /*0e80*/  @!P4 PLOP3.LUT P0, PT, P0, P3, PT, 0x20, 0x0 ;  /* 0x000000000000c81c */ /* 0x000fe40000706470 */
[----:B------:R-:W-:-:S13]  /*0e90*/  ISETP.GE.AND P3, PT, R15, R2, PT ;  /* 0x000000020f00720c */ /* 0x000fda0003f66270 */
[----:B------:R-:W0:Y:S01]  /*0ea0*/  @!P3 LDC.64 R14, c[0x0][0x218] ;  /* 0x00008600ff0ebb82 */ /* 0x000e220000000a00 */
[----:B------:R-:W-:Y:S02]  /*0eb0*/  @!P5 IMAD.U32 R17, R18, 0x10000, RZ ;  /* 0x000100001211d824 */ /* 0x000fe400078e00ff */
[----:B------:R-:W-:-:S05]  /*0ec0*/  @!P4 IMAD.U32 R18, R21, 0x10000, RZ ;  /* 0x000100001512c824 */ /* 0x000fca00078e00ff */
[----:B------:R-:W-:Y:S01]  /*0ed0*/  @!P4 FSEL R18, R18, RZ, P0 ;  /* 0x000000ff1212c208 */ /* 0x000fe20000000000 */
[----:B------:R-:W-:-:S05]  /*0ee0*/  @!P3 IMAD.U32 R23, R23, 0x10000, RZ ;  /* 0x000100001717b824 */ /* 0x000fca00078e00ff */
[----:B0-----:R-:W-:Y:S01]  /*0ef0*/  @!P3 FSETP.GE.FTZ.AND P0, PT, R23, R15, PT ;  /* 0x0000000f1700b20b */ /* 0x001fe20003f16000 */
[----:B------:R-:W-:-:S05]  /*0f00*/  VIADD R15, R13, 0x380 ;  /* 0x000003800d0f7836 */ /* 0x000fca0000000000 */
[----:B------:R-:W-:Y:S02]  /*0f10*/  ISETP.GE.AND P6, PT, R15, R2, PT ;  /* 0x000000020f00720c */ /* 0x000fe40003fc6270 */
[----:B------:R-:W-:Y:S02]  /*0f20*/  @!P5 FSEL R17, R17, RZ, P1 ;  /* 0x000000ff1111d208 */ /* 0x000fe40000800000 */
[----:B------:R-:W-:-:S09]  /*0f30*/  @!P3 FSETP.GTU.FTZ.AND P1, PT, R23, R14, PT ;  /* 0x0000000e1700b20b */ /* 0x000fd20003f3c000 */
[----:B------:R-:W0:Y:S01]  /*0f40*/  @!P6 LDC.64 R14, c[0x0][0x218] ;  /* 0x00008600ff0eeb82 */ /* 0x000e220000000a00 */
[----:B------:R-:W-:-:S04]  /*0f50*/  @!P3 PLOP3.LUT P0, PT, P1, P0, PT, 0x20, 0x0 ;  /* 0x000000000000b81c */ /* 0x000fc80000f00470 */
[----:B------:R-:W-:Y:S01]  /*0f60*/  P2R R21, PR, RZ, 0x1 ;  /* 0x00000001ff157803 */ /* 0x000fe20000000000 */
[----:B----4-:R-:W-:-:S05]  /*0f70*/  @!P6 IMAD.U32 R20, R20, 0x10000, RZ ;  /* 0x000100001414e824 */ /* 0x010fca00078e00ff */
[C---:B0-----:R-:W-:Y:S02]  /*0f80*/  @!P6 FSETP.GTU.FTZ.AND P0, PT, R20.reuse, R14, PT ;  /* 0x0000000e1400e20b */ /* 0x041fe40003f1c000 */
[----:B------:R-:W-:Y:S02]  /*0f90*/  @!P6 FSETP.GE.FTZ.AND P1, PT, R20, R15, PT ;  /* 0x0000000f1400e20b */ /* 0x000fe40003f36000 */
[----:B------:R-:W0:Y:S02]  /*0fa0*/  @!P2 LDC.64 R14, c[0x0][0x228] ;  /* 0x00008a00ff0eab82 */ /* 0x000e240000000a00 */
[----:B------:R-:W-:Y:S02]  /*0fb0*/  @!P6 PLOP3.LUT P0, PT, P0, P1, PT, 0x20, 0x0 ;  /* 0x000000000000e81c */ /* 0x000fe40000702470 */
[----:B------:R-:W-:Y:S01]  /*0fc0*/  ISETP.NE.AND P1, PT, R21, RZ, PT ;  /* 0x000000ff1500720c */ /* 0x000fe20003f25270 */
[----:B------:R-:W-:Y:S01]  /*0fd0*/  @!P2 IMAD.IADD R21, R0, 0x1, R13 ;  /* 0x000000010015a824 */ /* 0x000fe200078e020d */
[----:B------:R-:W-:Y:S01]  /*0fe0*/  @!P2 F2FP.BF16.F32.PACK_AB R11, RZ, R16 ;  /* 0x00000010ff0ba23e */ /* 0x000fe200000010ff */
[----:B-----5:R-:W-:-:S02]  /*0ff0*/  @!P3 IMAD.U32 R12, R12, 0x10000, RZ ;  /* 0x000100000c0cb824 */ /* 0x020fc400078e00ff */
[----:B------:R-:W-:-:S03]  /*1000*/  @!P2 IMAD.MOV.U32 R13, RZ, RZ, R7 ;  /* 0x000000ffff0da224 */ /* 0x000fc600078e0007 */
[----:B------:R-:W-:Y:S02]  /*1010*/  @!P3 FSEL R12, R12, RZ, P1 ;  /* 0x000000ff0c0cb208 */ /* 0x000fe40000800000 */
[----:B------:R-:W-:Y:S01]  /*1020*/  ISETP.GE.AND P1, PT, R13, R2, PT ;  /* 0x000000020d00720c */ /* 0x000fe20003f26270 */
[----:B0-----:R-:W-:-:S05]  /*1030*/  @!P2 IMAD.WIDE.U32 R14, R21, 0x2, R14 ;  /* 0x00000002150ea825 */ /* 0x001fca00078e000e */
[----:B------:R0:W-:Y:S01]  /*1040*/  @!P2 STG.E.U16 desc[UR4][R14.64], R11 ;  /* 0x0000000b0e00a986 */ /* 0x0001e2000c101504 */
[----:B------:R-:W-:Y:S01]  /*1050*/  @!P6 IMAD.U32 R19, R19, 0x10000, RZ ;  /* 0x000100001313e824 */ /* 0x000fe200078e00ff */
[----:B------:R-:W-:Y:S04]  /*1060*/  BSSY B0, `(.L_x_833) ;  /* 0x0000031000007945 */ /* 0x000fe80003800000 */
[----:B------:R-:W-:Y:S01]  /*1070*/  BSSY B1, `(.L_x_834) ;  /* 0x0000029000017945 */ /* 0x000fe20003800000 */
[----:B------:R-:W-:Y:S02]  /*1080*/  @!P6 FSEL R19, R19, RZ, P0 ;  /* 0x000000ff1313e208 */ /* 0x000fe40000000000 */
[----:B------:R-:W-:Y:S02]  /*1090*/  @!P5 F2FP.BF16.F32.PACK_AB R3, RZ, R17 ;  /* 0x00000011ff03d23e */ /* 0x000fe400000010ff */
[----:B------:R-:W-:-:S02]  /*10a0*/  @!P4 F2FP.BF16.F32.PACK_AB R4, RZ, R18 ;  /* 0x00000012ff04c23e */ /* 0x000fc400000010ff */
[----:B------:R-:W-:Y:S02]  /*10b0*/  @!P3 F2FP.BF16.F32.PACK_AB R5, RZ, R12 ;  /* 0x0000000cff05b23e */ /* 0x000fe400000010ff */
[----:B------:R-:W-:Y:S01]  /*10c0*/  @!P6 F2FP.BF16.F32.PACK_AB R6, RZ, R19 ;  /* 0x00000013ff06e23e */ /* 0x000fe200000010ff */
[----:B0-----:R-:W-:Y:S06]  /*10d0*/  @P1 BRA `(.L_x_835) ;  /* 0x0000000000301947 */ /* 0x001fec0003800000 */
[----:B------:R-:W0:Y:S01]  /*10e0*/  LDC.64 R14, c[0x0][0x228] ;  /* 0x00008a00ff0e7b82 */ /* 0x000e220000000a00 */
[----:B------:R-:W-:Y:S02]  /*10f0*/  IMAD.IADD R7, R0, 0x1, R13 ;  /* 0x0000000100077824 */ /* 0x000fe400078e020d */
[----:B------:R-:W-:-:S05]  /*1100*/  VIADD R13, R13, 0x80 ;  /* 0x000000800d0d7836 */ /* 0x000fca0000000000 */
[----:B------:R-:W-:Y:S01]  /*1110*/  ISETP.GE.AND P0, PT, R13, R2, PT ;  /* 0x000000020d00720c */ /* 0x000fe20003f06270 */
[----:B0-----:R-:W-:-:S05]  /*1120*/  IMAD.WIDE.U32 R14, R7, 0x2, R14 ;  /* 0x00000002070e7825 */ /* 0x001fca00078e000e */
[----:B------:R0:W-:Y:S07]  /*1130*/  STG.E.U16 desc[UR4][R14.64], R8 ;  /* 0x000000080e007986 */ /* 0x0001ee000c101504 */
[----:B------:R-:W-:Y:S05]  /*1140*/  @P0 BRA `(.L_x_836) ;  /* 0x0000000000300947 */ /* 0x000fea0003800000 */
[----:B0-----:R-:W0:Y:S01]  /*1150*/  LDC.64 R14, c[0x0][0x228] ;  /* 0x00008a00ff0e7b82 */ /* 0x001e220000000a00 */
[----:B------:R-:W-:Y:S02]  /*1160*/  IMAD.IADD R7, R0, 0x1, R13 ;  /* 0x0000000100077824 */ /* 0x000fe400078e020d */
[----:B------:R-:W-:Y:S02]  /*1170*/  VIADD R13, R13, 0x80 ;  /* 0x000000800d0d7836 */ /* 0x000fe40000000000 */
[----:B0-----:R-:W-:-:S05]  /*1180*/  IMAD.WIDE.U32 R14, R7, 0x2, R14 ;  /* 0x00000002070e7825 */ /* 0x001fca00078e000e */
[----:B------:R0:W-:Y:S02]  /*1190*/  STG.E.U16 desc[UR4][R14.64], R9 ;  /* 0x000000090e007986 */ /* 0x0001e4000c101504 */
.L_x_835:
[----:B------:R-:W-:-:S13]  /*11a0*/  ISETP.GE.AND P0, PT, R13, R2, PT ;  /* 0x000000020d00720c */ /* 0x000fda0003f06270 */
[----:B------:R-:W-:Y:S05]  /*11b0*/  @P0 BRA `(.L_x_837) ;  /* 0x0000000000300947 */ /* 0x000fea0003800000 */
[----:B0-----:R-:W0:Y:S01]  /*11c0*/  LDC.64 R8, c[0x0][0x228] ;  /* 0x00008a00ff087b82 */ /* 0x001e220000000a00 */
[----:B------:R-:W-:Y:S02]  /*11d0*/  IMAD.IADD R7, R0, 0x1, R13 ;  /* 0x0000000100077824 */ /* 0x000fe400078e020d */
[----:B------:R-:W-:Y:S02]  /*11e0*/  VIADD R13, R13, 0x80 ;  /* 0x000000800d0d7836 */ /* 0x000fe40000000000 */
[----:B0-----:R-:W-:-:S05]  /*11f0*/  IMAD.WIDE.U32 R8, R7, 0x2, R8 ;  /* 0x0000000207087825 */ /* 0x001fca00078e0008 */
[----:B------:R1:W-:Y:S02]  /*1200*/  STG.E.U16 desc[UR4][R8.64], R10 ;  /* 0x0000000a08007986 */ /* 0x0003e4000c101504 */
.L_x_836:
[----:B------:R-:W-:-:S13]  /*1210*/  ISETP.GE.AND P0, PT, R13, R2, PT ;  /* 0x000000020d00720c */ /* 0x000fda0003f06270 */
[----:B------:R-:W-:Y:S05]  /*1220*/  @P0 BRA `(.L_x_838) ;  /* 0x0000000000340947 */ /* 0x000fea0003800000 */
[----:B01----:R-:W0:Y:S01]  /*1230*/  LDC.64 R8, c[0x0][0x228] ;  /* 0x00008a00ff087b82 */ /* 0x003e220000000a00 */
[----:B------:R-:W-:Y:S02]  /*1240*/  IMAD.IADD R7, R0, 0x1, R13 ;  /* 0x0000000100077824 */ /* 0x000fe400078e020d */
[----:B------:R-:W-:Y:S02]  /*1250*/  VIADD R13, R13, 0x80 ;  /* 0x000000800d0d7836 */ /* 0x000fe40000000000 */
[----:B0-----:R-:W-:-:S05]  /*1260*/  IMAD.WIDE.U32 R8, R7, 0x2, R8 ;  /* 0x0000000207087825 */ /* 0x001fca00078e0008 */
[----:B------:R1:W-:Y:S02]  /*1270*/  STG.E.U16 desc[UR4][R8.64], R3 ;  /* 0x0000000308007986 */ /* 0x0003e4000c101504 */
.L_x_837:
[----:B------:R-:W-:-:S13]  /*1280*/  ISETP.GE.AND P0, PT, R13, R2, PT ;  /* 0x000000020d00720c */ /* 0x000fda0003f06270 */
[----:B------:R-:W-:Y:S05]  /*1290*/  @P0 BREAK B1 ;  /* 0x0000000000010942 */ /* 0x000fea0003800000 */
[----:B------:R-:W-:Y:S05]  /*12a0*/  @P0 BRA `(.L_x_839) ;  /* 0x0000000000300947 */ /* 0x000fea0003800000 */
[----:B01----:R-:W0:Y:S01]  /*12b0*/  LDC.64 R8, c[0x0][0x228] ;  /* 0x00008a00ff087b82 */ /* 0x003e220000000a00 */
[----:B------:R-:W-:Y:S02]  /*12c0*/  IMAD.IADD R3, R0, 0x1, R13 ;  /* 0x0000000100037824 */ /* 0x000fe400078e020d */
[----:B------:R-:W-:Y:S02]  /*12d0*/  VIADD R13, R13, 0x80 ;  /* 0x000000800d0d7836 */ /* 0x000fe40000000000 */
[----:B0-----:R-:W-:-:S05]  /*12e0*/  IMAD.WIDE.U32 R8, R3, 0x2, R8 ;  /* 0x0000000203087825 */ /* 0x001fca00078e0008 */
[----:B------:R2:W-:Y:S02]  /*12f0*/  STG.E.U16 desc[UR4][R8.64], R4 ;  /* 0x0000000408007986 */ /* 0x0005e4000c101504 */
.L_x_838:
[----:B------:R-:W-:Y:S05]  /*1300*/  BSYNC B1 ;  /* 0x0000000000017941 */ /* 0x000fea0003800000 */
.L_x_834:
[----:B------:R-:W-:-:S13]  /*1310*/  ISETP.GE.AND P0, PT, R13, R2, PT ;  /* 0x000000020d00720c */ /* 0x000fda0003f06270 */
[----:B012---:R-:W0:Y:S01]  /*1320*/  @!P0 LDC.64 R8, c[0x0][0x228] ;  /* 0x00008a00ff088b82 */ /* 0x007e220000000a00 */
[----:B------:R-:W-:Y:S02]  /*1330*/  @!P0 IMAD.IADD R3, R0, 0x1, R13 ;  /* 0x0000000100038824 */ /* 0x000fe400078e020d */
[----:B------:R-:W-:Y:S02]  /*1340*/  @!P0 VIADD R13, R13, 0x80 ;  /* 0x000000800d0d8836 */ /* 0x000fe40000000000 */
[----:B0-----:R-:W-:-:S05]  /*1350*/  @!P0 IMAD.WIDE.U32 R8, R3, 0x2, R8 ;  /* 0x0000000203088825 */ /* 0x001fca00078e0008 */
[----:B------:R2:W-:Y:S02]  /*1360*/  @!P0 STG.E.U16 desc[UR4][R8.64], R5 ;  /* 0x0000000508008986 */ /* 0x0005e4000c101504 */
.L_x_839:
[----:B------:R-:W-:Y:S05]  /*1370*/  BSYNC B0 ;  /* 0x0000000000007941 */ /* 0x000fea0003800000 */
.L_x_833:
[----:B------:R-:W-:Y:S05]  /*1380*/  WARPSYNC.ALL ;  /* 0x0000000000007948 */ /* 0x000fea0003800000 */
[----:B------:R-:W-:-:S13]  /*1390*/  ISETP.GE.AND P0, PT, R13, R2, PT ;  /* 0x000000020d00720c */ /* 0x000fda0003f06270 */
[----:B------:R-:W-:Y:S05]  /*13a0*/  @P0 EXIT ;  /* 0x000000000000094d */ /* 0x000fea0003800000 */
[----:B-1----:R-:W1:Y:S01]  /*13b0*/  LDC.64 R2, c[0x0][0x228] ;  /* 0x00008a00ff027b82 */ /* 0x002e620000000a00 */
[----:B------:R-:W-:-:S04]  /*13c0*/  IMAD.IADD R13, R0, 0x1, R13 ;  /* 0x00000001000d7824 */ /* 0x000fc800078e020d */
[----:B-1----:R-:W-:-:S05]  /*13d0*/  IMAD.WIDE.U32 R2, R13, 0x2, R2 ;  /* 0x000000020d027825 */ /* 0x002fca00078e0002 */
[----:B------:R-:W-:Y:S01]  /*13e0*/  STG.E.U16 desc[UR4][R2.64], R6 ;  /* 0x0000000602007986 */ /* 0x000fe2000c101504 */
[----:B------:R-:W-:Y:S05]  /*13f0*/  EXIT ;  /* 0x000000000000794d */ /* 0x000fea0003800000 */
.L_x_840:
        /* <DEDUP_REMOVED lines=16> */
.L_x_3351:


//--------------------- .text._ZN2at6native29vectorized_elementwise_kernelILi4EZZZNS0_65_GLOBAL__N__eb3311e5_27_ActivationHardtanhKernel_cu_f5210f67_355124hardtanh_backward_kernelERNS_14TensorIteratorERKN3c106ScalarES8_ENKUlvE_clEvENKUlvE2_clEvEUlNS5_8BFloat16ESB_E_St5arrayIPcLm3EEEEviT0_T1_ --------------------------
	.section	.text._ZN2at6native29vectorized_elementwise_kernelILi4EZZZNS0_65_GLOBAL__N__eb3311e5_27_ActivationHardtanhKernel_cu_f5210f67_355124hardtanh_backward_kernelERNS_14TensorIteratorERKN3c106ScalarES8_ENKUlvE_clEvENKUlvE2_clEvEUlNS5_8BFloat16ESB_E_St5arrayIPcLm3EEEEviT0_T1_,"ax",@progbits
	.align	128
        .global         _ZN2at6native29vectorized_elementwise_kernelILi4EZZZNS0_65_GLOBAL__N__eb3311e5_27_ActivationHardtanhKernel_cu_f5210f67_355124hardtanh_backward_kernelERNS_14TensorIteratorERKN3c106ScalarES8_ENKUlvE_clEvENKUlvE2_clEvEUlNS5_8BFloat16ESB_E_St5arrayIPcLm3EEEEviT0_T1_
        .type           _ZN2at6native29vectorized_elementwise_kernelILi4EZZZNS0_65_GLOBAL__N__eb3311e5_27_ActivationHardtanhKernel_cu_f5210f67_355124hardtanh_backward_kernelERNS_14TensorIteratorERKN3c106ScalarES8_ENKUlvE_clEvENKUlvE2_clEvEUlNS5_8BFloat16ESB_E_St5arrayIPcLm3EEEEviT0_T1_,@function
        .size           _ZN2at6native29vectorized_elementwise_kernelILi4EZZZNS0_65_GLOBAL__N__eb3311e5_27_ActivationHardtanhKernel_cu_f5210f67_355124hardtanh_backward_kernelERNS_14TensorIteratorERKN3c106ScalarES8_ENKUlvE_clEvENKUlvE2_clEvEUlNS5_8BFloat16ESB_E_St5arrayIPcLm3EEEEviT0_T1_,(.L_x_3352 - _ZN2at6native29vectorized_elementwise_kernelILi4EZZZNS0_65_GLOBAL__N__eb3311e5_27_ActivationHardtanhKernel_cu_f5210f67_355124hardtanh_backward_kernelERNS_14TensorIteratorERKN3c106ScalarES8_ENKUlvE_clEvENKUlvE2_clEvEUlNS5_8BFloat16ESB_E_St5arrayIPcLm3EEEEviT0_T1_)
        .other          _ZN2at6native29vectorized_elementwise_kernelILi4EZZZNS0_65_GLOBAL__N__eb3311e5_27_ActivationHardtanhKernel_cu_f5210f67_355124hardtanh_backward_kernelERNS_14TensorIteratorERKN3c106ScalarES8_ENKUlvE_clEvENKUlvE2_clEvEUlNS5_8BFloat16ESB_E_St5arrayIPcLm3EEEEviT0_T1_,@"STO_CUDA_ENTRY STV_DEFAULT"
_ZN2at6native29vectorized_elementwise_kernelILi4EZZZNS0_65_GLOBAL__N__eb3311e5_27_ActivationHardtanhKernel_cu_f5210f67_355124hardtanh_backward_kernelERNS_14TensorIteratorERKN3c106ScalarES8_ENKUlvE_clEvENKUlvE2_clEvEUlNS5_8BFloat16ESB_E_St5arrayIPcLm3EEEEviT0_T1_:
.text._ZN2at6native29vectorized_elementwise_kernelILi4EZZZNS0_65_GLOBAL__N__eb3311e5_27_ActivationHardtanhKernel_cu_f5210f67_355124hardtanh_backward_kernelERNS_14TensorIteratorERKN3c106ScalarES8_ENKUlvE_clEvENKUlvE2_clEvEUlNS5_8BFloat16ESB_E_St5arrayIPcLm3EEEEviT0_T1_:
        /* <DEDUP_REMOVED lines=13> */
[----:B0-----:R-:W-:-:S05]  /*00d0*/  IMAD.WIDE.U32 R12, R6, 0x8, R2 ;  /* 0x00000008060c7825 */ /* 0x001fca00078e0002 */
[----:B------:R-:W3:Y:S01]  /*00e0*/  LDG.E.64 R16, desc[UR4][R12.64] ;  /* 0x000000040c107981 */ /* 0x000ee2000c1e1b00 */
[----:B--2---:R-:W-:-:S03]  /*00f0*/  IMAD.WIDE R2, R0, 0x2, R4 ;  /* 0x0000000200027825 */ /* 0x004fc600078e0204 */
[----:B------:R-:W2:Y:S01]  /*0100*/  LDG.E.64 R8, desc[UR4][R12.64+0x400] ;  /* 0x000400040c087981 */ /* 0x000ea2000c1e1b00 */
[----:B------:R-:W-:-:S05]  /*0110*/  IMAD.WIDE.U32 R10, R6, 0x8, R2 ;  /* 0x00000008060a7825 */ /* 0x000fca00078e0002 */
[----:B------:R-:W4:Y:S04]  /*0120*/  LDG.E.64 R4, desc[UR4][R10.64] ;  /* 0x000000040a047981 */ /* 0x000f28000c1e1b00 */
[----:B------:R0:W5:Y:S02]  /*0130*/  LDG.E.64 R2, desc[UR4][R10.64+0x400] ;  /* 0x000400040a027981 */ /* 0x000164000c1e1b00 */
[----:B0-----:R-:W0:Y:S02]  /*0140*/  LDC.64 R10, c[0x0][0x228] ;  /* 0x00008a00ff0a7b82 */ /* 0x001e240000000a00 */
[----:B0-----:R-:W-:-:S04]  /*0150*/  IMAD.WIDE.U32 R10, R0, 0x2, R10 ;  /* 0x00000002000a7825 */ /* 0x001fc800078e000a */
[C---:B---3--:R-:W-:Y:S01]  /*0160*/  IMAD.U32 R14, R16.reuse, 0x10000, RZ ;  /* 0x00010000100e7824 */ /* 0x048fe200078e00ff */
[----:B------:R-:W-:-:S04]  /*0170*/  PRMT R7, R16, 0x7632, R7 ;  /* 0x0000763210077816 */ /* 0x000fc80000000007 */
[C---:B------:R-:W-:Y:S01]  /*0180*/  FSETP.GTU.FTZ.AND P4, PT, R14.reuse, UR6, PT ;  /* 0x000000060e007c0b */ /* 0x040fe2000bf9c000 */
[----:B------:R-:W-:Y:S01]  /*0190*/  IMAD.U32 R7, R7, 0x10000, RZ ;  /* 0x0001000007077824 */ /* 0x000fe200078e00ff */
[----:B------:R-:W-:Y:S02]  /*01a0*/  FSETP.GE.FTZ.AND P0, PT, R14, UR7, PT ;  /* 0x000000070e007c0b */ /* 0x000fe4000bf16000 */
[C---:B------:R-:W-:Y:S01]  /*01b0*/  PRMT R14, R17.reuse, 0x7632, R14 ;  /* 0x00007632110e7816 */ /* 0x040fe2000000000e */
[----:B------:R-:W-:Y:S01]  /*01c0*/  IMAD.U32 R15, R17, 0x10000, RZ ;  /* 0x00010000110f7824 */ /* 0x000fe200078e00ff */
[C---:B------:R-:W-:Y:S02]  /*01d0*/  FSETP.GTU.FTZ.AND P2, PT, R7.reuse, UR6, PT ;  /* 0x0000000607007c0b */ /* 0x040fe4000bf5c000 */
[----:B------:R-:W-:Y:S01]  /*01e0*/  FSETP.GE.FTZ.AND P3, PT, R7, UR7, PT ;  /* 0x0000000707007c0b */ /* 0x000fe2000bf76000 */
[----:B------:R-:W-:Y:S01]  /*01f0*/  IMAD.U32 R14, R14, 0x10000, RZ ;  /* 0x000100000e0e7824 */ /* 0x000fe200078e00ff */
[C---:B--2---:R-:W-:Y:S01]  /*0200*/  PRMT R7, R8.reuse, 0x7632, R7 ;  /* 0x0000763208077816 */ /* 0x044fe20000000007 */
[----:B------:R-:W-:Y:S01]  /*0210*/  IMAD.U32 R12, R8, 0x10000, RZ ;  /* 0x00010000080c7824 */ /* 0x000fe200078e00ff */
[----:B------:R-:W-:Y:S01]  /*0220*/  PLOP3.LUT P4, PT, P4, P0, PT, 0x20, 0x0 ;  /* 0x000000000000781c */ /* 0x000fe20002780470 */
[----:B----4-:R-:W-:Y:S01]  /*0230*/  IMAD.U32 R8, R4, 0x10000, RZ ;  /* 0x0001000004087824 */ /* 0x010fe200078e00ff */
[----:B------:R-:W-:Y:S01]  /*0240*/  FSETP.GTU.FTZ.AND P5, PT, R15, UR6, PT ;  /* 0x000000060f007c0b */ /* 0x000fe2000bfbc000 */
[----:B------:R-:W-:Y:S01]  /*0250*/  IMAD.U32 R7, R7, 0x10000, RZ ;  /* 0x0001000007077824 */ /* 0x000fe200078e00ff */
[----:B------:R-:W-:-:S02]  /*0260*/  FSETP.GE.FTZ.AND P6, PT, R15, UR7, PT ;  /* 0x000000070f007c0b */ /* 0x000fc4000bfd6000 */
[C---:B------:R-:W-:Y:S02]  /*0270*/  FSETP.GTU.FTZ.AND P0, PT, R14.reuse, UR6, PT ;  /* 0x000000060e007c0b */ /* 0x040fe4000bf1c000 */
[----:B------:R-:W-:Y:S02]  /*0280*/  FSETP.GE.FTZ.AND P1, PT, R14, UR7, PT ;  /* 0x000000070e007c0b */ /* 0x000fe4000bf36000 */
[----:B------:R-:W-:Y:S02]  /*0290*/  PLOP3.LUT P2, PT, P2, P3, PT, 0x20, 0x0 ;  /* 0x000000000000781c */ /* 0x000fe40001746470 */
[----:B------:R-:W-:Y:S02]  /*02a0*/  FSEL R8, R8, RZ, P4 ;  /* 0x000000ff08087208 */ /* 0x000fe40002000000 */
[C---:B------:R-:W-:Y:S02]  /*02b0*/  FSETP.GTU.FTZ.AND P3, PT, R12.reuse, UR6, PT ;  /* 0x000000060c007c0b */ /* 0x040fe4000bf7c000 */
[----:B------:R-:W-:Y:S01]  /*02c0*/  FSETP.GE.FTZ.AND P4, PT, R12, UR7, PT ;  /* 0x000000070c007c0b */ /* 0x000fe2000bf96000 */
[----:B------:R-:W-:Y:S01]  /*02d0*/  IMAD.U32 R12, R9, 0x10000, RZ ;  /* 0x00010000090c7824 */ /* 0x000fe200078e00ff */
[----:B------:R-:W-:-:S02]  /*02e0*/  PLOP3.LUT P6, PT, P5, P6, PT, 0x20, 0x0 ;  /* 0x000000000000781c */ /* 0x000fc40002fcc470 */
[----:B------:R-:W-:Y:S02]  /*02f0*/  PLOP3.LUT P1, PT, P0, P1, PT, 0x20, 0x0 ;  /* 0x000000000000781c */ /* 0x000fe40000722470 */
[C---:B------:R-:W-:Y:S02]  /*0300*/  FSETP.GTU.FTZ.AND P5, PT, R7.reuse, UR6, PT ;  /* 0x0000000607007c0b */ /* 0x040fe4000bfbc000 */
[----:B------:R-:W-:Y:S02]  /*0310*/  FSETP.GE.FTZ.AND P0, PT, R7, UR7, PT ;  /* 0x0000000707007c0b */ /* 0x000fe4000bf16000 */
[----:B------:R-:W-:Y:S01]  /*0320*/  PRMT R9, R9, 0x7632, R9 ;  /* 0x0000763209097816 */ /* 0x000fe20000000009 */
[----:B------:R-:W-:Y:S01]  /*0330*/  IMAD.U32 R0, R5, 0x10000, RZ ;  /* 0x0001000005007824 */ /* 0x000fe200078e00ff */
[----:B------:R-:W-:Y:S02]  /*0340*/  PLOP3.LUT P3, PT, P3, P4, PT, 0x20, 0x0 ;  /* 0x000000000000781c */ /* 0x000fe40001f68470 */
[----:B------:R-:W-:Y:S01]  /*0350*/  PLOP3.LUT P0, PT, P5, P0, PT, 0x20, 0x0 ;  /* 0x000000000000781c */ /* 0x000fe20002f00470 */
[----:B------:R-:W-:Y:S01]  /*0360*/  IMAD.U32 R7, R9, 0x10000, RZ ;  /* 0x0001000009077824 */ /* 0x000fe200078e00ff */
[----:B------:R-:W-:-:S02]  /*0370*/  FSETP.GTU.FTZ.AND P4, PT, R12, UR6, PT ;  /* 0x000000060c007c0b */ /* 0x000fc4000bf9c000 */
[----:B------:R-:W-:Y:S02]  /*0380*/  FSETP.GE.FTZ.AND P5, PT, R12, UR7, PT ;  /* 0x000000070c007c0b */ /* 0x000fe4000bfb6000 */
[----:B------:R-:W-:Y:S02]  /*0390*/  FSEL R9, R0, RZ, P6 ;  /* 0x000000ff00097208 */ /* 0x000fe40003000000 */
[----:B------:R-:W-:Y:S02]  /*03a0*/  PLOP3.LUT P4, PT, P4, P5, PT, 0x20, 0x0 ;  /* 0x000000000000781c */ /* 0x000fe4000278a470 */
[C---:B------:R-:W-:Y:S02]  /*03b0*/  FSETP.GTU.FTZ.AND P5, PT, R7.reuse, UR6, PT ;  /* 0x0000000607007c0b */ /* 0x040fe4000bfbc000 */
[----:B------:R-:W-:Y:S01]  /*03c0*/  FSETP.GE.FTZ.AND P6, PT, R7, UR7, PT ;  /* 0x0000000707007c0b */ /* 0x000fe2000bfd6000 */
[----:B------:R-:W-:Y:S01]  /*03d0*/  IMAD.WIDE R6, R6, 0x8, R10 ;  /* 0x0000000806067825 */ /* 0x000fe200078e020a */
[----:B------:R-:W-:-:S02]  /*03e0*/  PRMT R5, R5, 0x7632, R5 ;  /* 0x0000763205057816 */ /* 0x000fc40000000005 */
[C---:B-----5:R-:W-:Y:S01]  /*03f0*/  PRMT R0, R2.reuse, 0x7632, R0 ;  /* 0x0000763202007816 */ /* 0x060fe20000000000 */
[----:B------:R-:W-:Y:S01]  /*0400*/  IMAD.U32 R10, R2, 0x10000, RZ ;  /* 0x00010000020a7824 */ /* 0x000fe200078e00ff */
[----:B------:R-:W-:Y:S02]  /*0410*/  PRMT R4, R4, 0x7632, R4 ;  /* 0x0000763204047816 */ /* 0x000fe40000000004 */
[C---:B------:R-:W-:Y:S01]  /*0420*/  PRMT R2, R3.reuse, 0x7632, R2 ;  /* 0x0000763203027816 */ /* 0x040fe20000000002 */
[----:B------:R-:W-:Y:S02]  /*0430*/  IMAD.U32 R3, R3, 0x10000, RZ ;  /* 0x0001000003037824 */ /* 0x000fe400078e00ff */
[----:B------:R-:W-:Y:S01]  /*0440*/  IMAD.U32 R5, R5, 0x10000, RZ ;  /* 0x0001000005057824 */ /* 0x000fe200078e00ff */
[----:B------:R-:W-:Y:S01]  /*0450*/  PLOP3.LUT P5, PT, P5, P6, PT, 0x20, 0x0 ;  /* 0x000000000000781c */ /* 0x000fe20002fac470 */
[----:B------:R-:W-:Y:S02]  /*0460*/  IMAD.U32 R4, R4, 0x10000, RZ ;  /* 0x0001000004047824 */ /* 0x000fe400078e00ff */
[----:B------:R-:W-:-:S02]  /*0470*/  IMAD.U32 R11, R0, 0x10000, RZ ;  /* 0x00010000000b7824 */ /* 0x000fc400078e00ff */
[----:B------:R-:W-:Y:S01]  /*0480*/  IMAD.U32 R12, R2, 0x10000, RZ ;  /* 0x00010000020c7824 */ /* 0x000fe200078e00ff */
[----:B------:R-:W-:Y:S02]  /*0490*/  FSEL R2, R3, RZ, P4 ;  /* 0x000000ff03027208 */ /* 0x000fe40002000000 */
[----:B------:R-:W-:Y:S02]  /*04a0*/  FSEL R0, R5, RZ, P1 ;  /* 0x000000ff05007208 */ /* 0x000fe40000800000 */
[----:B------:R-:W-:Y:S02]  /*04b0*/  FSEL R10, R10, RZ, P3 ;  /* 0x000000ff0a0a7208 */ /* 0x000fe40001800000 */
[----:B------:R-:W-:Y:S02]  /*04c0*/  FSEL R3, R4, RZ, P2 ;  /* 0x000000ff04037208 */ /* 0x000fe40001000000 */
[----:B------:R-:W-:Y:S02]  /*04d0*/  FSEL R11, R11, RZ, P0 ;  /* 0x000000ff0b0b7208 */ /* 0x000fe40000000000 */
[----:B------:R-:W-:-:S02]  /*04e0*/  FSEL R5, R12, RZ, P5 ;  /* 0x000000ff0c057208 */ /* 0x000fc40002800000 */
[----:B------:R-:W-:Y:S02]  /*04f0*/  F2FP.BF16.F32.PACK_AB R8, R3, R8 ;  /* 0x000000080308723e */ /* 0x000fe400000010ff */
[----:B------:R-:W-:Y:S02]  /*0500*/  F2FP.BF16.F32.PACK_AB R9, R0, R9 ;  /* 0x000000090009723e */ /* 0x000fe400000010ff */
[----:B------:R-:W-:Y:S02]  /*0510*/  F2FP.BF16.F32.PACK_AB R4, R11, R10 ;  /* 0x0000000a0b04723e */ /* 0x000fe400000010ff */
[----:B------:R-:W-:Y:S01]  /*0520*/  F2FP.BF16.F32.PACK_AB R5, R5, R2 ;  /* 0x000000020505723e */ /* 0x000fe200000010ff */
[----:B------:R-:W-:Y:S04]  /*0530*/  STG.E.64 desc[UR4][R6.64], R8 ;  /* 0x0000000806007986 */ /* 0x000fe8000c101b04 */
[----:B------:R-:W-:Y:S01]  /*0540*/  STG.E.64 desc[UR4][R6.64+0x400], R4 ;  /* 0x0004000406007986 */ /* 0x000fe2000c101b04 */
[----:B------:R-:W-:Y:S05]  /*0550*/  EXIT ;  /* 0x000000000000794d */ /* 0x000fea0003800000 */
.L_x_841:
        /* <DEDUP_REMOVED lines=190> */
.L_x_844:
[----:B------:R-:W-:-:S13]  /*1140*/  ISETP.GE.AND P0, PT, R13, R2, PT ;  /* 0x000000020d00720c */ /* 0x000fda0003f06270 */
[----:B------:R-:W-:Y:S05]  /*1150*/  @P0 BRA `(.L_x_846) ;  /* 0x0000000000300947 */ /* 0x000fea0003800000 */
[----:B0-----:R-:W0:Y:S01]  /*1160*/  LDC.64 R8, c[0x0][0x228] ;  /* 0x00008a00ff087b82 */ /* 0x001e220000000a00 */
[----:B------:R-:W-:Y:S02]  /*1170*/  IMAD.IADD R7, R0, 0x1, R13 ;  /* 0x0000000100077824 */ /* 0x000fe400078e020d */
[----:B------:R-:W-:Y:S02]  /*1180*/  VIADD R13, R13, 0x80 ;  /* 0x000000800d0d7836 */ /* 0x000fe40000000000 */
[----:B0-----:R-:W-:-:S05]  /*1190*/  IMAD.WIDE.U32 R8, R7, 0x2, R8 ;  /* 0x0000000207087825 */ /* 0x001fca00078e0008 */
[----:B------:R1:W-:Y:S02]  /*11a0*/  STG.E.U16 desc[UR4][R8.64], R10 ;  /* 0x0000000a08007986 */ /* 0x0003e4000c101504 */
.L_x_845:
[----:B------:R-:W-:-:S13]  /*11b0*/  ISETP.GE.AND P0, PT, R13, R2, PT ;  /* 0x000000020d00720c */ /* 0x000fda0003f06270 */
[----:B------:R-:W-:Y:S05]  /*11c0*/  @P0 BRA `(.L_x_847) ;  /* 0x0000000000340947 */ /* 0x000fea0003800000 */
[----:B01----:R-:W0:Y:S01]  /*11d0*/  LDC.64 R8, c[0x0][0x228] ;  /* 0x00008a00ff087b82 */ /* 0x003e220000000a00 */
[----:B------:R-:W-:Y:S02]  /*11e0*/  IMAD.IADD R7, R0, 0x1, R13 ;  /* 0x0000000100077824 */ /* 0x000fe400078e020d */
[----:B------:R-:W-:Y:S02]  /*11f0*/  VIADD R13, R13, 0x80 ;  /* 0x000000800d0d7836 */ /* 0x000fe40000000000 */
[----:B0-----:R-:W-:-:S05]  /*1200*/  IMAD.WIDE.U32 R8, R7, 0x2, R8 ;  /* 0x0000000207087825 */ /* 0x001fca00078e0008 */
[----:B------:R1:W-:Y:S02]  /*1210*/  STG.E.U16 desc[UR4][R8.64], R3 ;  /* 0x0000000308007986 */ /* 0x0003e4000c101504 */
.L_x_846:
        /* <DEDUP_REMOVED lines=8> */
.L_x_847:
[----:B------:R-:W-:Y:S05]  /*12a0*/  BSYNC B1 ;  /* 0x0000000000017941 */ /* 0x000fea0003800000 */
.L_x_843:
[----:B------:R-:W-:-:S13]  /*12b0*/  ISETP.GE.AND P0, PT, R13, R2, PT ;  /* 0x000000020d00720c */ /* 0x000fda0003f06270 */
[----:B012---:R-:W0:Y:S01]  /*12c0*/  @!P0 LDC.64 R8, c[0x0][0x228] ;  /* 0x00008a00ff088b82 */ /* 0x007e220000000a00 */
[----:B------:R-:W-:Y:S02]  /*12d0*/  @!P0 IMAD.IADD R3, R0, 0x1, R13 ;  /* 0x0000000100038824 */ /* 0x000fe400078e020d */
[----:B------:R-:W-:Y:S02]  /*12e0*/  @!P0 VIADD R13, R13, 0x80 ;  /* 0x000000800d0d8836 */ /* 0x000fe40000000000 */
[----:B0-----:R-:W-:-:S05]  /*12f0*/  @!P0 IMAD.WIDE.U32 R8, R3, 0x2, R8 ;  /* 0x0000000203088825 */ /* 0x001fca00078e0008 */
[----:B------:R2:W-:Y:S02]  /*1300*/  @!P0 STG.E.U16 desc[UR4][R8.64], R5 ;  /* 0x0000000508008986 */ /* 0x0005e4000c101504 */
.L_x_848:
[----:B------:R-:W-:Y:S05]  /*1310*/  BSYNC B0 ;  /* 0x0000000000007941 */ /* 0x000fea0003800000 */
.L_x_842:
        /* <DEDUP_REMOVED lines=8> */
.L_x_849:
        /* <DEDUP_REMOVED lines=14> */
.L_x_3352:


//--------------------- .text._ZN2at6native29vectorized_elementwise_kernelILi8EZZZNS0_65_GLOBAL__N__eb3311e5_27_ActivationHardtanhKernel_cu_f5210f67_355124hardtanh_backward_kernelERNS_14TensorIteratorERKN3c106ScalarES8_ENKUlvE_clEvENKUlvE2_clEvEUlNS5_8BFloat16ESB_E_St5arrayIPcLm3EEEEviT0_T1_ --------------------------
	.section	.text._ZN2at6native29vectorized_elementwise_kernelILi8EZZZNS0_65_GLOBAL__N__eb3311e5_27_ActivationHardtanhKernel_cu_f5210f67_355124hardtanh_backward_kernelERNS_14TensorIteratorERKN3c106ScalarES8_ENKUlvE_clEvENKUlvE2_clEvEUlNS5_8BFloat16ESB_E_St5arrayIPcLm3EEEEviT0_T1_,"ax",@progbits
	.align	128
        .global         _ZN2at6native29vectorized_elementwise_kernelILi8EZZZNS0_65_GLOBAL__N__eb3311e5_27_ActivationHardtanhKernel_cu_f5210f67_355124hardtanh_backward_kernelERNS_14TensorIteratorERKN3c106ScalarES8_ENKUlvE_clEvENKUlvE2_clEvEUlNS5_8BFloat16ESB_E_St5arrayIPcLm3EEEEviT0_T1_
        .type           _ZN2at6native29vectorized_elementwise_kernelILi8EZZZNS0_65_GLOBAL__N__eb3311e5_27_ActivationHardtanhKernel_cu_f5210f67_355124hardtanh_backward_kernelERNS_14TensorIteratorERKN3c106ScalarES8_ENKUlvE_clEvENKUlvE2_clEvEUlNS5_8BFloat16ESB_E_St5arrayIPcLm3EEEEviT0_T1_,@function
        .size           _ZN2at6native29vectorized_elementwise_kernelILi8EZZZNS0_65_GLOBAL__N__eb3311e5_27_ActivationHardtanhKernel_cu_f5210f67_355124hardtanh_backward_kernelERNS_14TensorIteratorERKN3c106ScalarES8_ENKUlvE_clEvENKUlvE2_clEvEUlNS5_8BFloat16ESB_E_St5arrayIPcLm3EEEEviT0_T1_,(.L_x_3353 - _ZN2at6native29vectorized_elementwise_kernelILi8EZZZNS0_65_GLOBAL__N__eb3311e5_27_ActivationHardtanhKernel_cu_f5210f67_355124hardtanh_backward_kernelERNS_14TensorIteratorERKN3c106ScalarES8_ENKUlvE_clEvENKUlvE2_clEvEUlNS5_8BFloat16ESB_E_St5arrayIPcLm3EEEEviT0_T1_)
        .other          _ZN2at6native29vectorized_elementwise_kernelILi8EZZZNS0_65_GLOBAL__N__eb3311e5_27_ActivationHardtanhKernel_cu_f5210f67_355124hardtanh_backward_kernelERNS_14TensorIteratorERKN3c106ScalarES8_ENKUlvE_clEvENKUlvE2_clEvEUlNS5_8BFloat16ESB_E_St5arrayIPcLm3EEEEviT0_T1_,@"STO_CUDA_ENTRY STV_DEFAULT"
_ZN2at6native29vectorized_elementwise_kernelILi8EZZZNS0_65_GLOBAL__N__eb3311e5_27_ActivationHardtanhKernel_cu_f5210f67_355124hardtanh_backward_kernelERNS_14TensorIteratorERKN3c106ScalarES8_ENKUlvE_clEvENKUlvE2_clEvEUlNS5_8BFloat16ESB_E_St5arrayIPcLm3EEEEviT0_T1_:
.text._ZN2at6native29vectorized_elementwise_kernelILi8EZZZNS0_65_GLOBAL__N__eb3311e5_27_ActivationHardtanhKernel_cu_f5210f67_355124hardtanh_backward_kernelERNS_14TensorIteratorERKN3c106ScalarES8_ENKUlvE_clEvENKUlvE2_clEvEUlNS5_8BFloat16ESB_E_St5arrayIPcLm3EEEEviT0_T1_:
        /* <DEDUP_REMOVED lines=13> */
[----:B0-----:R-:W-:-:S06]  /*00d0*/  IMAD.WIDE.U32 R8, R2, 0x10, R4 ;  /* 0x0000001002087825 */ /* 0x001fcc00078e0004 */
[----:B------:R-:W3:Y:S01]  /*00e0*/  LDG.E.128 R8, desc[UR4][R8.64] ;  /* 0x0000000408087981 */ /* 0x000ee2000c1e1d00 */
[----:B--2---:R-:W-:-:S04]  /*00f0*/  IMAD.WIDE R4, R0, 0x2, R6 ;  /* 0x0000000200047825 */ /* 0x004fc800078e0206 */
[----:B------:R-:W-:-:S06]  /*0100*/  IMAD.WIDE.U32 R4, R2, 0x10, R4 ;  /* 0x0000001002047825 */ /* 0x000fcc00078e0004 */
[----:B------:R-:W2:Y:S01]  /*0110*/  LDG.E.128 R4, desc[UR4][R4.64] ;  /* 0x0000000404047981 */ /* 0x000ea2000c1e1d00 */
[----:B---3--:R-:W-:Y:S02]  /*0120*/  IMAD.U32 R3, R8, 0x10000, RZ ;  /* 0x0001000008037824 */ /* 0x008fe400078e00ff */
[----:B------:R-:W-:Y:S02]  /*0130*/  IMAD.U32 R12, R9, 0x10000, RZ ;  /* 0x00010000090c7824 */ /* 0x000fe400078e00ff */
[----:B------:R-:W-:Y:S01]  /*0140*/  IMAD.U32 R13, R10, 0x10000, RZ ;  /* 0x000100000a0d7824 */ /* 0x000fe200078e00ff */
[C---:B------:R-:W-:Y:S02]  /*0150*/  FSETP.GTU.FTZ.AND P6, PT, R3.reuse, UR6, PT ;  /* 0x0000000603007c0b */ /* 0x040fe4000bfdc000 */
[----:B------:R-:W-:Y:S02]  /*0160*/  FSETP.GE.FTZ.AND P0, PT, R3, UR7, PT ;  /* 0x0000000703007c0b */ /* 0x000fe4000bf16000 */
[----:B------:R-:W-:-:S02]  /*0170*/  PRMT R3, R8, 0x7632, R3 ;  /* 0x0000763208037816 */ /* 0x000fc40000000003 */
[----:B------:R-:W-:Y:S02]  /*0180*/  PLOP3.LUT P6, PT, P6, P0, PT, 0x20, 0x0 ;  /* 0x000000000000781c */ /* 0x000fe400037c0470 */
[C---:B------:R-:W-:Y:S01]  /*0190*/  FSETP.GTU.FTZ.AND P3, PT, R12.reuse, UR6, PT ;  /* 0x000000060c007c0b */ /* 0x040fe2000bf7c000 */
[----:B------:R-:W-:Y:S01]  /*01a0*/  IMAD.U32 R8, R3, 0x10000, RZ ;  /* 0x0001000003087824 */ /* 0x000fe200078e00ff */
[----:B------:R-:W-:Y:S02]  /*01b0*/  PRMT R3, R9, 0x7632, R3 ;  /* 0x0000763209037816 */ /* 0x000fe40000000003 */
[----:B------:R-:W-:Y:S01]  /*01c0*/  FSETP.GE.FTZ.AND P2, PT, R12, UR7, PT ;  /* 0x000000070c007c0b */ /* 0x000fe2000bf56000 */
[----:B------:R-:W-:Y:S01]  /*01d0*/  IMAD.U32 R12, R11, 0x10000, RZ ;  /* 0x000100000b0c7824 */ /* 0x000fe200078e00ff */
[C---:B------:R-:W-:Y:S01]  /*01e0*/  FSETP.GTU.FTZ.AND P1, PT, R8.reuse, UR6, PT ;  /* 0x0000000608007c0b */ /* 0x040fe2000bf3c000 */
[----:B------:R-:W-:Y:S01]  /*01f0*/  IMAD.U32 R3, R3, 0x10000, RZ ;  /* 0x0001000003037824 */ /* 0x000fe200078e00ff */
[----:B------:R-:W-:-:S02]  /*0200*/  FSETP.GE.FTZ.AND P0, PT, R8, UR7, PT ;  /* 0x0000000708007c0b */ /* 0x000fc4000bf16000 */
[----:B------:R-:W0:Y:S01]  /*0210*/  LDC.64 R8, c[0x0][0x228] ;  /* 0x00008a00ff087b82 */ /* 0x000e220000000a00 */
[----:B------:R-:W-:Y:S02]  /*0220*/  PRMT R10, R10, 0x7632, R10 ;  /* 0x000076320a0a7816 */ /* 0x000fe4000000000a */
[----:B------:R-:W-:Y:S02]  /*0230*/  PLOP3.LUT P3, PT, P3, P2, PT, 0x20, 0x0 ;  /* 0x000000000000781c */ /* 0x000fe40001f64470 */
[----:B------:R-:W-:Y:S02]  /*0240*/  PLOP3.LUT P1, PT, P1, P0, PT, 0x20, 0x0 ;  /* 0x000000000000781c */ /* 0x000fe40000f20470 */
[C---:B------:R-:W-:Y:S02]  /*0250*/  FSETP.GTU.FTZ.AND P2, PT, R3.reuse, UR6, PT ;  /* 0x0000000603007c0b */ /* 0x040fe4000bf5c000 */
[----:B------:R-:W-:Y:S01]  /*0260*/  FSETP.GE.FTZ.AND P0, PT, R3, UR7, PT ;  /* 0x0000000703007c0b */ /* 0x000fe2000bf16000 */
[----:B------:R-:W-:Y:S01]  /*0270*/  IMAD.U32 R3, R10, 0x10000, RZ ;  /* 0x000100000a037824 */ /* 0x000fe200078e00ff */
[----:B------:R-:W-:Y:S01]  /*0280*/  FSETP.GTU.FTZ.AND P4, PT, R13, UR6, PT ;  /* 0x000000060d007c0b */ /* 0x000fe2000bf9c000 */
[----:B--2---:R-:W-:Y:S01]  /*0290*/  IMAD.U32 R10, R4, 0x10000, RZ ;  /* 0x00010000040a7824 */ /* 0x004fe200078e00ff */
[----:B------:R-:W-:-:S02]  /*02a0*/  PLOP3.LUT P2, PT, P2, P0, PT, 0x20, 0x0 ;  /* 0x000000000000781c */ /* 0x000fc40001740470 */
[----:B------:R-:W-:Y:S02]  /*02b0*/  FSETP.GE.FTZ.AND P5, PT, R13, UR7, PT ;  /* 0x000000070d007c0b */ /* 0x000fe4000bfb6000 */
[----:B------:R-:W-:Y:S02]  /*02c0*/  FSEL R10, R10, RZ, P6 ;  /* 0x000000ff0a0a7208 */ /* 0x000fe40003000000 */
[C---:B------:R-:W-:Y:S02]  /*02d0*/  FSETP.GTU.FTZ.AND P0, PT, R3.reuse, UR6, PT ;  /* 0x0000000603007c0b */ /* 0x040fe4000bf1c000 */
[----:B------:R-:W-:Y:S01]  /*02e0*/  FSETP.GE.FTZ.AND P6, PT, R3, UR7, PT ;  /* 0x0000000703007c0b */ /* 0x000fe2000bfd6000 */
[----:B------:R-:W-:Y:S01]  /*02f0*/  IMAD.U32 R3, R5, 0x10000, RZ ;  /* 0x0001000005037824 */ /* 0x000fe200078e00ff */
[----:B------:R-:W-:Y:S01]  /*0300*/  PRMT R11, R11, 0x7632, R11 ;  /* 0x000076320b0b7816 */ /* 0x000fe2000000000b */
[----:B0-----:R-:W-:Y:S01]  /*0310*/  IMAD.WIDE.U32 R8, R0, 0x2, R8 ;  /* 0x0000000200087825 */ /* 0x001fe200078e0008 */
[----:B------:R-:W-:-:S02]  /*0320*/  PLOP3.LUT P4, PT, P4, P5, PT, 0x20, 0x0 ;  /* 0x000000000000781c */ /* 0x000fc4000278a470 */
[----:B------:R-:W-:Y:S02]  /*0330*/  PLOP3.LUT P0, PT, P0, P6, PT, 0x20, 0x0 ;  /* 0x000000000000781c */ /* 0x000fe4000070c470 */
[C---:B------:R-:W-:Y:S02]  /*0340*/  FSETP.GTU.FTZ.AND P5, PT, R12.reuse, UR6, PT ;  /* 0x000000060c007c0b */ /* 0x040fe4000bfbc000 */
[----:B------:R-:W-:Y:S01]  /*0350*/  FSETP.GE.FTZ.AND P6, PT, R12, UR7, PT ;  /* 0x000000070c007c0b */ /* 0x000fe2000bfd6000 */
[----:B------:R-:W-:Y:S01]  /*0360*/  IMAD.U32 R12, R11, 0x10000, RZ ;  /* 0x000100000b0c7824 */ /* 0x000fe200078e00ff */
[----:B------:R-:W-:Y:S01]  /*0370*/  FSEL R11, R3, RZ, P3 ;  /* 0x000000ff030b7208 */ /* 0x000fe20001800000 */
[----:B------:R-:W-:Y:S01]  /*0380*/  IMAD.WIDE R2, R2, 0x10, R8 ;  /* 0x0000001002027825 */ /* 0x000fe200078e0208 */
[----:B------:R-:W-:Y:S02]  /*0390*/  PLOP3.LUT P5, PT, P5, P6, PT, 0x20, 0x0 ;  /* 0x000000000000781c */ /* 0x000fe40002fac470 */
[----:B------:R-:W-:-:S02]  /*03a0*/  FSETP.GTU.FTZ.AND P3, PT, R12, UR6, PT ;  /* 0x000000060c007c0b */ /* 0x000fc4000bf7c000 */
[----:B------:R-:W-:Y:S01]  /*03b0*/  FSETP.GE.FTZ.AND P6, PT, R12, UR7, PT ;  /* 0x000000070c007c0b */ /* 0x000fe2000bfd6000 */
[----:B------:R-:W-:Y:S01]  /*03c0*/  IMAD.U32 R12, R6, 0x10000, RZ ;  /* 0x00010000060c7824 */ /* 0x000fe200078e00ff */
[----:B------:R-:W-:Y:S02]  /*03d0*/  PRMT R4, R4, 0x7632, R4 ;  /* 0x0000763204047816 */ /* 0x000fe40000000004 */
[----:B------:R-:W-:Y:S02]  /*03e0*/  PRMT R0, R6, 0x7632, R0 ;  /* 0x0000763206007816 */ /* 0x000fe40000000000 */
[----:B------:R-:W-:Y:S01]  /*03f0*/  PRMT R5, R5, 0x7632, R5 ;  /* 0x0000763205057816 */ /* 0x000fe20000000005 */
[----:B------:R-:W-:Y:S01]  /*0400*/  IMAD.U32 R4, R4, 0x10000, RZ ;  /* 0x0001000004047824 */ /* 0x000fe200078e00ff */
[C---:B------:R-:W-:Y:S01]  /*0410*/  PRMT R6, R7.reuse, 0x7632, R6 ;  /* 0x0000763207067816 */ /* 0x040fe20000000006 */
[----:B------:R-:W-:Y:S01]  /*0420*/  IMAD.U32 R7, R7, 0x10000, RZ ;  /* 0x0001000007077824 */ /* 0x000fe200078e00ff */
[----:B------:R-:W-:Y:S01]  /*0430*/  PLOP3.LUT P3, PT, P3, P6, PT, 0x20, 0x0 ;  /* 0x000000000000781c */ /* 0x000fe20001f6c470 */
[----:B------:R-:W-:-:S02]  /*0440*/  IMAD.U32 R5, R5, 0x10000, RZ ;  /* 0x0001000005057824 */ /* 0x000fc400078e00ff */
[----:B------:R-:W-:Y:S02]  /*0450*/  IMAD.U32 R8, R0, 0x10000, RZ ;  /* 0x0001000000087824 */ /* 0x000fe400078e00ff */
[----:B------:R-:W-:Y:S01]  /*0460*/  IMAD.U32 R13, R6, 0x10000, RZ ;  /* 0x00010000060d7824 */ /* 0x000fe200078e00ff */
[----:B------:R-:W-:Y:S02]  /*0470*/  FSEL R6, R12, RZ, P4 ;  /* 0x000000ff0c067208 */ /* 0x000fe40002000000 */
[----:B------:R-:W-:Y:S02]  /*0480*/  FSEL R12, R7, RZ, P5 ;  /* 0x000000ff070c7208 */ /* 0x000fe40002800000 */
[----:B------:R-:W-:Y:S02]  /*0490*/  FSEL R7, R4, RZ, P1 ;  /* 0x000000ff04077208 */ /* 0x000fe40000800000 */
[----:B------:R-:W-:Y:S02]  /*04a0*/  FSEL R0, R5, RZ, P2 ;  /* 0x000000ff05007208 */ /* 0x000fe40001000000 */
[----:B------:R-:W-:-:S02]  /*04b0*/  FSEL R9, R8, RZ, P0 ;  /* 0x000000ff08097208 */ /* 0x000fc40000000000 */
[----:B------:R-:W-:Y:S02]  /*04c0*/  FSEL R13, R13, RZ, P3 ;  /* 0x000000ff0d0d7208 */ /* 0x000fe40001800000 */
[----:B------:R-:W-:Y:S02]  /*04d0*/  F2FP.BF16.F32.PACK_AB R4, R7, R10 ;  /* 0x0000000a0704723e */ /* 0x000fe400000010ff */
[----:B------:R-:W-:Y:S02]  /*04e0*/  F2FP.BF16.F32.PACK_AB R5, R0, R11 ;  /* 0x0000000b0005723e */ /* 0x000fe400000010ff */
[----:B------:R-:W-:Y:S02]  /*04f0*/  F2FP.BF16.F32.PACK_AB R6, R9, R6 ;  /* 0x000000060906723e */ /* 0x000fe400000010ff */
[----:B------:R-:W-:-:S05]  /*0500*/  F2FP.BF16.F32.PACK_AB R7, R13, R12 ;  /* 0x0000000c0d07723e */ /* 0x000fca00000010ff */
[----:B------:R-:W-:Y:S01]  /*0510*/  STG.E.128 desc[UR4][R2.64], R4 ;  /* 0x0000000402007986 */ /* 0x000fe2000c101d04 */
[----:B------:R-:W-:Y:S05]  /*0520*/  EXIT ;  /* 0x000000000000794d */ /* 0x000fea0003800000 */
.L_x_850:
        /* <DEDUP_REMOVED lines=190> */
.L_x_853:
[----:B------:R-:W-:-:S13]  /*1110*/  ISETP.GE.AND P0, PT, R13, R2, PT ;  /* 0x000000020d00720c */ /* 0x000fda0003f06270 */
[----:B------:R-:W-:Y:S05]  /*1120*/  @P0 BRA `(.L_x_855) ;  /* 0x0000000000300947 */ /* 0x000fea0003800000 */
[----:B0-----:R-:W0:Y:S01]  /*1130*/  LDC.64 R8, c[0x0][0x228] ;  /* 0x00008a00ff087b82 */ /* 0x001e220000000a00 */
[----:B------:R-:W-:Y:S02]  /*1140*/  IMAD.IADD R7, R0, 0x1, R13 ;  /* 0x0000000100077824 */ /* 0x000fe400078e020d */
[----:B------:R-:W-:Y:S02]  /*1150*/  VIADD R13, R13, 0x80 ;  /* 0x000000800d0d7836 */ /* 0x000fe40000000000 */
[----:B0-----:R-:W-:-:S05]  /*1160*/  IMAD.WIDE.U32 R8, R7, 0x2, R8 ;  /* 0x0000000207087825 */ /* 0x001fca00078e0008 */
[----:B------:R1:W-:Y:S02]  /*1170*/  STG.E.U16 desc[UR4][R8.64], R10 ;  /* 0x0000000a08007986 */ /* 0x0003e4000c101504 */
.L_x_854:
[----:B------:R-:W-:-:S13]  /*1180*/  ISETP.GE.AND P0, PT, R13, R2, PT ;  /* 0x000000020d00720c */ /* 0x000fda0003f06270 */
[----:B------:R-:W-:Y:S05]  /*1190*/  @P0 BRA `(.L_x_856) ;  /* 0x0000000000340947 */ /* 0x000fea0003800000 */
[----:B01----:R-:W0:Y:S01]  /*11a0*/  LDC.64 R8, c[0x0][0x228] ;  /* 0x00008a00ff087b82 */ /* 0x003e220000000a00 */
[----:B------:R-:W-:Y:S02]  /*11b0*/  IMAD.IADD R7, R0, 0x1, R13 ;  /* 0x0000000100077824 */ /* 0x000fe400078e020d */
[----:B------:R-:W-:Y:S02]  /*11c0*/  VIADD R13, R13, 0x80 ;  /* 0x000000800d0d7836 */ /* 0x000fe40000000000 */
[----:B0-----:R-:W-:-:S05]  /*11d0*/  IMAD.WIDE.U32 R8, R7, 0x2, R8 ;  /* 0x0000000207087825 */ /* 0x001fca00078e0008 */
[----:B------:R1:W-:Y:S02]  /*11e0*/  STG.E.U16 desc[UR4][R8.64], R3 ;  /* 0x0000000308007986 */ /* 0x0003e4000c101504 */
.L_x_855:
        /* <DEDUP_REMOVED lines=8> */
.L_x_856:
[----:B------:R-:W-:Y:S05]  /*1270*/  BSYNC B1 ;  /* 0x0000000000017941 */ /* 0x000fea0003800000 */
.L_x_852:
[----:B------:R-:W-:-:S13]  /*1280*/  ISETP.GE.AND P0, PT, R13, R2, PT ;  /* 0x000000020d00720c */ /* 0x000fda0003f06270 */
[----:B012---:R-:W0:Y:S01]  /*1290*/  @!P0 LDC.64 R8, c[0x0][0x228] ;  /* 0x00008a00ff088b82 */ /* 0x007e220000000a00 */
[----:B------:R-:W-:Y:S02]  /*12a0*/  @!P0 IMAD.IADD R3, R0, 0x1, R13 ;  /* 0x0000000100038824 */ /* 0x000fe400078e020d */
[----:B------:R-:W-:Y:S02]  /*12b0*/  @!P0 VIADD R13, R13, 0x80 ;  /* 0x000000800d0d8836 */ /* 0x000fe40000000000 */
[----:B0-----:R-:W-:-:S05]  /*12c0*/  @!P0 IMAD.WIDE.U32 R8, R3, 0x2, R8 ;  /* 0x0000000203088825 */ /* 0x001fca00078e0008 */
[----:B------:R2:W-:Y:S02]  /*12d0*/  @!P0 STG.E.U16 desc[UR4][R8.64], R5 ;  /* 0x0000000508008986 */ /* 0x0005e4000c101504 */
.L_x_857:
[----:B------:R-:W-:Y:S05]  /*12e0*/  BSYNC B0 ;  /* 0x0000000000007941 */ /* 0x000fea0003800000 */
.L_x_851:
        /* <DEDUP_REMOVED lines=8> */
.L_x_858:
        /* <DEDUP_REMOVED lines=9> */
.L_x_3353:


//--------------------- .text._ZN2at6native18elementwise_kernelILi128ELi4EZNS0_15gpu_kernel_implIZZZNS0_65_GLOBAL__N__eb3311e5_27_ActivationHardtanhKernel_cu_f5210f67_355124hardtanh_backward_kernelERNS_14TensorIteratorERKN3c106ScalarES9_ENKUlvE_clEvENKUlvE1_clEvEUlNS6_4HalfESC_E_EEvRNS_18TensorIteratorBaseERKT_EUliE_EEviT1_ --------------------------
	.section	.text._ZN2at6native18elementwise_kernelILi128ELi4EZNS0_15gpu_kernel_implIZZZNS0_65_GLOBAL__N__eb3311e5_27_ActivationHardtanhKernel_cu_f5210f67_355124hardtanh_backward_kernelERNS_14TensorIteratorERKN3c106ScalarES9_ENKUlvE_clEvENKUlvE1_clEvEUlNS6_4HalfESC_E_EEvRNS_18TensorIteratorBaseERKT_EUliE_EEviT1_,"ax",@progbits
	.align	128
        .global         _ZN2at6native18elementwise_kernelILi128ELi4EZNS0_15gpu_kernel_implIZZZNS0_65_GLOBAL__N__eb3311e5_27_ActivationHardtanhKernel_cu_f5210f67_355124hardtanh_backward_kernelERNS_14TensorIteratorERKN3c106ScalarES9_ENKUlvE_clEvENKUlvE1_clEvEUlNS6_4HalfESC_E_EEvRNS_18TensorIteratorBaseERKT_EUliE_EEviT1_
        .type           _ZN2at6native18elementwise_kernelILi128ELi4EZNS0_15gpu_kernel_implIZZZNS0_65_GLOBAL__N__eb3311e5_27_ActivationHardtanhKernel_cu_f5210f67_355124hardtanh_backward_kernelERNS_14TensorIteratorERKN3c106ScalarES9_ENKUlvE_clEvENKUlvE1_clEvEUlNS6_4HalfESC_E_EEvRNS_18TensorIteratorBaseERKT_EUliE_EEviT1_,@function
        .size           _ZN2at6native18elementwise_kernelILi128ELi4EZNS0_15gpu_kernel_implIZZZNS0_65_GLOBAL__N__eb3311e5_27_ActivationHardtanhKernel_cu_f5210f67_355124hardtanh_backward_kernelERNS_14TensorIteratorERKN3c106ScalarES9_ENKUlvE_clEvENKUlvE1_clEvEUlNS6_4HalfESC_E_EEvRNS_18TensorIteratorBaseERKT_EUliE_EEviT1_,(.L_x_3354 - _ZN2at6native18elementwise_kernelILi128ELi4EZNS0_15gpu_kernel_implIZZZNS0_65_GLOBAL__N__eb3311e5_27_ActivationHardtanhKernel_cu_f5210f67_355124hardtanh_backward_kernelERNS_14TensorIteratorERKN3c106ScalarES9_ENKUlvE_clEvENKUlvE1_clEvEUlNS6_4HalfESC_E_EEvRNS_18TensorIteratorBaseERKT_EUliE_EEviT1_)
        .other          _ZN2at6native18elementwise_kernelILi128ELi4EZNS0_15gpu_kernel_implIZZZNS0_65_GLOBAL__N__eb3311e5_27_ActivationHardtanhKernel_cu_f5210f67_355124hardtanh_backward_kernelERNS_14TensorIteratorERKN3c106ScalarES9_ENKUlvE_clEvENKUlvE1_clEvEUlNS6_4HalfESC_E_EEvRNS_18TensorIteratorBaseERKT_EUliE_EEviT1_,@"STO_CUDA_ENTRY STV_DEFAULT"
_ZN2at6native18elementwise_kernelILi128ELi4EZNS0_15gpu_kernel_implIZZZNS0_65_GLOBAL__N__eb3311e5_27_ActivationHardtanhKernel_cu_f5210f67_355124hardtanh_backward_kernelERNS_14TensorIteratorERKN3c106ScalarES9_ENKUlvE_clEvENKUlvE1_clEvEUlNS6_4HalfESC_E_EEvRNS_18TensorIteratorBaseERKT_EUliE_EEviT1_:
.text._ZN2at6native18elementwise_kernelILi128ELi4EZNS0_15gpu_kernel_implIZZZNS0_65_GLOBAL__N__eb3311e5_27_ActivationHardtanhKernel_cu_f5210f67_355124hardtanh_backward_kernelERNS_14TensorIteratorERKN3c106ScalarES9_ENKUlvE_clEvENKUlvE1_clEvEUlNS6_4HalfESC_E_EEvRNS_18TensorIteratorBaseERKT_EUliE_EEviT1_:
        /* <DEDUP_REMOVED lines=365> */
.L_x_861:
        /* <DEDUP_REMOVED lines=20> */
[----:B0-----:R-:W-:-:S04]  /*1810*/  F2FP.F16.F32.PACK_AB R0, RZ, R0 ;  /* 0x00000000ff00723e */ /* 0x001fc800000000ff */
[----:B------:R-:W-:Y:S01]  /*1820*/  PRMT R19, R0, 0x7610, R19 ;  /* 0x0000761000137816 */ /* 0x000fe20000000013 */
[----:B------:R-:W-:Y:S06]  /*1830*/  BRA `(.L_x_867) ;  /* 0x0000000c00d07947 */ /* 0x000fec0003800000 */
.L_x_865:
[----:B------:R-:W2:Y:S02]  /*1840*/  LDG.E.U8 R2, desc[UR36][R2.64] ;  /* 0x0000002402027981 */ /* 0x000ea4000c1e1100 */
[----:B--2---:R-:W-:-:S04]  /*1850*/  I2FP.F32.U32 R0, R2 ;  /* 0x0000000200007245 */ /* 0x004fc80000201000 */
[----:B------:R-:W-:-:S04]  /*1860*/  F2FP.F16.F32.PACK_AB R0, RZ, R0 ;  /* 0x00000000ff00723e */ /* 0x000fc800000000ff */
[----:B------:R-:W-:Y:S01]  /*1870*/  PRMT R19, R0, 0x7610, R19 ;  /* 0x0000761000137816 */ /* 0x000fe20000000013 */
[----:B------:R-:W-:Y:S06]  /*1880*/  BRA `(.L_x_867) ;  /* 0x0000000c00bc7947 */ /* 0x000fec0003800000 */
.L_x_864:
        /* <DEDUP_REMOVED lines=8> */
[----:B0-----:R-:W-:-:S04]  /*1910*/  F2FP.F16.F32.PACK_AB R0, RZ, R0 ;  /* 0x00000000ff00723e */ /* 0x001fc800000000ff */
[----:B------:R-:W-:Y:S01]  /*1920*/  PRMT R19, R0, 0x7610, R19 ;  /* 0x0000761000137816 */ /* 0x000fe20000000013 */
[----:B------:R-:W-:Y:S06]  /*1930*/  BRA `(.L_x_867) ;  /* 0x0000000c00907947 */ /* 0x000fec0003800000 */
.L_x_869:
[----:B------:R-:W2:Y:S02]  /*1940*/  LDG.E R2, desc[UR36][R2.64] ;  /* 0x0000002402027981 */ /* 0x000ea4000c1e1900 */
[----:B--2---:R-:W-:-:S04]  /*1950*/  I2FP.F32.S32 R0, R2 ;  /* 0x0000000200007245 */ /* 0x004fc80000201400 */
[----:B------:R-:W-:-:S04]  /*1960*/  F2FP.F16.F32.PACK_AB R0, RZ, R0 ;  /* 0x00000000ff00723e */ /* 0x000fc800000000ff */
[----:B------:R-:W-:Y:S01]  /*1970*/  PRMT R19, R0, 0x7610, R19 ;  /* 0x0000761000137816 */ /* 0x000fe20000000013 */
[----:B------:R-:W-:Y:S06]  /*1980*/  BRA `(.L_x_867) ;  /* 0x0000000c007c7947 */ /* 0x000fec0003800000 */
.L_x_868:
[----:B------:R-:W2:Y:S02]  /*1990*/  LDG.E.U16 R2, desc[UR36][R2.64] ;  /* 0x0000002402027981 */ /* 0x000ea4000c1e1500 */
[----:B--2---:R-:W0:Y:S02]  /*19a0*/  I2F.S16 R0, R2 ;  /* 0x0000000200007306 */ /* 0x004e240000101400 */
[----:B0-----:R-:W-:-:S04]  /*19b0*/  F2FP.F16.F32.PACK_AB R0, RZ, R0 ;  /* 0x00000000ff00723e */ /* 0x001fc800000000ff */
[----:B------:R-:W-:Y:S01]  /*19c0*/  PRMT R19, R0, 0x7610, R19 ;  /* 0x0000761000137816 */ /* 0x000fe20000000013 */
[----:B------:R-:W-:Y:S06]  /*19d0*/  BRA `(.L_x_867) ;  /* 0x0000000c00687947 */ /* 0x000fec0003800000 */
.L_x_863:
[----:B------:R-:W-:-:S13]  /*19e0*/  ISETP.GT.AND P0, PT, R4, 0x6, PT ;  /* 0x000000060400780c */ /* 0x000fda0003f04270 */
[----:B------:R-:W-:Y:S05]  /*19f0*/  @P0 BRA `(.L_x_870) ;  /* 0x0000000000240947 */ /* 0x000fea0003800000 */
[----:B------:R-:W-:-:S13]  /*1a00*/  ISETP.NE.AND P0, PT, R4, 0x5, PT ;  /* 0x000000050400780c */ /* 0x000fda0003f05270 */
[----:B------:R-:W-:Y:S05]  /*1a10*/  @!P0 BRA `(.L_x_871) ;  /* 0x0000000000148947 */ /* 0x000fea0003800000 */
[----:B------:R-:W-:-:S13]  /*1a20*/  ISETP.NE.AND P0, PT, R4, 0x6, PT ;  /* 0x000000060400780c */ /* 0x000fda0003f05270 */
[----:B------:R-:W-:Y:S05]  /*1a30*/  @P0 BRA `(.L_x_866) ;  /* 0x0000000800e40947 */ /* 0x000fea0003800000 */
[----:B------:R-:W2:Y:S02]  /*1a40*/  LDG.E R2, desc[UR36][R2.64] ;  /* 0x0000002402027981 */ /* 0x000ea4000c1e1900 */
[----:B--2---:R-:W-:Y:S01]  /*1a50*/  F2FP.F16.F32.PACK_AB R19, RZ, R2 ;  /* 0x00000002ff13723e */ /* 0x004fe200000000ff */
[----:B------:R-:W-:Y:S06]  /*1a60*/  BRA `(.L_x_867) ;  /* 0x0000000c00447947 */ /* 0x000fec0003800000 */
.L_x_871:
[----:B------:R0:W5:Y:S01]  /*1a70*/  LDG.E.U16 R19, desc[UR36][R2.64] ;  /* 0x0000002402137981 */ /* 0x000162000c1e1500 */
[----:B------:R-:W-:Y:S05]  /*1a80*/  BRA `(.L_x_867) ;  /* 0x0000000c003c7947 */ /* 0x000fea0003800000 */
.L_x_870:
[----:B------:R-:W-:-:S13]  /*1a90*/  ISETP.NE.AND P0, PT, R4, 0x7, PT ;  /* 0x000000070400780c */ /* 0x000fda0003f05270 */
[----:B------:R-:W-:Y:S05]  /*1aa0*/  @!P0 BRA `(.L_x_872) ;  /* 0x0000000000248947 */ /* 0x000fea0003800000 */
[----:B------:R-:W-:-:S13]  /*1ab0*/  ISETP.NE.AND P0, PT, R4, 0x8, PT ;  /* 0x000000080400780c */ /* 0x000fda0003f05270 */
[----:B------:R-:W-:Y:S05]  /*1ac0*/  @!P0 BRA `(.L_x_873) ;  /* 0x0000000000148947 */ /* 0x000fea0003800000 */
[----:B------:R-:W-:-:S13]  /*1ad0*/  ISETP.NE.AND P0, PT, R4, 0x9, PT ;  /* 0x000000090400780c */ /* 0x000fda0003f05270 */
[----:B------:R-:W-:Y:S05]  /*1ae0*/  @P0 BRA `(.L_x_866) ;  /* 0x0000000800b80947 */ /* 0x000fea0003800000 */
[----:B------:R-:W2:Y:S02]  /*1af0*/  LDG.E R2, desc[UR36][R2.64] ;  /* 0x0000002402027981 */ /* 0x000ea4000c1e1900 */
[----:B--2---:R-:W-:Y:S01]  /*1b00*/  F2FP.F16.F32.PACK_AB R19, RZ, R2 ;  /* 0x00000002ff13723e */ /* 0x004fe200000000ff */
[----:B------:R-:W-:Y:S06]  /*1b10*/  BRA `(.L_x_867) ;  /* 0x0000000c00187947 */ /* 0x000fec0003800000 */
.L_x_873:
[----:B------:R1:W5:Y:S01]  /*1b20*/  LDG.E.U16 R19, desc[UR36][R2.64] ;  /* 0x0000002402137981 */ /* 0x000362000c1e1500 */
[----:B------:R-:W-:Y:S05]  /*1b30*/  BRA `(.L_x_867) ;  /* 0x0000000c00107947 */ /* 0x000fea0003800000 */
.L_x_872:
[----:B------:R-:W2:Y:S01]  /*1b40*/  LDG.E.64 R2, desc[UR36][R2.64] ;  /* 0x0000002402027981 */ /* 0x000ea2000c1e1b00 */
[----:B------:R-:W-:Y:S01]  /*1b50*/  UMOV UR4, 0xf0000000 ;  /* 0xf000000000047882 */ /* 0x000fe20000000000 */
[----:B------:R-:W-:Y:S01]  /*1b60*/  UMOV UR5, 0x380fffff ;  /* 0x380fffff00057882 */ /* 0x000fe20000000000 */
[----:B--2---:R-:W0:Y:S01]  /*1b70*/  F2F.F32.F64 R0, R2 ;  /* 0x0000000200007310 */ /* 0x004e220000301000 */
[----:B------:R-:W-:-:S14]  /*1b80*/  DSETP.GEU.AND P0, PT, |R2|, UR4, PT ;  /* 0x0000000402007e2a */ /* 0x000fdc000bf0e200 */
[----:B0-----:R-:W-:-:S05]  /*1b90*/  @!P0 FMUL R0, R0, 1.175494350822287508e-38 ;  /* 0x0080000000008820 */ /* 0x001fca0000400000 */
[----:B------:R-:W-:-:S04]  /*1ba0*/  F2FP.F16.F32.PACK_AB R0, RZ, R0 ;  /* 0x00000000ff00723e */ /* 0x000fc800000000ff */
[----:B------:R-:W-:Y:S01]  /*1bb0*/  PRMT R19, R0, 0x7610, R19 ;  /* 0x0000761000137816 */ /* 0x000fe20000000013 */
[----:B------:R-:W-:Y:S06]  /*1bc0*/  BRA `(.L_x_867) ;  /* 0x0000000800ec7947 */ /* 0x000fec0003800000 */
.L_x_862:
        /* <DEDUP_REMOVED lines=11> */
[----:B------:R-:W-:-:S04]  /*1c80*/  F2FP.F16.F32.PACK_AB R0, RZ, R0 ;  /* 0x00000000ff00723e */ /* 0x000fc800000000ff */
[----:B------:R-:W-:Y:S01]  /*1c90*/  PRMT R19, R0, 0x7610, R19 ;  /* 0x0000761000137816 */ /* 0x000fe20000000013 */
[----:B------:R-:W-:Y:S06]  /*1ca0*/  BRA `(.L_x_867) ;  /* 0x0000000800b47947 */ /* 0x000fec0003800000 */
.L_x_876:
        /* <DEDUP_REMOVED lines=9> */
.L_x_875:
        /* <DEDUP_REMOVED lines=25> */
[----:B------:R-:W-:-:S04]  /*1ed0*/  F2FP.F16.F32.PACK_AB R5, RZ, R5 ;  /* 0x00000005ff05723e */ /* 0x000fc800000000ff */
[----:B------:R-:W-:Y:S01]  /*1ee0*/  PRMT R19, R5, 0x7610, R19 ;  /* 0x0000761005137816 */ /* 0x000fe20000000013 */
[----:B------:R-:W-:Y:S06]  /*1ef0*/  BRA `(.L_x_867) ;  /* 0x0000000800207947 */ /* 0x000fec0003800000 */
.L_x_878:
        /* <DEDUP_REMOVED lines=12> */
[----:B------:R-:W-:-:S04]  /*1fc0*/  F2FP.F16.F32.PACK_AB R4, RZ, R4 ;  /* 0x00000004ff04723e */ /* 0x000fc800000000ff */
[----:B------:R-:W-:Y:S01]  /*1fd0*/  PRMT R19, R4, 0x7610, R19 ;  /* 0x0000761004137816 */ /* 0x000fe20000000013 */
[----:B------:R-:W-:Y:S06]  /*1fe0*/  BRA `(.L_x_867) ;  /* 0x0000000400e47947 */ /* 0x000fec0003800000 */
.L_x_877:
[----:B------:R-:W2:Y:S02]  /*1ff0*/  LDG.E.U16 R0, desc[UR36][R2.64] ;  /* 0x0000002402007981 */ /* 0x000ea4000c1e1500 */
[----:B--2---:R-:W-:-:S05]  /*2000*/  IMAD.U32 R0, R0, 0x10000, RZ ;  /* 0x0001000000007824 */ /* 0x004fca00078e00ff */
[----:B------:R-:W-:-:S04]  /*2010*/  F2FP.F16.F32.PACK_AB R0, RZ, R0 ;  /* 0x00000000ff00723e */ /* 0x000fc800000000ff */
[----:B------:R-:W-:Y:S01]  /*2020*/  PRMT R19, R0, 0x7610, R19 ;  /* 0x0000761000137816 */ /* 0x000fe20000000013 */
[----:B------:R-:W-:Y:S06]  /*2030*/  BRA `(.L_x_867) ;  /* 0x0000000400d07947 */ /* 0x000fec0003800000 */
.L_x_874:
        /* <DEDUP_REMOVED lines=10> */
[----:B------:R-:W-:-:S04]  /*20e0*/  F2FP.F16.F32.PACK_AB R0, RZ, R0 ;  /* 0x00000000ff00723e */ /* 0x000fc800000000ff */
[----:B------:R-:W-:Y:S01]  /*20f0*/  PRMT R19, R0, 0x7610, R19 ;  /* 0x0000761000137816 */ /* 0x000fe20000000013 */
[----:B------:R-:W-:Y:S06]  /*2100*/  BRA `(.L_x_867) ;  /* 0x00000004009c7947 */ /* 0x000fec0003800000 */
.L_x_881:
        /* <DEDUP_REMOVED lines=21> */
.L_x_885:
[----:B------:R-:W-:Y:S05]  /*2260*/  BSYNC B1 ;  /* 0x0000000000017941 */ /* 0x000fea0003800000 */
.L_x_884:
[----:B------:R-:W-:Y:S01]  /*2270*/  LEA R3, R0, 0x3b800000, 0x17 ;  /* 0x3b80000000037811 */ /* 0x000fe200078eb8ff */
[----:B------:R-:W-:-:S05]  /*2280*/  IMAD.SHL.U32 R0, R2, 0x100000, RZ ;  /* 0x0010000002007824 */ /* 0x000fca00078e00ff */
[----:B------:R-:W-:-:S07]  /*2290*/  LOP3.LUT R0, R3, R0, R4, 0xfe, !PT ;  /* 0x0000000003007212 */ /* 0x000fce00078efe04 */
.L_x_883:
[----:B------:R-:W-:Y:S05]  /*22a0*/  BSYNC B0 ;  /* 0x0000000000007941 */ /* 0x000fea0003800000 */
.L_x_882:
[----:B------:R-:W-:-:S04]  /*22b0*/  F2FP.F16.F32.PACK_AB R0, RZ, R0 ;  /* 0x00000000ff00723e */ /* 0x000fc800000000ff */
[----:B------:R-:W-:Y:S01]  /*22c0*/  PRMT R19, R0, 0x7610, R19 ;  /* 0x0000761000137816 */ /* 0x000fe20000000013 */
[----:B------:R-:W-:Y:S06]  /*22d0*/  BRA `(.L_x_867) ;  /* 0x0000000400287947 */ /* 0x000fec0003800000 */
.L_x_880:
        /* <DEDUP_REMOVED lines=21> */
.L_x_889:
[----:B------:R-:W-:Y:S05]  /*2430*/  BSYNC B1 ;  /* 0x0000000000017941 */ /* 0x000fea0003800000 */
.L_x_888:
[----:B------:R-:W-:Y:S01]  /*2440*/  LEA R3, R0, 0x37800000, 0x17 ;  /* 0x3780000000037811 */ /* 0x000fe200078eb8ff */
[----:B------:R-:W-:-:S05]  /*2450*/  IMAD.SHL.U32 R0, R2, 0x200000, RZ ;  /* 0x0020000002007824 */ /* 0x000fca00078e00ff */
[----:B------:R-:W-:-:S07]  /*2460*/  LOP3.LUT R0, R3, R0, R4, 0xfe, !PT ;  /* 0x0000000003007212 */ /* 0x000fce00078efe04 */
.L_x_887:
[----:B------:R-:W-:Y:S05]  /*2470*/  BSYNC B0 ;  /* 0x0000000000007941 */ /* 0x000fea0003800000 */
.L_x_886:
[----:B------:R-:W-:-:S04]  /*2480*/  F2FP.F16.F32.PACK_AB R0, RZ, R0 ;  /* 0x00000000ff00723e */ /* 0x000fc800000000ff */
[----:B------:R-:W-:Y:S01]  /*2490*/  PRMT R19, R0, 0x7610, R19 ;  /* 0x0000761000137816 */ /* 0x000fe20000000013 */
[----:B------:R-:W-:Y:S06]  /*24a0*/  BRA `(.L_x_867) ;  /* 0x0000000000b47947 */ /* 0x000fec0003800000 */
.L_x_879:
        /* <DEDUP_REMOVED lines=14> */
.L_x_893:
[----:B------:R-:W-:Y:S05]  /*2590*/  BSYNC B0 ;  /* 0x0000000000007941 */ /* 0x000fea0003800000 */
.L_x_892:
[----:B------:R-:W-:-:S04]  /*25a0*/  F2FP.F16.F32.PACK_AB R0, RZ, R0 ;  /* 0x00000000ff00723e */ /* 0x000fc800000000ff */
[----:B------:R-:W-:Y:S01]  /*25b0*/  PRMT R19, R0, 0x7610, R19 ;  /* 0x0000761000137816 */ /* 0x000fe20000000013 */
[----:B------:R-:W-:Y:S06]  /*25c0*/  BRA `(.L_x_867) ;  /* 0x00000000006c7947 */ /* 0x000fec0003800000 */
.L_x_866:
        /* <DEDUP_REMOVED lines=16> */
.L_x_894:
[----:B------:R-:W-:Y:S01]  /*26d0*/  PRMT R19, RZ, 0x7610, R19 ;  /* 0x00007610ff137816 */ /* 0x000fe20000000013 */
[----:B------:R-:W-:Y:S06]  /*26e0*/  BRA `(.L_x_867) ;  /* 0x0000000000247947 */ /* 0x000fec0003800000 */
.L_x_891:
[----:B------:R-:W2:Y:S02]  /*26f0*/  LDG.E.64 R2, desc[UR36][R2.64] ;  /* 0x0000002402027981 */ /* 0x000ea4000c1e1b00 */
[----:B--2---:R-:W0:Y:S02]  /*2700*/  I2F.U64 R0, R2 ;  /* 0x0000000200007312 */ /* 0x004e240000301000 */
[----:B0-----:R-:W-:-:S04]  /*2710*/  F2FP.F16.F32.PACK_AB R0, RZ, R0 ;  /* 0x00000000ff00723e */ /* 0x001fc800000000ff */
[----:B------:R-:W-:Y:S01]  /*2720*/  PRMT R19, R0, 0x7610, R19 ;  /* 0x0000761000137816 */ /* 0x000fe20000000013 */
[----:B------:R-:W-:Y:S06]  /*2730*/  BRA `(.L_x_867) ;  /* 0x0000000000107947 */ /* 0x000fec0003800000 */
.L_x_890:
[----:B------:R-:W2:Y:S02]  /*2740*/  LDG.E R2, desc[UR36][R2.64] ;  /* 0x0000002402027981 */ /* 0x000ea4000c1e1900 */
[----:B--2---:R-:W-:-:S04]  /*2750*/  I2FP.F32.U32 R0, R2 ;  /* 0x0000000200007245 */ /* 0x004fc80000201000 */
[----:B------:R-:W-:-:S04]  /*2760*/  F2FP.F16.F32.PACK_AB R0, RZ, R0 ;  /* 0x00000000ff00723e */ /* 0x000fc800000000ff */
[----:B------:R-:W-:-:S07]  /*2770*/  PRMT R19, R0, 0x7610, R19 ;  /* 0x0000761000137816 */ /* 0x000fce0000000013 */
.L_x_867:
[----:B------:R-:W2:Y:S01]  /*2780*/  LDC.U8 R4, c[0x0][0x4a2] ;  /* 0x00012880ff047b82 */ /* 0x000ea20000000000 */
[----:B------:R-:W-:Y:S02]  /*2790*/  ULDC.64 UR4, c[0x0][0x488] ;  /* 0x0001220000047ab9 */ /* 0x000fe40000000a00 */
[----:B01----:R-:W-:-:S05]  /*27a0*/  IADD3 R2, P1, R22, UR4, RZ ;  /* 0x0000000416027c10 */ /* 0x003fca000ff3e0ff */
[----:B------:R-:W-:Y:S01]  /*27b0*/  IMAD.X R3, RZ, RZ, UR5, P1 ;  /* 0x00000005ff037e24 */ /* 0x000fe200088e06ff */
[----:B--2---:R-:W-:-:S04]  /*27c0*/  PRMT R0, R4, 0x9910, RZ ;  /* 0x0000991004007816 */ /* 0x004fc800000000ff */
        /* <DEDUP_REMOVED lines=12> */
[----:B0-----:R-:W-:Y:S01]  /*2890*/  F2FP.F16.F32.PACK_AB R0, RZ, R0 ;  /* 0x00000000ff00723e */ /* 0x001fe200000000ff */
[----:B------:R-:W-:Y:S06]  /*28a0*/  BRA `(.L_x_900) ;  /* 0x0000000c00987947 */ /* 0x000fec0003800000 */
.L_x_898:
[----:B------:R-:W2:Y:S02]  /*28b0*/  LDG.E.U8 R2, desc[UR36][R2.64] ;  /* 0x0000002402027981 */ /* 0x000ea4000c1e1100 */
[----:B--2---:R-:W-:-:S04]  /*28c0*/  I2FP.F32.U32 R0, R2 ;  /* 0x0000000200007245 */ /* 0x004fc80000201000 */
[----:B------:R-:W-:Y:S01]  /*28d0*/  F2FP.F16.F32.PACK_AB R0, RZ, R0 ;  /* 0x00000000ff00723e */ /* 0x000fe200000000ff */
[----:B------:R-:W-:Y:S06]  /*28e0*/  BRA `(.L_x_900) ;  /* 0x0000000c00887947 */ /* 0x000fec0003800000 */
.L_x_897:
        /* <DEDUP_REMOVED lines=8> */
[----:B0-----:R-:W-:Y:S01]  /*2970*/  F2FP.F16.F32.PACK_AB R0, RZ, R0 ;  /* 0x00000000ff00723e */ /* 0x001fe200000000ff */
[----:B------:R-:W-:Y:S06]  /*2980*/  BRA `(.L_x_900) ;  /* 0x0000000c00607947 */ /* 0x000fec0003800000 */
.L_x_902:
[----:B------:R-:W2:Y:S02]  /*2990*/  LDG.E R2, desc[UR36][R2.64] ;  /* 0x0000002402027981 */ /* 0x000ea4000c1e1900 */
[----:B--2---:R-:W-:-:S04]  /*29a0*/  I2FP.F32.S32 R0, R2 ;  /* 0x0000000200007245 */ /* 0x004fc80000201400 */
[----:B------:R-:W-:Y:S01]  /*29b0*/  F2FP.F16.F32.PACK_AB R0, RZ, R0 ;  /* 0x00000000ff00723e */ /* 0x000fe200000000ff */
[----:B------:R-:W-:Y:S06]  /*29c0*/  BRA `(.L_x_900) ;  /* 0x0000000c00507947 */ /* 0x000fec0003800000 */
.L_x_901:
[----:B------:R-:W2:Y:S02]  /*29d0*/  LDG.E.U16 R2, desc[UR36][R2.64] ;  /* 0x0000002402027981 */ /* 0x000ea4000c1e1500 */
[----:B--2---:R-:W0:Y:S02]  /*29e0*/  I2F.S16 R0, R2 ;  /* 0x0000000200007306 */ /* 0x004e240000101400 */
[----:B0-----:R-:W-:Y:S01]  /*29f0*/  F2FP.F16.F32.PACK_AB R0, RZ, R0 ;  /* 0x00000000ff00723e */ /* 0x001fe200000000ff */
[----:B------:R-:W-:Y:S06]  /*2a00*/  BRA `(.L_x_900) ;  /* 0x0000000c00407947 */ /* 0x000fec0003800000 */
.L_x_896:
        /* <DEDUP_REMOVED lines=9> */
.L_x_904:
[----:B------:R1:W5:Y:S01]  /*2aa0*/  LDG.E.U16 R0, desc[UR36][R2.64] ;  /* 0x0000002402007981 */ /* 0x000362000c1e1500 */
[----:B------:R-:W-:Y:S05]  /*2ab0*/  BRA `(.L_x_900) ;  /* 0x0000000c00147947 */ /* 0x000fea0003800000 */
.L_x_903:
        /* <DEDUP_REMOVED lines=9> */
.L_x_906:
[----:B------:R0:W5:Y:S01]  /*2b50*/  LDG.E.U16 R0, desc[UR36][R2.64] ;  /* 0x0000002402007981 */ /* 0x000162000c1e1500 */
[----:B------:R-:W-:Y:S05]  /*2b60*/  BRA `(.L_x_900) ;  /* 0x0000000800e87947 */ /* 0x000fea0003800000 */
.L_x_905:
[----:B------:R-:W2:Y:S01]  /*2b70*/  LDG.E.64 R2, desc[UR36][R2.64] ;  /* 0x0000002402027981 */ /* 0x000ea2000c1e1b00 */
[----:B------:R-:W-:Y:S01]  /*2b80*/  UMOV UR4, 0xf0000000 ;  /* 0xf000000000047882 */ /* 0x000fe20000000000 */
[----:B------:R-:W-:Y:S01]  /*2b90*/  UMOV UR5, 0x380fffff ;  /* 0x380fffff00057882 */ /* 0x000fe20000000000 */
[----:B--2---:R-:W0:Y:S01]  /*2ba0*/  F2F.F32.F64 R0, R2 ;  /* 0x0000000200007310 */ /* 0x004e220000301000 */
[----:B------:R-:W-:-:S14]  /*2bb0*/  DSETP.GEU.AND P0, PT, |R2|, UR4, PT ;  /* 0x0000000402007e2a */ /* 0x000fdc000bf0e200 */
[----:B0-----:R-:W-:-:S05]  /*2bc0*/  @!P0 FMUL R0, R0, 1.175494350822287508e-38 ;  /* 0x0080000000008820 */ /* 0x001fca0000400000 */
[----:B------:R-:W-:Y:S01]  /*2bd0*/  F2FP.F16.F32.PACK_AB R0, RZ, R0 ;  /* 0x00000000ff00723e */ /* 0x000fe200000000ff */
[----:B------:R-:W-:Y:S06]  /*2be0*/  BRA `(.L_x_900) ;  /* 0x0000000800c87947 */ /* 0x000fec0003800000 */
.L_x_895:
        /* <DEDUP_REMOVED lines=11> */
[----:B------:R-:W-:Y:S01]  /*2ca0*/  F2FP.F16.F32.PACK_AB R0, RZ, R0 ;  /* 0x00000000ff00723e */ /* 0x000fe200000000ff */
[----:B------:R-:W-:Y:S06]  /*2cb0*/  BRA `(.L_x_900) ;  /* 0x0000000800947947 */ /* 0x000fec0003800000 */
.L_x_909:
        /* <DEDUP_REMOVED lines=8> */
.L_x_908:
        /* <DEDUP_REMOVED lines=28> */
.L_x_911:
        /* <DEDUP_REMOVED lines=15> */
.L_x_910:
[----:B------:R-:W2:Y:S02]  /*2ff0*/  LDG.E.U16 R0, desc[UR36][R2.64] ;  /* 0x0000002402007981 */ /* 0x000ea4000c1e1500 */
[----:B--2---:R-:W-:-:S05]  /*3000*/  IMAD.U32 R0, R0, 0x10000, RZ ;  /* 0x0001000000007824 */ /* 0x004fca00078e00ff */
[----:B------:R-:W-:Y:S01]  /*3010*/  F2FP.F16.F32.PACK_AB R0, RZ, R0 ;  /* 0x00000000ff00723e */ /* 0x000fe200000000ff */
[----:B------:R-:W-:Y:S06]  /*3020*/  BRA `(.L_x_900) ;  /* 0x0000000400b87947 */ /* 0x000fec0003800000 */
.L_x_907:
        /* <DEDUP_REMOVED lines=10> */
[----:B------:R-:W-:Y:S01]  /*30d0*/  F2FP.F16.F32.PACK_AB R0, RZ, R0 ;  /* 0x00000000ff00723e */ /* 0x000fe200000000ff */
[----:B------:R-:W-:Y:S06]  /*30e0*/  BRA `(.L_x_900) ;  /* 0x0000000400887947 */ /* 0x000fec0003800000 */
.L_x_914:
        /* <DEDUP_REMOVED lines=21> */
.L_x_918:
[----:B------:R-:W-:Y:S05]  /*3240*/  BSYNC B1 ;  /* 0x0000000000017941 */ /* 0x000fea0003800000 */
.L_x_917:
[----:B------:R-:W-:Y:S01]  /*3250*/  LEA R3, R0, 0x3b800000, 0x17 ;  /* 0x3b80000000037811 */ /* 0x000fe200078eb8ff */
[----:B------:R-:W-:-:S05]  /*3260*/  IMAD.SHL.U32 R0, R2, 0x100000, RZ ;  /* 0x0010000002007824 */ /* 0x000fca00078e00ff */
[----:B------:R-:W-:-:S07]  /*3270*/  LOP3.LUT R0, R3, R0, R4, 0xfe, !PT ;  /* 0x0000000003007212 */ /* 0x000fce00078efe04 */
.L_x_916:
[----:B------:R-:W-:Y:S05]  /*3280*/  BSYNC B0 ;  /* 0x0000000000007941 */ /* 0x000fea0003800000 */
.L_x_915:
[----:B------:R-:W-:Y:S01]  /*3290*/  F2FP.F16.F32.PACK_AB R0, RZ, R0 ;  /* 0x00000000ff00723e */ /* 0x000fe200000000ff */
[----:B------:R-:W-:Y:S06]  /*32a0*/  BRA `(.L_x_900) ;  /* 0x0000000400187947 */ /* 0x000fec0003800000 */
.L_x_913:
        /* <DEDUP_REMOVED lines=21> */
.L_x_922:
[----:B------:R-:W-:Y:S05]  /*3400*/  BSYNC B1 ;  /* 0x0000000000017941 */ /* 0x000fea0003800000 */
.L_x_921:
[----:B------:R-:W-:Y:S01]  /*3410*/  LEA R3, R0, 0x37800000, 0x17 ;  /* 0x3780000000037811 */ /* 0x000fe200078eb8ff */
[----:B------:R-:W-:-:S05]  /*3420*/  IMAD.SHL.U32 R0, R2, 0x200000, RZ ;  /* 0x0020000002007824 */ /* 0x000fca00078e00ff */
[----:B------:R-:W-:-:S07]  /*3430*/  LOP3.LUT R0, R3, R0, R4, 0xfe, !PT ;  /* 0x0000000003007212 */ /* 0x000fce00078efe04 */
.L_x_920:
[----:B------:R-:W-:Y:S05]  /*3440*/  BSYNC B0 ;  /* 0x0000000000007941 */ /* 0x000fea0003800000 */
.L_x_919:
[----:B------:R-:W-:Y:S01]  /*3450*/  F2FP.F16.F32.PACK_AB R0, RZ, R0 ;  /* 0x00000000ff00723e */ /* 0x000fe200000000ff */
[----:B------:R-:W-:Y:S06]  /*3460*/  BRA `(.L_x_900) ;  /* 0x0000000000a87947 */ /* 0x000fec0003800000 */
.L_x_912:
        /* <DEDUP_REMOVED lines=14> */
.L_x_926:
[----:B------:R-:W-:Y:S05]  /*3550*/  BSYNC B0 ;  /* 0x0000000000007941 */ /* 0x000fea0003800000 */
.L_x_925:
[----:B------:R-:W-:Y:S01]  /*3560*/  F2FP.F16.F32.PACK_AB R0, RZ, R0 ;  /* 0x00000000ff00723e */ /* 0x000fe200000000ff */
[----:B------:R-:W-:Y:S06]  /*3570*/  BRA `(.L_x_900) ;  /* 0x0000000000647947 */ /* 0x000fec0003800000 */
.L_x_899:
        /* <DEDUP_REMOVED lines=16> */
.L_x_927:
[----:B------:R-:W-:Y:S01]  /*3680*/  PRMT R0, RZ, 0x7610, R0 ;  /* 0x00007610ff007816 */ /* 0x000fe20000000000 */
[----:B------:R-:W-:Y:S06]  /*3690*/  BRA `(.L_x_900) ;  /* 0x00000000001c7947 */ /* 0x000fec0003800000 */
.L_x_924:
[----:B------:R-:W2:Y:S02]  /*36a0*/  LDG.E.64 R2, desc[UR36][R2.64] ;  /* 0x0000002402027981 */ /* 0x000ea4000c1e1b00 */
[----:B--2---:R-:W0:Y:S02]  /*36b0*/  I2F.U64 R0, R2 ;  /* 0x0000000200007312 */ /* 0x004e240000301000 */
[----:B0-----:R-:W-:Y:S01]  /*36c0*/  F2FP.F16.F32.PACK_AB R0, RZ, R0 ;  /* 0x00000000ff00723e */ /* 0x001fe200000000ff */
[----:B------:R-:W-:Y:S06]  /*36d0*/  BRA `(.L_x_900) ;  /* 0x00000000000c7947 */ /* 0x000fec0003800000 */
.L_x_923:
[----:B------:R-:W2:Y:S02]  /*36e0*/  LDG.E R2, desc[UR36][R2.64] ;  /* 0x0000002402027981 */ /* 0x000ea4000c1e1900 */
[----:B--2---:R-:W-:-:S04]  /*36f0*/  I2FP.F32.U32 R0, R2 ;  /* 0x0000000200007245 */ /* 0x004fc80000201000 */
[----:B------:R-:W-:-:S07]  /*3700*/  F2FP.F16.F32.PACK_AB R0, RZ, R0 ;  /* 0x00000000ff00723e */ /* 0x000fce00000000ff */
.L_x_900:
[----:B01----:R-:W0:Y:S01]  /*3710*/  LDC.U8 R3, c[0x0][0x4a0] ;  /* 0x00012800ff037b82 */ /* 0x003e220000000000 */
[----:B-----5:R-:W-:Y:S01]  /*3720*/  HADD2.F32 R0, -RZ, R0.H0_H0 ;  /* 0x20000000ff007230 */ /* 0x020fe20000004100 */
[----:B------:R-:W-:Y:S01]  /*3730*/  ULDC.64 UR4, c[0x0][0x490] ;  /* 0x0001240000047ab9 */ /* 0x000fe20000000a00 */
[----:B------:R-:W-:-:S03]  /*3740*/  HADD2.F32 R19, -RZ, R19.H0_H0 ;  /* 0x20000013ff137230 */ /* 0x000fc60000004100 */
[C---:B------:R-:W-:Y:S02]  /*3750*/  FSETP.GTU.FTZ.AND P0, PT, R0.reuse, UR4, PT ;  /* 0x0000000400007c0b */ /* 0x040fe4000bf1c000 */
[----:B------:R-:W-:-:S04]  /*3760*/  FSETP.GE.FTZ.AND P1, PT, R0, UR5, PT ;  /* 0x0000000500007c0b */ /* 0x000fc8000bf36000 */
[----:B------:R-:W-:-:S04]  /*3770*/  PLOP3.LUT P0, PT, P0, P1, PT, 0x20, 0x0 ;  /* 0x000000000000781c */ /* 0x000fc80000702470 */
[----:B------:R-:W-:-:S04]  /*3780*/  FSEL R19, R19, RZ, P0 ;  /* 0x000000ff13137208 */ /* 0x000fc80000000000 */
[----:B------:R-:W-:Y:S02]  /*3790*/  F2FP.F16.F32.PACK_AB R19, RZ, R19 ;  /* 0x00000013ff13723e */ /* 0x000fe400000000ff */
[----:B0-----:R-:W-:-:S05]  /*37a0*/  PRMT R2, R3, 0x9910, RZ ;  /* 0x0000991003027816 */ /* 0x001fca00000000ff */
[----:B------:R-:W-:-:S05]  /*37b0*/  IMAD.MOV.U32 R0, RZ, RZ, R2 ;  /* 0x000000ffff007224 */ /* 0x000fca00078e0002 */
        /* <DEDUP_REMOVED lines=10> */
[----:B------:R-:W-:-:S04]  /*3860*/  HADD2.F32 R0, -RZ, R19.H0_H0 ;  /* 0x20000013ff007230 */ /* 0x000fc80000004100 */
[----:B------:R-:W0:Y:S02]  /*3870*/  F2I.FTZ.TRUNC.NTZ R3, R0 ;  /* 0x0000000000037305 */ /* 0x000e24000021f100 */
[----:B0-----:R0:W-:Y:S01]  /*3880*/  STG.E.U8 desc[UR36][R16.64], R3 ;  /* 0x0000000310007986 */ /* 0x0011e2000c101124 */
[----:B------:R-:W-:Y:S05]  /*3890*/  BRA `(.L_x_933) ;  /* 0x0000000c00947947 */ /* 0x000fea0003800000 */
.L_x_931:
[----:B------:R-:W-:-:S06]  /*38a0*/  HADD2.F32 R3, -RZ, R19.H0_H0 ;  /* 0x20000013ff037230 */ /* 0x000fcc0000004100 */
[----:B------:R-:W0:Y:S02]  /*38b0*/  F2I.S64.TRUNC R2, R3 ;  /* 0x0000000300027311 */ /* 0x000e24000020d900 */
[----:B0-----:R1:W-:Y:S01]  /*38c0*/  STG.E.U8 desc[UR36][R16.64], R2 ;  /* 0x0000000210007986 */ /* 0x0013e2000c101124 */
[----:B------:R-:W-:Y:S05]  /*38d0*/  BRA `(.L_x_933) ;  /* 0x0000000c00847947 */ /* 0x000fea0003800000 */
.L_x_930:
[----:B------:R-:W-:-:S13]  /*38e0*/  ISETP.NE.AND P0, PT, R0, 0x2, PT ;  /* 0x000000020000780c */ /* 0x000fda0003f05270 */
[----:B------:R-:W-:Y:S05]  /*38f0*/  @!P0 BRA `(.L_x_934) ;  /* 0x0000000000308947 */ /* 0x000fea0003800000 */
[----:B------:R-:W-:-:S13]  /*3900*/  ISETP.NE.AND P0, PT, R0, 0x3, PT ;  /* 0x000000030000780c */ /* 0x000fda0003f05270 */
[----:B------:R-:W-:Y:S05]  /*3910*/  @!P0 BRA `(.L_x_935) ;  /* 0x0000000000188947 */ /* 0x000fea0003800000 */
[----:B------:R-:W-:-:S13]  /*3920*/  ISETP.NE.AND P0, PT, R0, 0x4, PT ;  /* 0x000000040000780c */ /* 0x000fda0003f05270 */
[----:B------:R-:W-:Y:S05]  /*3930*/  @P0 BRA `(.L_x_932) ;  /* 0x0000000c000c0947 */ /* 0x000fea0003800000 */
[----:B------:R-:W-:-:S06]  /*3940*/  HADD2.F32 R2, -RZ, R19.H0_H0 ;  /* 0x20000013ff027230 */ /* 0x000fcc0000004100 */
[----:B------:R-:W0:Y:S02]  /*3950*/  F2I.S64.TRUNC R2, R2 ;  /* 0x0000000200027311 */ /* 0x000e24000020d900 */
[----:B0-----:R4:W-:Y:S01]  /*3960*/  STG.E.64 desc[UR36][R16.64], R2 ;  /* 0x0000000210007986 */ /* 0x0019e2000c101b24 */
[----:B------:R-:W-:Y:S05]  /*3970*/  BRA `(.L_x_933) ;  /* 0x0000000c005c7947 */ /* 0x000fea0003800000 */
.L_x_935:
[----:B------:R-:W-:-:S06]  /*3980*/  HADD2.F32 R19, -RZ, R19.H0_H0 ;  /* 0x20000013ff137230 */ /* 0x000fcc0000004100 */
[----:B------:R-:W0:Y:S02]  /*3990*/  F2I.FTZ.TRUNC.NTZ R19, R19 ;  /* 0x0000001300137305 */ /* 0x000e24000021f100 */
[----:B0-----:R3:W-:Y:S01]  /*39a0*/  STG.E desc[UR36][R16.64], R19 ;  /* 0x0000001310007986 */ /* 0x0017e2000c101924 */
[----:B------:R-:W-:Y:S05]  /*39b0*/  BRA `(.L_x_933) ;  /* 0x0000000c004c7947 */ /* 0x000fea0003800000 */
.L_x_934:
[----:B------:R-:W-:-:S06]  /*39c0*/  HADD2.F32 R19, -RZ, R19.H0_H0 ;  /* 0x20000013ff137230 */ /* 0x000fcc0000004100 */
[----:B------:R-:W0:Y:S02]  /*39d0*/  F2I.FTZ.TRUNC.NTZ R19, R19 ;  /* 0x0000001300137305 */ /* 0x000e24000021f100 */
[----:B0-----:R2:W-:Y:S01]  /*39e0*/  STG.E.U16 desc[UR36][R16.64], R19 ;  /* 0x0000001310007986 */ /* 0x0015e2000c101524 */
[----:B------:R-:W-:Y:S05]  /*39f0*/  BRA `(.L_x_933) ;  /* 0x0000000c003c7947 */ /* 0x000fea0003800000 */
.L_x_929:
[----:B------:R-:W-:-:S13]  /*3a00*/  ISETP.GT.AND P0, PT, R0, 0x6, PT ;  /* 0x000000060000780c */ /* 0x000fda0003f04270 */
[----:B------:R-:W-:Y:S05]  /*3a10*/  @P0 BRA `(.L_x_936) ;  /* 0x0000000000240947 */ /* 0x000fea0003800000 */
[----:B------:R-:W-:-:S13]  /*3a20*/  ISETP.NE.AND P0, PT, R0, 0x5, PT ;  /* 0x000000050000780c */ /* 0x000fda0003f05270 */
[----:B------:R-:W-:Y:S05]  /*3a30*/  @!P0 BRA `(.L_x_937) ;  /* 0x0000000000148947 */ /* 0x000fea0003800000 */
[----:B------:R-:W-:-:S13]  /*3a40*/  ISETP.NE.AND P0, PT, R0, 0x6, PT ;  /* 0x000000060000780c */ /* 0x000fda0003f05270 */
[----:B------:R-:W-:Y:S05]  /*3a50*/  @P0 BRA `(.L_x_932) ;  /* 0x0000000800c40947 */ /* 0x000fea0003800000 */
[----:B------:R-:W-:-:S05]  /*3a60*/  HADD2.F32 R19, -RZ, R19.H0_H0 ;  /* 0x20000013ff137230 */ /* 0x000fca0000004100 */
[----:B------:R0:W-:Y:S01]  /*3a70*/  STG.E desc[UR36][R16.64], R19 ;  /* 0x0000001310007986 */ /* 0x0001e2000c101924 */
[----:B------:R-:W-:Y:S05]  /*3a80*/  BRA `(.L_x_933) ;  /* 0x0000000c00187947 */ /* 0x000fea0003800000 */
.L_x_937:
[----:B------:R0:W-:Y:S01]  /*3a90*/  STG.E.U16 desc[UR36][R16.64], R19 ;  /* 0x0000001310007986 */ /* 0x0001e2000c101524 */
[----:B------:R-:W-:Y:S05]  /*3aa0*/  BRA `(.L_x_933) ;  /* 0x0000000c00107947 */ /* 0x000fea0003800000 */
.L_x_936:
[----:B------:R-:W-:-:S13]  /*3ab0*/  ISETP.NE.AND P0, PT, R0, 0x7, PT ;  /* 0x000000070000780c */ /* 0x000fda0003f05270 */
[----:B------:R-:W-:Y:S05]  /*3ac0*/  @!P0 BRA `(.L_x_938) ;  /* 0x0000000000348947 */ /* 0x000fea0003800000 */
[----:B------:R-:W-:-:S13]  /*3ad0*/  ISETP.NE.AND P0, PT, R0, 0x8, PT ;  /* 0x000000080000780c */ /* 0x000fda0003f05270 */
[----:B------:R-:W-:Y:S05]  /*3ae0*/  @!P0 BRA `(.L_x_939) ;  /* 0x0000000000188947 */ /* 0x000fea0003800000 */
[----:B------:R-:W-:-:S13]  /*3af0*/  ISETP.NE.AND P0, PT, R0, 0x9, PT ;  /* 0x000000090000780c */ /* 0x000fda0003f05270 */
[----:B------:R-:W-:Y:S05]  /*3b00*/  @P0 BRA `(.L_x_932) ;  /* 0x0000000800980947 */ /* 0x000fea0003800000 */
[----:B------:R-:W-:Y:S02]  /*3b10*/  HADD2.F32 R2, -RZ, R19.H0_H0 ;  /* 0x20000013ff027230 */ /* 0x000fe40000004100 */
[----:B------:R-:W-:-:S05]  /*3b20*/  IMAD.MOV.U32 R3, RZ, RZ, RZ ;  /* 0x000000ffff037224 */ /* 0x000fca00078e00ff */
[----:B------:R0:W-:Y:S01]  /*3b30*/  STG.E.64 desc[UR36][R16.64], R2 ;  /* 0x0000000210007986 */ /* 0x0001e2000c101b24 */
[----:B------:R-:W-:Y:S05]  /*3b40*/  BRA `(.L_x_933) ;  /* 0x0000000800e87947 */ /* 0x000fea0003800000 */
.L_x_939:
[----:B------:R-:W-:-:S05]  /*3b50*/  HADD2.F32 R0, -RZ, R19.H0_H0 ;  /* 0x20000013ff007230 */ /* 0x000fca0000004100 */
[----:B------:R-:W-:-:S04]  /*3b60*/  F2FP.F16.F32.PACK_AB R0, RZ, R0 ;  /* 0x00000000ff00723e */ /* 0x000fc800000000ff */
[----:B------:R-:W-:-:S05]  /*3b70*/  PRMT R0, R0, 0x5410, RZ ;  /* 0x0000541000007816 */ /* 0x000fca00000000ff */
[----:B------:R0:W-:Y:S01]  /*3b80*/  STG.E desc[UR36][R16.64], R0 ;  /* 0x0000000010007986 */ /* 0x0001e2000c101924 */
[----:B------:R-:W-:Y:S05]  /*3b90*/  BRA `(.L_x_933) ;  /* 0x0000000800d47947 */ /* 0x000fea0003800000 */
.L_x_938:
[----:B------:R-:W-:-:S05]  /*3ba0*/  HADD2.F32 R2, -RZ, R19.H0_H0 ;  /* 0x20000013ff027230 */ /* 0x000fca0000004100 */
[----:B------:R-:W-:-:S06]  /*3bb0*/  FMUL.FTZ R2, R2, 1 ;  /* 0x3f80000002027820 */ /* 0x000fcc0000410000 */
[----:B------:R-:W0:Y:S02]  /*3bc0*/  F2F.F64.F32 R2, R2 ;  /* 0x0000000200027310 */ /* 0x000e240000201800 */
[----:B0-----:R0:W-:Y:S01]  /*3bd0*/  STG.E.64 desc[UR36][R16.64], R2 ;  /* 0x0000000210007986 */ /* 0x0011e2000c101b24 */
[----:B------:R-:W-:Y:S05]  /*3be0*/  BRA `(.L_x_933) ;  /* 0x0000000800c07947 */ /* 0x000fea0003800000 */
.L_x_928:
        /* <DEDUP_REMOVED lines=8> */
[----:B------:R-:W-:-:S05]  /*3c70*/  HADD2.F32 R19, -RZ, R19.H0_H0 ;  /* 0x20000013ff137230 */ /* 0x000fca0000004100 */
[----:B------:R-:W-:-:S04]  /*3c80*/  FSETP.NEU.FTZ.AND P0, PT, R19, RZ, PT ;  /* 0x000000ff1300720b */ /* 0x000fc80003f1d000 */
[----:B------:R-:W-:-:S05]  /*3c90*/  SEL R3, RZ, 0x1, !P0 ;  /* 0x00000001ff037807 */ /* 0x000fca0004000000 */
[----:B------:R0:W-:Y:S01]  /*3ca0*/  STG.E.U8 desc[UR36][R16.64], R3 ;  /* 0x0000000310007986 */ /* 0x0001e2000c101124 */
[----:B------:R-:W-:Y:S05]  /*3cb0*/  BRA `(.L_x_933) ;  /* 0x00000008008c7947 */ /* 0x000fea0003800000 */
.L_x_942:
[----:B------:R-:W-:Y:S01]  /*3cc0*/  HADD2.F32 R19, -RZ, R19.H0_H0 ;  /* 0x20000013ff137230 */ /* 0x000fe20000004100 */
[----:B------:R-:W-:-:S04]  /*3cd0*/  CS2R R6, SRZ ;  /* 0x0000000000067805 */ /* 0x000fc8000001ff00 */
[----:B------:R-:W-:-:S06]  /*3ce0*/  FMUL.FTZ R4, R19, 1 ;  /* 0x3f80000013047820 */ /* 0x000fcc0000410000 */
[----:B------:R-:W0:Y:S02]  /*3cf0*/  F2F.F64.F32 R4, R4 ;  /* 0x0000000400047310 */ /* 0x000e240000201800 */
[----:B0-----:R0:W-:Y:S01]  /*3d00*/  STG.E.128 desc[UR36][R16.64], R4 ;  /* 0x0000000410007986 */ /* 0x0011e2000c101d24 */
[----:B------:R-:W-:Y:S05]  /*3d10*/  BRA `(.L_x_933) ;  /* 0x0000000800747947 */ /* 0x000fea0003800000 */
.L_x_941:
[----:B------:R-:W-:-:S13]  /*3d20*/  ISETP.NE.AND P0, PT, R0, 0xf, PT ;  /* 0x0000000f0000780c */ /* 0x000fda0003f05270 */
[----:B------:R-:W-:Y:S05]  /*3d30*/  @!P0 BRA `(.L_x_943) ;  /* 0x0000000000b48947 */ /* 0x000fea0003800000 */
[----:B------:R-:W-:-:S13]  /*3d40*/  ISETP.NE.AND P0, PT, R0, 0x17, PT ;  /* 0x000000170000780c */ /* 0x000fda0003f05270 */
[----:B------:R-:W-:Y:S05]  /*3d50*/  @!P0 BRA `(.L_x_944) ;  /* 0x0000000000548947 */ /* 0x000fea0003800000 */
[----:B------:R-:W-:-:S13]  /*3d60*/  ISETP.NE.AND P0, PT, R0, 0x18, PT ;  /* 0x000000180000780c */ /* 0x000fda0003f05270 */
[----:B------:R-:W-:Y:S05]  /*3d70*/  @P0 BRA `(.L_x_932) ;  /* 0x0000000400fc0947 */ /* 0x000fea0003800000 */
[----:B------:R-:W-:Y:S01]  /*3d80*/  HADD2.F32 R19, -RZ, R19.H0_H0 ;  /* 0x20000013ff137230 */ /* 0x000fe20000004100 */
        /* <DEDUP_REMOVED lines=14> */
.L_x_946:
[----:B------:R-:W-:Y:S05]  /*3e70*/  BSYNC B0 ;  /* 0x0000000000007941 */ /* 0x000fea0003800000 */
.L_x_945:
[----:B------:R-:W-:-:S05]  /*3e80*/  LOP3.LUT R3, R0, R3, RZ, 0xfc, !PT ;  /* 0x0000000300037212 */ /* 0x000fca00078efcff */
[----:B------:R0:W-:Y:S01]  /*3e90*/  STG.E.U8 desc[UR36][R16.64], R3 ;  /* 0x0000000310007986 */ /* 0x0001e2000c101124 */
[----:B------:R-:W-:Y:S05]  /*3ea0*/  BRA `(.L_x_933) ;  /* 0x0000000800107947 */ /* 0x000fea0003800000 */
.L_x_944:
[----:B------:R-:W-:Y:S01]  /*3eb0*/  HADD2.F32 R19, -RZ, R19.H0_H0 ;  /* 0x20000013ff137230 */ /* 0x000fe20000004100 */
        /* <DEDUP_REMOVED lines=12> */
.L_x_948:
[----:B------:R-:W-:Y:S01]  /*3f80*/  IMAD.MOV.U32 R0, RZ, RZ, 0x7f ;  /* 0x0000007fff007424 */ /* 0x000fe200078e00ff */
[----:B------:R-:W-:-:S04]  /*3f90*/  ISETP.GT.U32.AND P0, PT, R2, 0x7f800000, PT ;  /* 0x7f8000000200780c */ /* 0x000fc80003f04070 */
[----:B------:R-:W-:-:S09]  /*3fa0*/  SEL R0, R0, 0x7c, P0 ;  /* 0x0000007c00007807 */ /* 0x000fd20000000000 */
.L_x_949:
[----:B------:R-:W-:Y:S05]  /*3fb0*/  BSYNC B0 ;  /* 0x0000000000007941 */ /* 0x000fea0003800000 */
.L_x_947:
[----:B------:R-:W-:-:S04]  /*3fc0*/  LOP3.LUT R2, R19, 0x80000000, RZ, 0xc0, !PT ;  /* 0x8000000013027812 */ /* 0x000fc800078ec0ff */
[----:B------:R-:W-:-:S04]  /*3fd0*/  SHF.R.U32.HI R3, RZ, 0x18, R2 ;  /* 0x00000018ff037819 */ /* 0x000fc80000011602 */
[----:B------:R-:W-:-:S05]  /*3fe0*/  LOP3.LUT R3, R0, R3, RZ, 0xfc, !PT ;  /* 0x0000000300037212 */ /* 0x000fca00078efcff */
[----:B------:R0:W-:Y:S01]  /*3ff0*/  STG.E.U8 desc[UR36][R16.64], R3 ;  /* 0x0000000310007986 */ /* 0x0001e2000c101124 */
[----:B------:R-:W-:Y:S05]  /*4000*/  BRA `(.L_x_933) ;  /* 0x0000000400b87947 */ /* 0x000fea0003800000 */
.L_x_943:
[----:B------:R-:W-:-:S05]  /*4010*/  HADD2.F32 R0, -RZ, R19.H0_H0 ;  /* 0x20000013ff007230 */ /* 0x000fca0000004100 */
[----:B------:R-:W-:-:S05]  /*4020*/  F2FP.BF16.F32.PACK_AB R0, RZ, R0 ;  /* 0x00000000ff00723e */ /* 0x000fca00000010ff */
[----:B------:R0:W-:Y:S01]  /*4030*/  STG.E.U16 desc[UR36][R16.64], R0 ;  /* 0x0000000010007986 */ /* 0x0001e2000c101524 */
[----:B------:R-:W-:Y:S05]  /*4040*/  BRA `(.L_x_933) ;  /* 0x0000000400a87947 */ /* 0x000fea0003800000 */
.L_x_940:
        /* <DEDUP_REMOVED lines=8> */
[----:B------:R-:W-:-:S06]  /*40d0*/  HADD2.F32 R3, -RZ, R19.H0_H0 ;  /* 0x20000013ff037230 */ /* 0x000fcc0000004100 */
[----:B------:R-:W0:Y:S02]  /*40e0*/  F2I.FTZ.U32.TRUNC.NTZ R3, R3 ;  /* 0x0000000300037305 */ /* 0x000e24000021f000 */
[----:B0-----:R0:W-:Y:S01]  /*40f0*/  STG.E.U16 desc[UR36][R16.64], R3 ;  /* 0x0000000310007986 */ /* 0x0011e2000c101524 */
[----:B------:R-:W-:Y:S05]  /*4100*/  BRA `(.L_x_933) ;  /* 0x0000000400787947 */ /* 0x000fea0003800000 */
.L_x_952:
[----:B------:R-:W-:Y:S01]  /*4110*/  HADD2.F32 R19, -RZ, R19.H0_H0 ;  /* 0x20000013ff137230 */ /* 0x000fe20000004100 */
        /* <DEDUP_REMOVED lines=16> */
.L_x_955:
[----:B------:R-:W-:-:S04]  /*4220*/  LOP3.LUT R2, R19, 0x80000000, RZ, 0xc0, !PT ;  /* 0x8000000013027812 */ /* 0x000fc800078ec0ff */
[----:B------:R-:W-:-:S04]  /*4230*/  SHF.R.U32.HI R3, RZ, 0x18, R2 ;  /* 0x00000018ff037819 */ /* 0x000fc80000011602 */
[----:B------:R-:W-:-:S04]  /*4240*/  LOP3.LUT R0, R0, R3, RZ, 0xfc, !PT ;  /* 0x0000000300007212 */ /* 0x000fc800078efcff */
[----:B------:R-:W-:-:S07]  /*4250*/  PRMT R8, R0, 0x7610, R8 ;  /* 0x0000761000087816 */ /* 0x000fce0000000008 */
.L_x_954:
[----:B------:R-:W-:Y:S05]  /*4260*/  BSYNC B0 ;  /* 0x0000000000007941 */ /* 0x000fea0003800000 */
.L_x_953:
[----:B------:R0:W-:Y:S01]  /*4270*/  STG.E.U8 desc[UR36][R16.64], R8 ;  /* 0x0000000810007986 */ /* 0x0001e2000c101124 */
[----:B------:R-:W-:Y:S05]  /*4280*/  BRA `(.L_x_933) ;  /* 0x0000000400187947 */ /* 0x000fea0003800000 */
.L_x_951:
        /* <DEDUP_REMOVED lines=17> */
.L_x_958:
[----:B------:R-:W-:-:S04]  /*43a0*/  LOP3.LUT R2, R19, 0x80000000, RZ, 0xc0, !PT ;  /* 0x8000000013027812 */ /* 0x000fc800078ec0ff */
[----:B------:R-:W-:-:S04]  /*43b0*/  SHF.R.U32.HI R3, RZ, 0x18, R2 ;  /* 0x00000018ff037819 */ /* 0x000fc80000011602 */
[----:B------:R-:W-:-:S04]  /*43c0*/  LOP3.LUT R0, R0, R3, RZ, 0xfc, !PT ;  /* 0x0000000300007212 */ /* 0x000fc800078efcff */
[----:B------:R-:W-:-:S07]  /*43d0*/  PRMT R8, R0, 0x7610, R8 ;  /* 0x0000761000087816 */ /* 0x000fce0000000008 */
.L_x_957:
[----:B------:R-:W-:Y:S05]  /*43e0*/  BSYNC B0 ;  /* 0x0000000000007941 */ /* 0x000fea0003800000 */
.L_x_956:
[----:B------:R0:W-:Y:S01]  /*43f0*/  STG.E.U8 desc[UR36][R16.64], R8 ;  /* 0x0000000810007986 */ /* 0x0001e2000c101124 */
[----:B------:R-:W-:Y:S05]  /*4400*/  BRA `(.L_x_933) ;  /* 0x0000000000b87947 */ /* 0x000fea0003800000 */
.L_x_950:
[----:B------:R-:W-:-:S13]  /*4410*/  ISETP.NE.AND P0, PT, R0, 0x1c, PT ;  /* 0x0000001c0000780c */ /* 0x000fda0003f05270 */
[----:B------:R-:W-:Y:S05]  /*4420*/  @!P0 BRA `(.L_x_959) ;  /* 0x0000000000a48947 */ /* 0x000fea0003800000 */
[----:B------:R-:W-:-:S13]  /*4430*/  ISETP.NE.AND P0, PT, R0, 0x1d, PT ;  /* 0x0000001d0000780c */ /* 0x000fda0003f05270 */
[----:B------:R-:W-:Y:S05]  /*4440*/  @!P0 BRA `(.L_x_960) ;  /* 0x00000000008c8947 */ /* 0x000fea0003800000 */
[----:B------:R-:W-:-:S13]  /*4450*/  ISETP.NE.AND P0, PT, R0, 0x2c, PT ;  /* 0x0000002c0000780c */ /* 0x000fda0003f05270 */
[----:B------:R-:W-:Y:S05]  /*4460*/  @P0 BRA `(.L_x_932) ;  /* 0x0000000000400947 */ /* 0x000fea0003800000 */
[----:B------:R-:W-:Y:S02]  /*4470*/  HADD2.F32 R19, -RZ, R19.H0_H0 ;  /* 0x20000013ff137230 */ /* 0x000fe40000004100 */
        /* <DEDUP_REMOVED lines=15> */
.L_x_932:
        /* <DEDUP_REMOVED lines=16> */
.L_x_961:
[----:B------:R-:W-:Y:S05]  /*4670*/  BRA `(.L_x_933) ;  /* 0x00000000001c7947 */ /* 0x000fea0003800000 */
.L_x_960:
[----:B------:R-:W-:-:S06]  /*4680*/  HADD2.F32 R2, -RZ, R19.H0_H0 ;  /* 0x20000013ff027230 */ /* 0x000fcc0000004100 */
[----:B------:R-:W0:Y:S02]  /*4690*/  F2I.U64.TRUNC R2, R2 ;  /* 0x0000000200027311 */ /* 0x000e24000020d800 */
[----:B0-----:R0:W-:Y:S01]  /*46a0*/  STG.E.64 desc[UR36][R16.64], R2 ;  /* 0x0000000210007986 */ /* 0x0011e2000c101b24 */
[----:B------:R-:W-:Y:S05]  /*46b0*/  BRA `(.L_x_933) ;  /* 0x00000000000c7947 */ /* 0x000fea0003800000 */
.L_x_959:
[----:B------:R-:W-:-:S06]  /*46c0*/  HADD2.F32 R19, -RZ, R19.H0_H0 ;  /* 0x20000013ff137230 */ /* 0x000fcc0000004100 */
[----:B------:R-:W0:Y:S02]  /*46d0*/  F2I.FTZ.U32.TRUNC.NTZ R19, R19 ;  /* 0x0000001300137305 */ /* 0x000e24000021f000 */
[----:B0-----:R0:W-:Y:S02]  /*46e0*/  STG.E desc[UR36][R16.64], R19 ;  /* 0x0000001310007986 */ /* 0x0011e4000c101924 */
.L_x_933:
[----:B------:R-:W-:-:S04]  /*46f0*/  IMAD R18, R18, 0x200, R23 ;  /* 0x0000020012127824 */ /* 0x000fc800078e0217 */
[----:B0-23--:R-:W-:-:S07]  /*4700*/  VIADD R19, R18, 0x80 ;  /* 0x0000008012137836 */ /* 0x00dfce0000000000 */
.L_x_860:
[----:B------:R-:W-:Y:S05]  /*4710*/  BSYNC B6 ;  /* 0x0000000000067941 */ /* 0x000fea0003800000 */
.L_x_859:
        /* <DEDUP_REMOVED lines=358> */
.L_x_964:
        /* <DEDUP_REMOVED lines=23> */
.L_x_968:
[----:B------:R-:W2:Y:S02]  /*5ef0*/  LDG.E.U8 R2, desc[UR36][R2.64] ;  /* 0x0000002402027981 */ /* 0x000ea4000c1e1100 */
[----:B--2---:R-:W-:-:S04]  /*5f00*/  I2FP.F32.U32 R0, R2 ;  /* 0x0000000200007245 */ /* 0x004fc80000201000 */
[----:B------:R-:W-:-:S04]  /*5f10*/  F2FP.F16.F32.PACK_AB R0, RZ, R0 ;  /* 0x00000000ff00723e */ /* 0x000fc800000000ff */
[----:B------:R-:W-:Y:S01]  /*5f20*/  PRMT R22, R0, 0x7610, R22 ;  /* 0x0000761000167816 */ /* 0x000fe20000000016 */
[----:B------:R-:W-:Y:S06]  /*5f30*/  BRA `(.L_x_970) ;  /* 0x0000000c00bc7947 */ /* 0x000fec0003800000 */
.L_x_967:
        /* <DEDUP_REMOVED lines=11> */
.L_x_972:
[----:B------:R-:W2:Y:S02]  /*5ff0*/  LDG.E R2, desc[UR36][R2.64] ;  /* 0x0000002402027981 */ /* 0x000ea4000c1e1900 */
[----:B--2---:R-:W-:-:S04]  /*6000*/  I2FP.F32.S32 R0, R2 ;  /* 0x0000000200007245 */ /* 0x004fc80000201400 */
[----:B------:R-:W-:-:S04]  /*6010*/  F2FP.F16.F32.PACK_AB R0, RZ, R0 ;  /* 0x00000000ff00723e */ /* 0x000fc800000000ff */
[----:B------:R-:W-:Y:S01]  /*6020*/  PRMT R22, R0, 0x7610, R22 ;  /* 0x0000761000167816 */ /* 0x000fe20000000016 */
[----:B------:R-:W-:Y:S06]  /*6030*/  BRA `(.L_x_970) ;  /* 0x0000000c007c7947 */ /* 0x000fec0003800000 */
.L_x_971:
[----:B------:R-:W2:Y:S02]  /*6040*/  LDG.E.U16 R2, desc[UR36][R2.64] ;  /* 0x0000002402027981 */ /* 0x000ea4000c1e1500 */
[----:B--2---:R-:W0:Y:S02]  /*6050*/  I2F.S16 R0, R2 ;  /* 0x0000000200007306 */ /* 0x004e240000101400 */
[----:B0-----:R-:W-:-:S04]  /*6060*/  F2FP.F16.F32.PACK_AB R0, RZ, R0 ;  /* 0x00000000ff00723e */ /* 0x001fc800000000ff */
[----:B------:R-:W-:Y:S01]  /*6070*/  PRMT R22, R0, 0x7610, R22 ;  /* 0x0000761000167816 */ /* 0x000fe20000000016 */
[----:B------:R-:W-:Y:S06]  /*6080*/  BRA `(.L_x_970) ;  /* 0x0000000c00687947 */ /* 0x000fec0003800000 */
.L_x_966:
        /* <DEDUP_REMOVED lines=9> */
.L_x_974:
[----:B------:R1:W5:Y:S01]  /*6120*/  LDG.E.U16 R22, desc[UR36][R2.64] ;  /* 0x0000002402167981 */ /* 0x000362000c1e1500 */
[----:B------:R-:W-:Y:S05]  /*6130*/  BRA `(.L_x_970) ;  /* 0x0000000c003c7947 */ /* 0x000fea0003800000 */
.L_x_973:
        /* <DEDUP_REMOVED lines=9> */
.L_x_976:
[----:B------:R0:W5:Y:S01]  /*61d0*/  LDG.E.U16 R22, desc[UR36][R2.64] ;  /* 0x0000002402167981 */ /* 0x000162000c1e1500 */
[----:B------:R-:W-:Y:S05]  /*61e0*/  BRA `(.L_x_970) ;  /* 0x0000000c00107947 */ /* 0x000fea0003800000 */
.L_x_975:
        /* <DEDUP_REMOVED lines=9> */
.L_x_965:
        /* <DEDUP_REMOVED lines=14> */
.L_x_979:
        /* <DEDUP_REMOVED lines=9> */
.L_x_978:
        /* <DEDUP_REMOVED lines=28> */
.L_x_981:
        /* <DEDUP_REMOVED lines=15> */
.L_x_980:
[----:B------:R-:W2:Y:S02]  /*66a0*/  LDG.E.U16 R0, desc[UR36][R2.64] ;  /* 0x0000002402007981 */ /* 0x000ea4000c1e1500 */
[----:B--2---:R-:W-:-:S05]  /*66b0*/  IMAD.U32 R0, R0, 0x10000, RZ ;  /* 0x0001000000007824 */ /* 0x004fca00078e00ff */
[----:B------:R-:W-:-:S04]  /*66c0*/  F2FP.F16.F32.PACK_AB R0, RZ, R0 ;  /* 0x00000000ff00723e */ /* 0x000fc800000000ff */
[----:B------:R-:W-:Y:S01]  /*66d0*/  PRMT R22, R0, 0x7610, R22 ;  /* 0x0000761000167816 */ /* 0x000fe20000000016 */
[----:B------:R-:W-:Y:S06]  /*66e0*/  BRA `(.L_x_970) ;  /* 0x0000000400d07947 */ /* 0x000fec0003800000 */
.L_x_977:
        /* <DEDUP_REMOVED lines=13> */
.L_x_984:
        /* <DEDUP_REMOVED lines=21> */
.L_x_988:
[----:B------:R-:W-:Y:S05]  /*6910*/  BSYNC B1 ;  /* 0x0000000000017941 */ /* 0x000fea0003800000 */
.L_x_987:
[----:B------:R-:W-:Y:S01]  /*6920*/  LEA R3, R0, 0x3b800000, 0x17 ;  /* 0x3b80000000037811 */ /* 0x000fe200078eb8ff */
[----:B------:R-:W-:-:S05]  /*6930*/  IMAD.SHL.U32 R0, R2, 0x100000, RZ ;  /* 0x0010000002007824 */ /* 0x000fca00078e00ff */
[----:B------:R-:W-:-:S07]  /*6940*/  LOP3.LUT R0, R3, R0, R4, 0xfe, !PT ;  /* 0x0000000003007212 */ /* 0x000fce00078efe04 */
.L_x_986:
[----:B------:R-:W-:Y:S05]  /*6950*/  BSYNC B0 ;  /* 0x0000000000007941 */ /* 0x000fea0003800000 */
.L_x_985:
[----:B------:R-:W-:-:S04]  /*6960*/  F2FP.F16.F32.PACK_AB R0, RZ, R0 ;  /* 0x00000000ff00723e */ /* 0x000fc800000000ff */
[----:B------:R-:W-:Y:S01]  /*6970*/  PRMT R22, R0, 0x7610, R22 ;  /* 0x0000761000167816 */ /* 0x000fe20000000016 */
[----:B------:R-:W-:Y:S06]  /*6980*/  BRA `(.L_x_970) ;  /* 0x0000000400287947 */ /* 0x000fec0003800000 */
.L_x_983:
        /* <DEDUP_REMOVED lines=21> */
.L_x_992:
[----:B------:R-:W-:Y:S05]  /*6ae0*/  BSYNC B1 ;  /* 0x0000000000017941 */ /* 0x000fea0003800000 */
.L_x_991:
[----:B------:R-:W-:Y:S01]  /*6af0*/  LEA R3, R0, 0x37800000, 0x17 ;  /* 0x3780000000037811 */ /* 0x000fe200078eb8ff */
[----:B------:R-:W-:-:S05]  /*6b00*/  IMAD.SHL.U32 R0, R2, 0x200000, RZ ;  /* 0x0020000002007824 */ /* 0x000fca00078e00ff */
[----:B------:R-:W-:-:S07]  /*6b10*/  LOP3.LUT R0, R3, R0, R4, 0xfe, !PT ;  /* 0x0000000003007212 */ /* 0x000fce00078efe04 */
.L_x_990:
[----:B------:R-:W-:Y:S05]  /*6b20*/  BSYNC B0 ;  /* 0x0000000000007941 */ /* 0x000fea0003800000 */
.L_x_989:
[----:B------:R-:W-:-:S04]  /*6b30*/  F2FP.F16.F32.PACK_AB R0, RZ, R0 ;  /* 0x00000000ff00723e */ /* 0x000fc800000000ff */
[----:B------:R-:W-:Y:S01]  /*6b40*/  PRMT R22, R0, 0x7610, R22 ;  /* 0x0000761000167816 */ /* 0x000fe20000000016 */
[----:B------:R-:W-:Y:S06]  /*6b50*/  BRA `(.L_x_970) ;  /* 0x0000000000b47947 */ /* 0x000fec0003800000 */
.L_x_982:
        /* <DEDUP_REMOVED lines=14> */
.L_x_996:
[----:B------:R-:W-:Y:S05]  /*6c40*/  BSYNC B0 ;  /* 0x0000000000007941 */ /* 0x000fea0003800000 */
.L_x_995:
[----:B------:R-:W-:-:S04]  /*6c50*/  F2FP.F16.F32.PACK_AB R0, RZ, R0 ;  /* 0x00000000ff00723e */ /* 0x000fc800000000ff */
[----:B------:R-:W-:Y:S01]  /*6c60*/  PRMT R22, R0, 0x7610, R22 ;  /* 0x0000761000167816 */ /* 0x000fe20000000016 */
[----:B------:R-:W-:Y:S06]  /*6c70*/  BRA `(.L_x_970) ;  /* 0x00000000006c7947 */ /* 0x000fec0003800000 */
.L_x_969:
        /* <DEDUP_REMOVED lines=16> */
.L_x_997:
[----:B------:R-:W-:Y:S01]  /*6d80*/  PRMT R22, RZ, 0x7610, R22 ;  /* 0x00007610ff167816 */ /* 0x000fe20000000016 */
[----:B------:R-:W-:Y:S06]  /*6d90*/  BRA `(.L_x_970) ;  /* 0x0000000000247947 */ /* 0x000fec0003800000 */
.L_x_994:
[----:B------:R-:W2:Y:S02]  /*6da0*/  LDG.E.64 R2, desc[UR36][R2.64] ;  /* 0x0000002402027981 */ /* 0x000ea4000c1e1b00 */
[----:B--2---:R-:W0:Y:S02]  /*6db0*/  I2F.U64 R0, R2 ;  /* 0x0000000200007312 */ /* 0x004e240000301000 */
[----:B0-----:R-:W-:-:S04]  /*6dc0*/  F2FP.F16.F32.PACK_AB R0, RZ, R0 ;  /* 0x00000000ff00723e */ /* 0x001fc800000000ff */
[----:B------:R-:W-:Y:S01]  /*6dd0*/  PRMT R22, R0, 0x7610, R22 ;  /* 0x0000761000167816 */ /* 0x000fe20000000016 */
[----:B------:R-:W-:Y:S06]  /*6de0*/  BRA `(.L_x_970) ;  /* 0x0000000000107947 */ /* 0x000fec0003800000 */
.L_x_993:
[----:B------:R-:W2:Y:S02]  /*6df0*/  LDG.E R2, desc[UR36][R2.64] ;  /* 0x0000002402027981 */ /* 0x000ea4000c1e1900 */
[----:B--2---:R-:W-:-:S04]  /*6e00*/  I2FP.F32.U32 R0, R2 ;  /* 0x0000000200007245 */ /* 0x004fc80000201000 */
[----:B------:R-:W-:-:S04]  /*6e10*/  F2FP.F16.F32.PACK_AB R0, RZ, R0 ;  /* 0x00000000ff00723e */ /* 0x000fc800000000ff */
[----:B------:R-:W-:-:S07]  /*6e20*/  PRMT R22, R0, 0x7610, R22 ;  /* 0x0000761000167816 */ /* 0x000fce0000000016 */
.L_x_970:
        /* <DEDUP_REMOVED lines=19> */
.L_x_1001:
[----:B------:R-:W2:Y:S02]  /*6f60*/  LDG.E.U8 R2, desc[UR36][R2.64] ;  /* 0x0000002402027981 */ /* 0x000ea4000c1e1100 */
[----:B--2---:R-:W-:-:S04]  /*6f70*/  I2FP.F32.U32 R0, R2 ;  /* 0x0000000200007245 */ /* 0x004fc80000201000 */
[----:B------:R-:W-:Y:S01]  /*6f80*/  F2FP.F16.F32.PACK_AB R0, RZ, R0 ;  /* 0x00000000ff00723e */ /* 0x000fe200000000ff */
[----:B------:R-:W-:Y:S06]  /*6f90*/  BRA `(.L_x_1003) ;  /* 0x0000000c00887947 */ /* 0x000fec0003800000 */
.L_x_1000:
        /* <DEDUP_REMOVED lines=10> */
.L_x_1005:
[----:B------:R-:W2:Y:S02]  /*7040*/  LDG.E R2, desc[UR36][R2.64] ;  /* 0x0000002402027981 */ /* 0x000ea4000c1e1900 */
[----:B--2---:R-:W-:-:S04]  /*7050*/  I2FP.F32.S32 R0, R2 ;  /* 0x0000000200007245 */ /* 0x004fc80000201400 */
[----:B------:R-:W-:Y:S01]  /*7060*/  F2FP.F16.F32.PACK_AB R0, RZ, R0 ;  /* 0x00000000ff00723e */ /* 0x000fe200000000ff */
[----:B------:R-:W-:Y:S06]  /*7070*/  BRA `(.L_x_1003) ;  /* 0x0000000c00507947 */ /* 0x000fec0003800000 */
.L_x_1004:
[----:B------:R-:W2:Y:S02]  /*7080*/  LDG.E.U16 R2, desc[UR36][R2.64] ;  /* 0x0000002402027981 */ /* 0x000ea4000c1e1500 */
[----:B--2---:R-:W0:Y:S02]  /*7090*/  I2F.S16 R0, R2 ;  /* 0x0000000200007306 */ /* 0x004e240000101400 */
[----:B0-----:R-:W-:Y:S01]  /*70a0*/  F2FP.F16.F32.PACK_AB R0, RZ, R0 ;  /* 0x00000000ff00723e */ /* 0x001fe200000000ff */
[----:B------:R-:W-:Y:S06]  /*70b0*/  BRA `(.L_x_1003) ;  /* 0x0000000c00407947 */ /* 0x000fec0003800000 */
.L_x_999:
        /* <DEDUP_REMOVED lines=9> */
.L_x_1007:
[----:B------:R1:W5:Y:S01]  /*7150*/  LDG.E.U16 R0, desc[UR36][R2.64] ;  /* 0x0000002402007981 */ /* 0x000362000c1e1500 */
[----:B------:R-:W-:Y:S05]  /*7160*/  BRA `(.L_x_1003) ;  /* 0x0000000c00147947 */ /* 0x000fea0003800000 */
.L_x_1006:
        /* <DEDUP_REMOVED lines=9> */
.L_x_1009:
[----:B------:R0:W5:Y:S01]  /*7200*/  LDG.E.U16 R0, desc[UR36][R2.64] ;  /* 0x0000002402007981 */ /* 0x000162000c1e1500 */
[----:B------:R-:W-:Y:S05]  /*7210*/  BRA `(.L_x_1003) ;  /* 0x0000000800e87947 */ /* 0x000fea0003800000 */
.L_x_1008:
        /* <DEDUP_REMOVED lines=8> */
.L_x_998:
        /* <DEDUP_REMOVED lines=13> */
.L_x_1012:
        /* <DEDUP_REMOVED lines=8> */
.L_x_1011:
        /* <DEDUP_REMOVED lines=28> */
.L_x_1014:
        /* <DEDUP_REMOVED lines=15> */
.L_x_1013:
[----:B------:R-:W2:Y:S02]  /*76a0*/  LDG.E.U16 R0, desc[UR36][R2.64] ;  /* 0x0000002402007981 */ /* 0x000ea4000c1e1500 */
[----:B--2---:R-:W-:-:S05]  /*76b0*/  IMAD.U32 R0, R0, 0x10000, RZ ;  /* 0x0001000000007824 */ /* 0x004fca00078e00ff */
[----:B------:R-:W-:Y:S01]  /*76c0*/  F2FP.F16.F32.PACK_AB R0, RZ, R0 ;  /* 0x00000000ff00723e */ /* 0x000fe200000000ff */
[----:B------:R-:W-:Y:S06]  /*76d0*/  BRA `(.L_x_1003) ;  /* 0x0000000400b87947 */ /* 0x000fec0003800000 */
.L_x_1010:
        /* <DEDUP_REMOVED lines=12> */
.L_x_1017:
        /* <DEDUP_REMOVED lines=21> */
.L_x_1021:
[----:B------:R-:W-:Y:S05]  /*78f0*/  BSYNC B1 ;  /* 0x0000000000017941 */ /* 0x000fea0003800000 */
.L_x_1020:
[----:B------:R-:W-:Y:S01]  /*7900*/  LEA R3, R0, 0x3b800000, 0x17 ;  /* 0x3b80000000037811 */ /* 0x000fe200078eb8ff */
[----:B------:R-:W-:-:S05]  /*7910*/  IMAD.SHL.U32 R0, R2, 0x100000, RZ ;  /* 0x0010000002007824 */ /* 0x000fca00078e00ff */
[----:B------:R-:W-:-:S07]  /*7920*/  LOP3.LUT R0, R3, R0, R4, 0xfe, !PT ;  /* 0x0000000003007212 */ /* 0x000fce00078efe04 */
.L_x_1019:
[----:B------:R-:W-:Y:S05]  /*7930*/  BSYNC B0 ;  /* 0x0000000000007941 */ /* 0x000fea0003800000 */
.L_x_1018:
[----:B------:R-:W-:Y:S01]  /*7940*/  F2FP.F16.F32.PACK_AB R0, RZ, R0 ;  /* 0x00000000ff00723e */ /* 0x000fe200000000ff */
[----:B------:R-:W-:Y:S06]  /*7950*/  BRA `(.L_x_1003) ;  /* 0x0000000400187947 */ /* 0x000fec0003800000 */
.L_x_1016:
        /* <DEDUP_REMOVED lines=21> */
.L_x_1025:
[----:B------:R-:W-:Y:S05]  /*7ab0*/  BSYNC B1 ;  /* 0x0000000000017941 */ /* 0x000fea0003800000 */
.L_x_1024:
[----:B------:R-:W-:Y:S01]  /*7ac0*/  LEA R3, R0, 0x37800000, 0x17 ;  /* 0x3780000000037811 */ /* 0x000fe200078eb8ff */
[----:B------:R-:W-:-:S05]  /*7ad0*/  IMAD.SHL.U32 R0, R2, 0x200000, RZ ;  /* 0x0020000002007824 */ /* 0x000fca00078e00ff */
[----:B------:R-:W-:-:S07]  /*7ae0*/  LOP3.LUT R0, R3, R0, R4, 0xfe, !PT ;  /* 0x0000000003007212 */ /* 0x000fce00078efe04 */
.L_x_1023:
[----:B------:R-:W-:Y:S05]  /*7af0*/  BSYNC B0 ;  /* 0x0000000000007941 */ /* 0x000fea0003800000 */
.L_x_1022:
[----:B------:R-:W-:Y:S01]  /*7b00*/  F2FP.F16.F32.PACK_AB R0, RZ, R0 ;  /* 0x00000000ff00723e */ /* 0x000fe200000000ff */
[----:B------:R-:W-:Y:S06]  /*7b10*/  BRA `(.L_x_1003) ;  /* 0x0000000000a87947 */ /* 0x000fec0003800000 */
.L_x_1015:
        /* <DEDUP_REMOVED lines=14> */
.L_x_1029:
[----:B------:R-:W-:Y:S05]  /*7c00*/  BSYNC B0 ;  /* 0x0000000000007941 */ /* 0x000fea0003800000 */
.L_x_1028:
[----:B------:R-:W-:Y:S01]  /*7c10*/  F2FP.F16.F32.PACK_AB R0, RZ, R0 ;  /* 0x00000000ff00723e */ /* 0x000fe200000000ff */
[----:B------:R-:W-:Y:S06]  /*7c20*/  BRA `(.L_x_1003) ;  /* 0x0000000000647947 */ /* 0x000fec0003800000 */
.L_x_1002:
        /* <DEDUP_REMOVED lines=16> */
.L_x_1030:
[----:B------:R-:W-:Y:S01]  /*7d30*/  PRMT R0, RZ, 0x7610, R0 ;  /* 0x00007610ff007816 */ /* 0x000fe20000000000 */
[----:B------:R-:W-:Y:S06]  /*7d40*/  BRA `(.L_x_1003) ;  /* 0x00000000001c7947 */ /* 0x000fec0003800000 */
.L_x_1027:
[----:B------:R-:W2:Y:S02]  /*7d50*/  LDG.E.64 R2, desc[UR36][R2.64] ;  /* 0x0000002402027981 */ /* 0x000ea4000c1e1b00 */
[----:B--2---:R-:W0:Y:S02]  /*7d60*/  I2F.U64 R0, R2 ;  /* 0x0000000200007312 */ /* 0x004e240000301000 */
[----:B0-----:R-:W-:Y:S01]  /*7d70*/  F2FP.F16.F32.PACK_AB R0, RZ, R0 ;  /* 0x00000000ff00723e */ /* 0x001fe200000000ff */
[----:B------:R-:W-:Y:S06]  /*7d80*/  BRA `(.L_x_1003) ;  /* 0x00000000000c7947 */ /* 0x000fec0003800000 */
.L_x_1026:
[----:B------:R-:W2:Y:S02]  /*7d90*/  LDG.E R2, desc[UR36][R2.64] ;  /* 0x0000002402027981 */ /* 0x000ea4000c1e1900 */
[----:B--2---:R-:W-:-:S04]  /*7da0*/  I2FP.F32.U32 R0, R2 ;  /* 0x0000000200007245 */ /* 0x004fc80000201000 */
[----:B------:R-:W-:-:S07]  /*7db0*/  F2FP.F16.F32.PACK_AB R0, RZ, R0 ;  /* 0x00000000ff00723e */ /* 0x000fce00000000ff */
.L_x_1003:
        /* <DEDUP_REMOVED lines=25> */
.L_x_1034:
[----:B------:R-:W-:-:S06]  /*7f50*/  HADD2.F32 R3, -RZ, R22.H0_H0 ;  /* 0x20000016ff037230 */ /* 0x000fcc0000004100 */
[----:B------:R-:W0:Y:S02]  /*7f60*/  F2I.S64.TRUNC R2, R3 ;  /* 0x0000000300027311 */ /* 0x000e24000020d900 */
[----:B0-----:R0:W-:Y:S01]  /*7f70*/  STG.E.U8 desc[UR36][R16.64], R2 ;  /* 0x0000000210007986 */ /* 0x0011e2000c101124 */
[----:B------:R-:W-:Y:S05]  /*7f80*/  BRA `(.L_x_1036) ;  /* 0x0000000c00847947 */ /* 0x000fea0003800000 */
.L_x_1033:
        /* <DEDUP_REMOVED lines=10> */
.L_x_1038:
[----:B------:R-:W-:-:S04]  /*8030*/  HADD2.F32 R22, -RZ, R22.H0_H0 ;  /* 0x20000016ff167230 */ /* 0x000fc80000004100 */
[----:B------:R-:W0:Y:S02]  /*8040*/  F2I.FTZ.TRUNC.NTZ R3, R22 ;  /* 0x0000001600037305 */ /* 0x000e24000021f100 */
[----:B0-----:R3:W-:Y:S01]  /*8050*/  STG.E desc[UR36][R16.64], R3 ;  /* 0x0000000310007986 */ /* 0x0017e2000c101924 */
[----:B------:R-:W-:Y:S05]  /*8060*/  BRA `(.L_x_1036) ;  /* 0x0000000c004c7947 */ /* 0x000fea0003800000 */
.L_x_1037:
[----:B------:R-:W-:-:S04]  /*8070*/  HADD2.F32 R22, -RZ, R22.H0_H0 ;  /* 0x20000016ff167230 */ /* 0x000fc80000004100 */
[----:B------:R-:W0:Y:S02]  /*8080*/  F2I.FTZ.TRUNC.NTZ R3, R22 ;  /* 0x0000001600037305 */ /* 0x000e24000021f100 */
[----:B0-----:R2:W-:Y:S01]  /*8090*/  STG.E.U16 desc[UR36][R16.64], R3 ;  /* 0x0000000310007986 */ /* 0x0015e2000c101524 */
[----:B------:R-:W-:Y:S05]  /*80a0*/  BRA `(.L_x_1036) ;  /* 0x0000000c003c7947 */ /* 0x000fea0003800000 */
.L_x_1032:
        /* <DEDUP_REMOVED lines=9> */
.L_x_1040:
[----:B------:R0:W-:Y:S01]  /*8140*/  STG.E.U16 desc[UR36][R16.64], R22 ;  /* 0x0000001610007986 */ /* 0x0001e2000c101524 */
[----:B------:R-:W-:Y:S05]  /*8150*/  BRA `(.L_x_1036) ;  /* 0x0000000c00107947 */ /* 0x000fea0003800000 */
.L_x_1039:
        /* <DEDUP_REMOVED lines=10> */
.L_x_1042:
[----:B------:R-:W-:-:S05]  /*8200*/  HADD2.F32 R0, -RZ, R22.H0_H0 ;  /* 0x20000016ff007230 */ /* 0x000fca0000004100 */
[----:B------:R-:W-:-:S04]  /*8210*/  F2FP.F16.F32.PACK_AB R0, RZ, R0 ;  /* 0x00000000ff00723e */ /* 0x000fc800000000ff */
[----:B------:R-:W-:-:S05]  /*8220*/  PRMT R0, R0, 0x5410, RZ ;  /* 0x0000541000007816 */ /* 0x000fca00000000ff */
[----:B------:R0:W-:Y:S01]  /*8230*/  STG.E desc[UR36][R16.64], R0 ;  /* 0x0000000010007986 */ /* 0x0001e2000c101924 */
[----:B------:R-:W-:Y:S05]  /*8240*/  BRA `(.L_x_1036) ;  /* 0x0000000800d47947 */ /* 0x000fea0003800000 */
.L_x_1041:
[----:B------:R-:W-:-:S05]  /*8250*/  HADD2.F32 R2, -RZ, R22.H0_H0 ;  /* 0x20000016ff027230 */ /* 0x000fca0000004100 */
[----:B------:R-:W-:-:S06]  /*8260*/  FMUL.FTZ R2, R2, 1 ;  /* 0x3f80000002027820 */ /* 0x000fcc0000410000 */
[----:B------:R-:W0:Y:S02]  /*8270*/  F2F.F64.F32 R2, R2 ;  /* 0x0000000200027310 */ /* 0x000e240000201800 */
[----:B0-----:R0:W-:Y:S01]  /*8280*/  STG.E.64 desc[UR36][R16.64], R2 ;  /* 0x0000000210007986 */ /* 0x0011e2000c101b24 */
[----:B------:R-:W-:Y:S05]  /*8290*/  BRA `(.L_x_1036) ;  /* 0x0000000800c07947 */ /* 0x000fea0003800000 */
.L_x_1031:
        /* <DEDUP_REMOVED lines=13> */
.L_x_1045:
[----:B------:R-:W-:Y:S01]  /*8370*/  HADD2.F32 R22, -RZ, R22.H0_H0 ;  /* 0x20000016ff167230 */ /* 0x000fe20000004100 */
[----:B------:R-:W-:-:S04]  /*8380*/  CS2R R6, SRZ ;  /* 0x0000000000067805 */ /* 0x000fc8000001ff00 */
[----:B------:R-:W-:-:S06]  /*8390*/  FMUL.FTZ R4, R22, 1 ;  /* 0x3f80000016047820 */ /* 0x000fcc0000410000 */
[----:B------:R-:W0:Y:S02]  /*83a0*/  F2F.F64.F32 R4, R4 ;  /* 0x0000000400047310 */ /* 0x000e240000201800 */
[----:B0-----:R0:W-:Y:S01]  /*83b0*/  STG.E.128 desc[UR36][R16.64], R4 ;  /* 0x0000000410007986 */ /* 0x0011e2000c101d24 */
[----:B------:R-:W-:Y:S05]  /*83c0*/  BRA `(.L_x_1036) ;  /* 0x0000000800747947 */ /* 0x000fea0003800000 */
.L_x_1044:
        /* <DEDUP_REMOVED lines=21> */
.L_x_1049:
[----:B------:R-:W-:Y:S05]  /*8520*/  BSYNC B0 ;  /* 0x0000000000007941 */ /* 0x000fea0003800000 */
.L_x_1048:
[----:B------:R-:W-:-:S05]  /*8530*/  LOP3.LUT R3, R0, R3, RZ, 0xfc, !PT ;  /* 0x0000000300037212 */ /* 0x000fca00078efcff */
[----:B------:R0:W-:Y:S01]  /*8540*/  STG.E.U8 desc[UR36][R16.64], R3 ;  /* 0x0000000310007986 */ /* 0x0001e2000c101124 */
[----:B------:R-:W-:Y:S05]  /*8550*/  BRA `(.L_x_1036) ;  /* 0x0000000800107947 */ /* 0x000fea0003800000 */
.L_x_1047:
        /* <DEDUP_REMOVED lines=13> */
.L_x_1051:
[----:B------:R-:W-:Y:S01]  /*8630*/  IMAD.MOV.U32 R0, RZ, RZ, 0x7f ;  /* 0x0000007fff007424 */ /* 0x000fe200078e00ff */
[----:B------:R-:W-:-:S04]  /*8640*/  ISETP.GT.U32.AND P0, PT, R2, 0x7f800000, PT ;  /* 0x7f8000000200780c */ /* 0x000fc80003f04070 */
[----:B------:R-:W-:-:S09]  /*8650*/  SEL R0, R0, 0x7c, P0 ;  /* 0x0000007c00007807 */ /* 0x000fd20000000000 */
.L_x_1052:
[----:B------:R-:W-:Y:S05]  /*8660*/  BSYNC B0 ;  /* 0x0000000000007941 */ /* 0x000fea0003800000 */
.L_x_1050:
[----:B------:R-:W-:-:S04]  /*8670*/  LOP3.LUT R2, R3, 0x80000000, RZ, 0xc0, !PT ;  /* 0x8000000003027812 */ /* 0x000fc800078ec0ff */
[----:B------:R-:W-:-:S04]  /*8680*/  SHF.R.U32.HI R3, RZ, 0x18, R2 ;  /* 0x00000018ff037819 */ /* 0x000fc80000011602 */
[----:B------:R-:W-:-:S05]  /*8690*/  LOP3.LUT R3, R0, R3, RZ, 0xfc, !PT ;  /* 0x0000000300037212 */ /* 0x000fca00078efcff */
[----:B------:R0:W-:Y:S01]  /*86a0*/  STG.E.U8 desc[UR36][R16.64], R3 ;  /* 0x0000000310007986 */ /* 0x0001e2000c101124 */
[----:B------:R-:W-:Y:S05]  /*86b0*/  BRA `(.L_x_1036) ;  /* 0x0000000400b87947 */ /* 0x000fea0003800000 */
.L_x_1046:
[----:B------:R-:W-:-:S05]  /*86c0*/  HADD2.F32 R0, -RZ, R22.H0_H0 ;  /* 0x20000016ff007230 */ /* 0x000fca0000004100 */
[----:B------:R-:W-:-:S05]  /*86d0*/  F2FP.BF16.F32.PACK_AB R0, RZ, R0 ;  /* 0x00000000ff00723e */ /* 0x000fca00000010ff */
[----:B------:R0:W-:Y:S01]  /*86e0*/  STG.E.U16 desc[UR36][R16.64], R0 ;  /* 0x0000000010007986 */ /* 0x0001e2000c101524 */
[----:B------:R-:W-:Y:S05]  /*86f0*/  BRA `(.L_x_1036) ;  /* 0x0000000400a87947 */ /* 0x000fea0003800000 */
.L_x_1043:
        /* <DEDUP_REMOVED lines=12> */
.L_x_1055:
        /* <DEDUP_REMOVED lines=17> */
.L_x_1058:
[----:B------:R-:W-:-:S04]  /*88d0*/  LOP3.LUT R2, R3, 0x80000000, RZ, 0xc0, !PT ;  /* 0x8000000003027812 */ /* 0x000fc800078ec0ff */
[----:B------:R-:W-:-:S04]  /*88e0*/  SHF.R.U32.HI R3, RZ, 0x18, R2 ;  /* 0x00000018ff037819 */ /* 0x000fc80000011602 */
[----:B------:R-:W-:-:S04]  /*88f0*/  LOP3.LUT R0, R0, R3, RZ, 0xfc, !PT ;  /* 0x0000000300007212 */ /* 0x000fc800078efcff */
[----:B------:R-:W-:-:S07]  /*8900*/  PRMT R8, R0, 0x7610, R8 ;  /* 0x0000761000087816 */ /* 0x000fce0000000008 */
.L_x_1057:
[----:B------:R-:W-:Y:S05]  /*8910*/  BSYNC B0 ;  /* 0x0000000000007941 */ /* 0x000fea0003800000 */
.L_x_1056:
[----:B------:R0:W-:Y:S01]  /*8920*/  STG.E.U8 desc[UR36][R16.64], R8 ;  /* 0x0000000810007986 */ /* 0x0001e2000c101124 */
[----:B------:R-:W-:Y:S05]  /*8930*/  BRA `(.L_x_1036) ;  /* 0x0000000400187947 */ /* 0x000fea0003800000 */
.L_x_1054:
        /* <DEDUP_REMOVED lines=17> */
.L_x_1061:
[----:B------:R-:W-:-:S04]  /*8a50*/  LOP3.LUT R2, R3, 0x80000000, RZ, 0xc0, !PT ;  /* 0x8000000003027812 */ /* 0x000fc800078ec0ff */
[----:B------:R-:W-:-:S04]  /*8a60*/  SHF.R.U32.HI R3, RZ, 0x18, R2 ;  /* 0x00000018ff037819 */ /* 0x000fc80000011602 */
[----:B------:R-:W-:-:S04]  /*8a70*/  LOP3.LUT R0, R0, R3, RZ, 0xfc, !PT ;  /* 0x0000000300007212 */ /* 0x000fc800078efcff */
[----:B------:R-:W-:-:S07]  /*8a80*/  PRMT R8, R0, 0x7610, R8 ;  /* 0x0000761000087816 */ /* 0x000fce0000000008 */
.L_x_1060:
[----:B------:R-:W-:Y:S05]  /*8a90*/  BSYNC B0 ;  /* 0x0000000000007941 */ /* 0x000fea0003800000 */
.L_x_1059:
[----:B------:R0:W-:Y:S01]  /*8aa0*/  STG.E.U8 desc[UR36][R16.64], R8 ;  /* 0x0000000810007986 */ /* 0x0001e2000c101124 */
[----:B------:R-:W-:Y:S05]  /*8ab0*/  BRA `(.L_x_1036) ;  /* 0x0000000000b87947 */ /* 0x000fea0003800000 */
.L_x_1053:
[----:B------:R-:W-:-:S13]  /*8ac0*/  ISETP.NE.AND P0, PT, R0, 0x1c, PT ;  /* 0x0000001c0000780c */ /* 0x000fda0003f05270 */
[----:B------:R-:W-:Y:S05]  /*8ad0*/  @!P0 BRA `(.L_x_1062) ;  /* 0x0000000000a48947 */ /* 0x000fea0003800000 */
[----:B------:R-:W-:-:S13]  /*8ae0*/  ISETP.NE.AND P0, PT, R0, 0x1d, PT ;  /* 0x0000001d0000780c */ /* 0x000fda0003f05270 */
[----:B------:R-:W-:Y:S05]  /*8af0*/  @!P0 BRA `(.L_x_1063) ;  /* 0x00000000008c8947 */ /* 0x000fea0003800000 */
[----:B------:R-:W-:-:S13]  /*8b00*/  ISETP.NE.AND P0, PT, R0, 0x2c, PT ;  /* 0x0000002c0000780c */ /* 0x000fda0003f05270 */
[----:B------:R-:W-:Y:S05]  /*8b10*/  @P0 BRA `(.L_x_1035) ;  /* 0x0000000000400947 */ /* 0x000fea0003800000 */
[----:B------:R-:W-:-:S05]  /*8b20*/  HADD2.F32 R3, -RZ, R22.H0_H0 ;  /* 0x20000016ff037230 */ /* 0x000fca0000004100 */
        /* <DEDUP_REMOVED lines=15> */
.L_x_1035:
        /* <DEDUP_REMOVED lines=16> */
.L_x_1064:
[----:B------:R-:W-:Y:S05]  /*8d20*/  BRA `(.L_x_1036) ;  /* 0x00000000001c7947 */ /* 0x000fea0003800000 */
.L_x_1063:
[----:B------:R-:W-:-:S06]  /*8d30*/  HADD2.F32 R2, -RZ, R22.H0_H0 ;  /* 0x20000016ff027230 */ /* 0x000fcc0000004100 */
[----:B------:R-:W0:Y:S02]  /*8d40*/  F2I.U64.TRUNC R2, R2 ;  /* 0x0000000200027311 */ /* 0x000e24000020d800 */
[----:B0-----:R0:W-:Y:S01]  /*8d50*/  STG.E.64 desc[UR36][R16.64], R2 ;  /* 0x0000000210007986 */ /* 0x0011e2000c101b24 */
[----:B------:R-:W-:Y:S05]  /*8d60*/  BRA `(.L_x_1036) ;  /* 0x00000000000c7947 */ /* 0x000fea0003800000 */
.L_x_1062:
[----:B------:R-:W-:-:S04]  /*8d70*/  HADD2.F32 R22, -RZ, R22.H0_H0 ;  /* 0x20000016ff167230 */ /* 0x000fc80000004100 */
[----:B------:R-:W0:Y:S02]  /*8d80*/  F2I.FTZ.U32.TRUNC.NTZ R3, R22 ;  /* 0x0000001600037305 */ /* 0x000e24000021f000 */
[----:B0-----:R0:W-:Y:S02]  /*8d90*/  STG.E desc[UR36][R16.64], R3 ;  /* 0x0000000310007986 */ /* 0x0011e4000c101924 */
.L_x_1036:
[----:B------:R-:W-:-:S07]  /*8da0*/  VIADD R19, R19, 0x80 ;  /* 0x0000008013137836 */ /* 0x000fce0000000000 */
.L_x_963:
[----:B------:R-:W-:Y:S05]  /*8db0*/  BSYNC B6 ;  /* 0x0000000000067941 */ /* 0x000fea0003800000 */
.L_x_962:
        /* <DEDUP_REMOVED lines=358> */
.L_x_1067:
        /* <DEDUP_REMOVED lines=23> */
.L_x_1071:
[----:B------:R-:W2:Y:S02]  /*a590*/  LDG.E.U8 R2, desc[UR36][R2.64] ;  /* 0x0000002402027981 */ /* 0x000ea4000c1e1100 */
[----:B--2---:R-:W-:-:S04]  /*a5a0*/  I2FP.F32.U32 R0, R2 ;  /* 0x0000000200007245 */ /* 0x004fc80000201000 */
[----:B------:R-:W-:-:S04]  /*a5b0*/  F2FP.F16.F32.PACK_AB R0, RZ, R0 ;  /* 0x00000000ff00723e */ /* 0x000fc800000000ff */
[----:B------:R-:W-:Y:S01]  /*a5c0*/  PRMT R22, R0, 0x7610, R22 ;  /* 0x0000761000167816 */ /* 0x000fe20000000016 */
[----:B------:R-:W-:Y:S06]  /*a5d0*/  BRA `(.L_x_1073) ;  /* 0x0000000c00bc7947 */ /* 0x000fec0003800000 */
.L_x_1070:
        /* <DEDUP_REMOVED lines=11> */
.L_x_1075:
[----:B------:R-:W2:Y:S02]  /*a690*/  LDG.E R2, desc[UR36][R2.64] ;  /* 0x0000002402027981 */ /* 0x000ea4000c1e1900 */
[----:B--2---:R-:W-:-:S04]  /*a6a0*/  I2FP.F32.S32 R0, R2 ;  /* 0x0000000200007245 */ /* 0x004fc80000201400 */
[----:B------:R-:W-:-:S04]  /*a6b0*/  F2FP.F16.F32.PACK_AB R0, RZ, R0 ;  /* 0x00000000ff00723e */ /* 0x000fc800000000ff */
[----:B------:R-:W-:Y:S01]  /*a6c0*/  PRMT R22, R0, 0x7610, R22 ;  /* 0x0000761000167816 */ /* 0x000fe20000000016 */
[----:B------:R-:W-:Y:S06]  /*a6d0*/  BRA `(.L_x_1073) ;  /* 0x0000000c007c7947 */ /* 0x000fec0003800000 */
.L_x_1074:
[----:B------:R-:W2:Y:S02]  /*a6e0*/  LDG.E.U16 R2, desc[UR36][R2.64] ;  /* 0x0000002402027981 */ /* 0x000ea4000c1e1500 */
[----:B--2---:R-:W0:Y:S02]  /*a6f0*/  I2F.S16 R0, R2 ;  /* 0x0000000200007306 */ /* 0x004e240000101400 */
[----:B0-----:R-:W-:-:S04]  /*a700*/  F2FP.F16.F32.PACK_AB R0, RZ, R0 ;  /* 0x00000000ff00723e */ /* 0x001fc800000000ff */
[----:B------:R-:W-:Y:S01]  /*a710*/  PRMT R22, R0, 0x7610, R22 ;  /* 0x0000761000167816 */ /* 0x000fe20000000016 */
[----:B------:R-:W-:Y:S06]  /*a720*/  BRA `(.L_x_1073) ;  /* 0x0000000c00687947 */ /* 0x000fec0003800000 */
.L_x_1069:
        /* <DEDUP_REMOVED lines=9> */
.L_x_1077:
[----:B------:R0:W5:Y:S01]  /*a7c0*/  LDG.E.U16 R22, desc[UR36][R2.64] ;  /* 0x0000002402167981 */ /* 0x000162000c1e1500 */
[----:B------:R-:W-:Y:S05]  /*a7d0*/  BRA `(.L_x_1073) ;  /* 0x0000000c003c7947 */ /* 0x000fea0003800000 */
.L_x_1076:
        /* <DEDUP_REMOVED lines=9> */
.L_x_1079:
[----:B------:R1:W5:Y:S01]  /*a870*/  LDG.E.U16 R22, desc[UR36][R2.64] ;  /* 0x0000002402167981 */ /* 0x000362000c1e1500 */
[----:B------:R-:W-:Y:S05]  /*a880*/  BRA `(.L_x_1073) ;  /* 0x0000000c00107947 */ /* 0x000fea0003800000 */
.L_x_1078:
        /* <DEDUP_REMOVED lines=9> */
.L_x_1068:
        /* <DEDUP_REMOVED lines=14> */
.L_x_1082:
        /* <DEDUP_REMOVED lines=9> */
.L_x_1081:
        /* <DEDUP_REMOVED lines=28> */
.L_x_1084:
        /* <DEDUP_REMOVED lines=15> */
.L_x_1083:
[----:B------:R-:W2:Y:S02]  /*ad40*/  LDG.E.U16 R0, desc[UR36][R2.64] ;  /* 0x0000002402007981 */ /* 0x000ea4000c1e1500 */
[----:B--2---:R-:W-:-:S05]  /*ad50*/  IMAD.U32 R0, R0, 0x10000, RZ ;  /* 0x0001000000007824 */ /* 0x004fca00078e00ff */
[----:B------:R-:W-:-:S04]  /*ad60*/  F2FP.F16.F32.PACK_AB R0, RZ, R0 ;  /* 0x00000000ff00723e */ /* 0x000fc800000000ff */
[----:B------:R-:W-:Y:S01]  /*ad70*/  PRMT R22, R0, 0x7610, R22 ;  /* 0x0000761000167816 */ /* 0x000fe20000000016 */
[----:B------:R-:W-:Y:S06]  /*ad80*/  BRA `(.L_x_1073) ;  /* 0x0000000400d07947 */ /* 0x000fec0003800000 */
.L_x_1080:
        /* <DEDUP_REMOVED lines=13> */
.L_x_1087:
        /* <DEDUP_REMOVED lines=21> */
.L_x_1091:
[----:B------:R-:W-:Y:S05]  /*afb0*/  BSYNC B1 ;  /* 0x0000000000017941 */ /* 0x000fea0003800000 */
.L_x_1090:
[----:B------:R-:W-:Y:S01]  /*afc0*/  LEA R3, R0, 0x3b800000, 0x17 ;  /* 0x3b80000000037811 */ /* 0x000fe200078eb8ff */
[----:B------:R-:W-:-:S05]  /*afd0*/  IMAD.SHL.U32 R0, R2, 0x100000, RZ ;  /* 0x0010000002007824 */ /* 0x000fca00078e00ff */
[----:B------:R-:W-:-:S07]  /*afe0*/  LOP3.LUT R0, R3, R0, R4, 0xfe, !PT ;  /* 0x0000000003007212 */ /* 0x000fce00078efe04 */
.L_x_1089:
[----:B------:R-:W-:Y:S05]  /*aff0*/  BSYNC B0 ;  /* 0x0000000000007941 */ /* 0x000fea0003800000 */
.L_x_1088:
[----:B------:R-:W-:-:S04]  /*b000*/  F2FP.F16.F32.PACK_AB R0, RZ, R0 ;  /* 0x00000000ff00723e */ /* 0x000fc800000000ff */
[----:B------:R-:W-:Y:S01]  /*b010*/  PRMT R22, R0, 0x7610, R22 ;  /* 0x0000761000167816 */ /* 0x000fe20000000016 */
[----:B------:R-:W-:Y:S06]  /*b020*/  BRA `(.L_x_1073) ;  /* 0x0000000400287947 */ /* 0x000fec0003800000 */
.L_x_1086:
        /* <DEDUP_REMOVED lines=21> */
.L_x_1095:
[----:B------:R-:W-:Y:S05]  /*b180*/  BSYNC B1 ;  /* 0x0000000000017941 */ /* 0x000fea0003800000 */
.L_x_1094:
[----:B------:R-:W-:Y:S01]  /*b190*/  LEA R3, R0, 0x37800000, 0x17 ;  /* 0x3780000000037811 */ /* 0x000fe200078eb8ff */
[----:B------:R-:W-:-:S05]  /*b1a0*/  IMAD.SHL.U32 R0, R2, 0x200000, RZ ;  /* 0x0020000002007824 */ /* 0x000fca00078e00ff */
[----:B------:R-:W-:-:S07]  /*b1b0*/  LOP3.LUT R0, R3, R0, R4, 0xfe, !PT ;  /* 0x0000000003007212 */ /* 0x000fce00078efe04 */
.L_x_1093:
[----:B------:R-:W-:Y:S05]  /*b1c0*/  BSYNC B0 ;  /* 0x0000000000007941 */ /* 0x000fea0003800000 */
.L_x_1092:
[----:B------:R-:W-:-:S04]  /*b1d0*/  F2FP.F16.F32.PACK_AB R0, RZ, R0 ;  /* 0x00000000ff00723e */ /* 0x000fc800000000ff */
[----:B------:R-:W-:Y:S01]  /*b1e0*/  PRMT R22, R0, 0x7610, R22 ;  /* 0x0000761000167816 */ /* 0x000fe20000000016 */
[----:B------:R-:W-:Y:S06]  /*b1f0*/  BRA `(.L_x_1073) ;  /* 0x0000000000b47947 */ /* 0x000fec0003800000 */
.L_x_1085:
        /* <DEDUP_REMOVED lines=14> */
.L_x_1099:
[----:B------:R-:W-:Y:S05]  /*b2e0*/  BSYNC B0 ;  /* 0x0000000000007941 */ /* 0x000fea0003800000 */
.L_x_1098:
[----:B------:R-:W-:-:S04]  /*b2f0*/  F2FP.F16.F32.PACK_AB R0, RZ, R0 ;  /* 0x00000000ff00723e */ /* 0x000fc800000000ff */
[----:B------:R-:W-:Y:S01]  /*b300*/  PRMT R22, R0, 0x7610, R22 ;  /* 0x0000761000167816 */ /* 0x000fe20000000016 */
[----:B------:R-:W-:Y:S06]  /*b310*/  BRA `(.L_x_1073) ;  /* 0x00000000006c7947 */ /* 0x000fec0003800000 */
.L_x_1072:
        /* <DEDUP_REMOVED lines=16> */
.L_x_1100:
[----:B------:R-:W-:Y:S01]  /*b420*/  PRMT R22, RZ, 0x7610, R22 ;  /* 0x00007610ff167816 */ /* 0x000fe20000000016 */
[----:B------:R-:W-:Y:S06]  /*b430*/  BRA `(.L_x_1073) ;  /* 0x0000000000247947 */ /* 0x000fec0003800000 */
.L_x_1097:
[----:B------:R-:W2:Y:S02]  /*b440*/  LDG.E.64 R2, desc[UR36][R2.64] ;  /* 0x0000002402027981 */ /* 0x000ea4000c1e1b00 */
[----:B--2---:R-:W0:Y:S02]  /*b450*/  I2F.U64 R0, R2 ;  /* 0x0000000200007312 */ /* 0x004e240000301000 */
[----:B0-----:R-:W-:-:S04]  /*b460*/  F2FP.F16.F32.PACK_AB R0, RZ, R0 ;  /* 0x00000000ff00723e */ /* 0x001fc800000000ff */
[----:B------:R-:W-:Y:S01]  /*b470*/  PRMT R22, R0, 0x7610, R22 ;  /* 0x0000761000167816 */ /* 0x000fe20000000016 */
[----:B------:R-:W-:Y:S06]  /*b480*/  BRA `(.L_x_1073) ;  /* 0x0000000000107947 */ /* 0x000fec0003800000 */
.L_x_1096:
[----:B------:R-:W2:Y:S02]  /*b490*/  LDG.E R2, desc[UR36][R2.64] ;  /* 0x0000002402027981 */ /* 0x000ea4000c1e1900 */
[----:B--2---:R-:W-:-:S04]  /*b4a0*/  I2FP.F32.U32 R0, R2 ;  /* 0x0000000200007245 */ /* 0x004fc80000201000 */
[----:B------:R-:W-:-:S04]  /*b4b0*/  F2FP.F16.F32.PACK_AB R0, RZ, R0 ;  /* 0x00000000ff00723e */ /* 0x000fc800000000ff */
[----:B------:R-:W-:-:S07]  /*b4c0*/  PRMT R22, R0, 0x7610, R22 ;  /* 0x0000761000167816 */ /* 0x000fce0000000016 */
.L_x_1073:
        /* <DEDUP_REMOVED lines=19> */
.L_x_1104:
[----:B------:R-:W2:Y:S02]  /*b600*/  LDG.E.U8 R2, desc[UR36][R2.64] ;  /* 0x0000002402027981 */ /* 0x000ea4000c1e1100 */
[----:B--2---:R-:W-:-:S04]  /*b610*/  I2FP.F32.U32 R0, R2 ;  /* 0x0000000200007245 */ /* 0x004fc80000201000 */
[----:B------:R-:W-:Y:S01]  /*b620*/  F2FP.F16.F32.PACK_AB R0, RZ, R0 ;  /* 0x00000000ff00723e */ /* 0x000fe200000000ff */
[----:B------:R-:W-:Y:S06]  /*b630*/  BRA `(.L_x_1106) ;  /* 0x0000000c00887947 */ /* 0x000fec0003800000 */
.L_x_1103:
        /* <DEDUP_REMOVED lines=10> */
.L_x_1108:
[----:B------:R-:W2:Y:S02]  /*b6e0*/  LDG.E R2, desc[UR36][R2.64] ;  /* 0x0000002402027981 */ /* 0x000ea4000c1e1900 */
[----:B--2---:R-:W-:-:S04]  /*b6f0*/  I2FP.F32.S32 R0, R2 ;  /* 0x0000000200007245 */ /* 0x004fc80000201400 */
[----:B------:R-:W-:Y:S01]  /*b700*/  F2FP.F16.F32.PACK_AB R0, RZ, R0 ;  /* 0x00000000ff00723e */ /* 0x000fe200000000ff */
[----:B------:R-:W-:Y:S06]  /*b710*/  BRA `(.L_x_1106) ;  /* 0x0000000c00507947 */ /* 0x000fec0003800000 */
.L_x_1107:
[----:B------:R-:W2:Y:S02]  /*b720*/  LDG.E.U16 R2, desc[UR36][R2.64] ;  /* 0x0000002402027981 */ /* 0x000ea4000c1e1500 */
[----:B--2---:R-:W0:Y:S02]  /*b730*/  I2F.S16 R0, R2 ;  /* 0x0000000200007306 */ /* 0x004e240000101400 */
[----:B0-----:R-:W-:Y:S01]  /*b740*/  F2FP.F16.F32.PACK_AB R0, RZ, R0 ;  /* 0x00000000ff00723e */ /* 0x001fe200000000ff */
[----:B------:R-:W-:Y:S06]  /*b750*/  BRA `(.L_x_1106) ;  /* 0x0000000c00407947 */ /* 0x000fec0003800000 */
.L_x_1102:
        /* <DEDUP_REMOVED lines=9> */
.L_x_1110:
[----:B------:R0:W5:Y:S01]  /*b7f0*/  LDG.E.U16 R0, desc[UR36][R2.64] ;  /* 0x0000002402007981 */ /* 0x000162000c1e1500 */
[----:B------:R-:W-:Y:S05]  /*b800*/  BRA `(.L_x_1106) ;  /* 0x0000000c00147947 */ /* 0x000fea0003800000 */
.L_x_1109:
        /* <DEDUP_REMOVED lines=9> */
.L_x_1112:
[----:B------:R1:W5:Y:S01]  /*b8a0*/  LDG.E.U16 R0, desc[UR36][R2.64] ;  /* 0x0000002402007981 */ /* 0x000362000c1e1500 */
[----:B------:R-:W-:Y:S05]  /*b8b0*/  BRA `(.L_x_1106) ;  /* 0x0000000800e87947 */ /* 0x000fea0003800000 */
.L_x_1111:
        /* <DEDUP_REMOVED lines=8> */
.L_x_1101:
        /* <DEDUP_REMOVED lines=13> */
.L_x_1115:
        /* <DEDUP_REMOVED lines=8> */
.L_x_1114:
        /* <DEDUP_REMOVED lines=28> */
.L_x_1117:
        /* <DEDUP_REMOVED lines=15> */
.L_x_1116:
[----:B------:R-:W2:Y:S02]  /*bd40*/  LDG.E.U16 R0, desc[UR36][R2.64] ;  /* 0x0000002402007981 */ /* 0x000ea4000c1e1500 */
[----:B--2---:R-:W-:-:S05]  /*bd50*/  IMAD.U32 R0, R0, 0x10000, RZ ;  /* 0x0001000000007824 */ /* 0x004fca00078e00ff */
[----:B------:R-:W-:Y:S01]  /*bd60*/  F2FP.F16.F32.PACK_AB R0, RZ, R0 ;  /* 0x00000000ff00723e */ /* 0x000fe200000000ff */
[----:B------:R-:W-:Y:S06]  /*bd70*/  BRA `(.L_x_1106) ;  /* 0x0000000400b87947 */ /* 0x000fec0003800000 */
.L_x_1113:
        /* <DEDUP_REMOVED lines=12> */
.L_x_1120:
        /* <DEDUP_REMOVED lines=21> */
.L_x_1124:
[----:B------:R-:W-:Y:S05]  /*bf90*/  BSYNC B1 ;  /* 0x0000000000017941 */ /* 0x000fea0003800000 */
.L_x_1123:
[----:B------:R-:W-:Y:S01]  /*bfa0*/  LEA R3, R0, 0x3b800000, 0x17 ;  /* 0x3b80000000037811 */ /* 0x000fe200078eb8ff */
[----:B------:R-:W-:-:S05]  /*bfb0*/  IMAD.SHL.U32 R0, R2, 0x100000, RZ ;  /* 0x0010000002007824 */ /* 0x000fca00078e00ff */
[----:B------:R-:W-:-:S07]  /*bfc0*/  LOP3.LUT R0, R3, R0, R4, 0xfe, !PT ;  /* 0x0000000003007212 */ /* 0x000fce00078efe04 */
.L_x_1122:
[----:B------:R-:W-:Y:S05]  /*bfd0*/  BSYNC B0 ;  /* 0x0000000000007941 */ /* 0x000fea0003800000 */
.L_x_1121:
[----:B------:R-:W-:Y:S01]  /*bfe0*/  F2FP.F16.F32.PACK_AB R0, RZ, R0 ;  /* 0x00000000ff00723e */ /* 0x000fe200000000ff */
[----:B------:R-:W-:Y:S06]  /*bff0*/  BRA `(.L_x_1106) ;  /* 0x0000000400187947 */ /* 0x000fec0003800000 */
.L_x_1119:
        /* <DEDUP_REMOVED lines=21> */
.L_x_1128:
[----:B------:R-:W-:Y:S05]  /*c150*/  BSYNC B1 ;  /* 0x0000000000017941 */ /* 0x000fea0003800000 */
.L_x_1127:
[----:B------:R-:W-:Y:S01]  /*c160*/  LEA R3, R0, 0x37800000, 0x17 ;  /* 0x3780000000037811 */ /* 0x000fe200078eb8ff */
[----:B------:R-:W-:-:S05]  /*c170*/  IMAD.SHL.U32 R0, R2, 0x200000, RZ ;  /* 0x0020000002007824 */ /* 0x000fca00078e00ff */
[----:B------:R-:W-:-:S07]  /*c180*/  LOP3.LUT R0, R3, R0, R4, 0xfe, !PT ;  /* 0x0000000003007212 */ /* 0x000fce00078efe04 */
.L_x_1126:
[----:B------:R-:W-:Y:S05]  /*c190*/  BSYNC B0 ;  /* 0x0000000000007941 */ /* 0x000fea0003800000 */
.L_x_1125:
[----:B------:R-:W-:Y:S01]  /*c1a0*/  F2FP.F16.F32.PACK_AB R0, RZ, R0 ;  /* 0x00000000ff00723e */ /* 0x000fe200000000ff */
[----:B------:R-:W-:Y:S06]  /*c1b0*/  BRA `(.L_x_1106) ;  /* 0x0000000000a87947 */ /* 0x000fec0003800000 */
.L_x_1118:
        /* <DEDUP_REMOVED lines=14> */
.L_x_1132:
[----:B------:R-:W-:Y:S05]  /*c2a0*/  BSYNC B0 ;  /* 0x0000000000007941 */ /* 0x000fea0003800000 */
.L_x_1131:
[----:B------:R-:W-:Y:S01]  /*c2b0*/  F2FP.F16.F32.PACK_AB R0, RZ, R0 ;  /* 0x00000000ff00723e */ /* 0x000fe200000000ff */
[----:B------:R-:W-:Y:S06]  /*c2c0*/  BRA `(.L_x_1106) ;  /* 0x0000000000647947 */ /* 0x000fec0003800000 */
.L_x_1105:
        /* <DEDUP_REMOVED lines=16> */
.L_x_1133:
[----:B------:R-:W-:Y:S01]  /*c3d0*/  PRMT R0, RZ, 0x7610, R0 ;  /* 0x00007610ff007816 */ /* 0x000fe20000000000 */
[----:B------:R-:W-:Y:S06]  /*c3e0*/  BRA `(.L_x_1106) ;  /* 0x00000000001c7947 */ /* 0x000fec0003800000 */
.L_x_1130:
[----:B------:R-:W2:Y:S02]  /*c3f0*/  LDG.E.64 R2, desc[UR36][R2.64] ;  /* 0x0000002402027981 */ /* 0x000ea4000c1e1b00 */
[----:B--2---:R-:W0:Y:S02]  /*c400*/  I2F.U64 R0, R2 ;  /* 0x0000000200007312 */ /* 0x004e240000301000 */
[----:B0-----:R-:W-:Y:S01]  /*c410*/  F2FP.F16.F32.PACK_AB R0, RZ, R0 ;  /* 0x00000000ff00723e */ /* 0x001fe200000000ff */
[----:B------:R-:W-:Y:S06]  /*c420*/  BRA `(.L_x_1106) ;  /* 0x00000000000c7947 */ /* 0x000fec0003800000 */
.L_x_1129:
[----:B------:R-:W2:Y:S02]  /*c430*/  LDG.E R2, desc[UR36][R2.64] ;  /* 0x0000002402027981 */ /* 0x000ea4000c1e1900 */
[----:B--2---:R-:W-:-:S04]  /*c440*/  I2FP.F32.U32 R0, R2 ;  /* 0x0000000200007245 */ /* 0x004fc80000201000 */
[----:B------:R-:W-:-:S07]  /*c450*/  F2FP.F16.F32.PACK_AB R0, RZ, R0 ;  /* 0x00000000ff00723e */ /* 0x000fce00000000ff */
.L_x_1106:
        /* <DEDUP_REMOVED lines=25> */
.L_x_1137:
[----:B------:R-:W-:-:S06]  /*c5f0*/  HADD2.F32 R3, -RZ, R22.H0_H0 ;  /* 0x20000016ff037230 */ /* 0x000fcc0000004100 */
[----:B------:R-:W0:Y:S02]  /*c600*/  F2I.S64.TRUNC R2, R3 ;  /* 0x0000000300027311 */ /* 0x000e24000020d900 */
[----:B0-----:R0:W-:Y:S01]  /*c610*/  STG.E.U8 desc[UR36][R16.64], R2 ;  /* 0x0000000210007986 */ /* 0x0011e2000c101124 */
[----:B------:R-:W-:Y:S05]  /*c620*/  BRA `(.L_x_1139) ;  /* 0x0000000c00847947 */ /* 0x000fea0003800000 */
.L_x_1136:
        /* <DEDUP_REMOVED lines=10> */
.L_x_1141:
[----:B------:R-:W-:-:S04]  /*c6d0*/  HADD2.F32 R22, -RZ, R22.H0_H0 ;  /* 0x20000016ff167230 */ /* 0x000fc80000004100 */
[----:B------:R-:W0:Y:S02]  /*c6e0*/  F2I.FTZ.TRUNC.NTZ R3, R22 ;  /* 0x0000001600037305 */ /* 0x000e24000021f100 */
[----:B0-----:R0:W-:Y:S01]  /*c6f0*/  STG.E desc[UR36][R16.64], R3 ;  /* 0x0000000310007986 */ /* 0x0011e2000c101924 */
[----:B------:R-:W-:Y:S05]  /*c700*/  BRA `(.L_x_1139) ;  /* 0x0000000c004c7947 */ /* 0x000fea0003800000 */
.L_x_1140:
[----:B------:R-:W-:-:S04]  /*c710*/  HADD2.F32 R22, -RZ, R22.H0_H0 ;  /* 0x20000016ff167230 */ /* 0x000fc80000004100 */
[----:B------:R-:W0:Y:S02]  /*c720*/  F2I.FTZ.TRUNC.NTZ R3, R22 ;  /* 0x0000001600037305 */ /* 0x000e24000021f100 */
[----:B0-----:R0:W-:Y:S01]  /*c730*/  STG.E.U16 desc[UR36][R16.64], R3 ;  /* 0x0000000310007986 */ /* 0x0011e2000c101524 */
[----:B------:R-:W-:Y:S05]  /*c740*/  BRA `(.L_x_1139) ;  /* 0x0000000c003c7947 */ /* 0x000fea0003800000 */
.L_x_1135:
        /* <DEDUP_REMOVED lines=9> */
.L_x_1143:
[----:B------:R0:W-:Y:S01]  /*c7e0*/  STG.E.U16 desc[UR36][R16.64], R22 ;  /* 0x0000001610007986 */ /* 0x0001e2000c101524 */
[----:B------:R-:W-:Y:S05]  /*c7f0*/  BRA `(.L_x_1139) ;  /* 0x0000000c00107947 */ /* 0x000fea0003800000 */
.L_x_1142:
        /* <DEDUP_REMOVED lines=10> */
.L_x_1145:
[----:B------:R-:W-:-:S05]  /*c8a0*/  HADD2.F32 R0, -RZ, R22.H0_H0 ;  /* 0x20000016ff007230 */ /* 0x000fca0000004100 */
[----:B------:R-:W-:-:S04]  /*c8b0*/  F2FP.F16.F32.PACK_AB R0, RZ, R0 ;  /* 0x00000000ff00723e */ /* 0x000fc800000000ff */
[----:B------:R-:W-:-:S05]  /*c8c0*/  PRMT R0, R0, 0x5410, RZ ;  /* 0x0000541000007816 */ /* 0x000fca00000000ff */
[----:B------:R0:W-:Y:S01]  /*c8d0*/  STG.E desc[UR36][R16.64], R0 ;  /* 0x0000000010007986 */ /* 0x0001e2000c101924 */
[----:B------:R-:W-:Y:S05]  /*c8e0*/  BRA `(.L_x_1139) ;  /* 0x0000000800d47947 */ /* 0x000fea0003800000 */
.L_x_1144:
[----:B------:R-:W-:-:S05]  /*c8f0*/  HADD2.F32 R2, -RZ, R22.H0_H0 ;  /* 0x20000016ff027230 */ /* 0x000fca0000004100 */
[----:B------:R-:W-:-:S06]  /*c900*/  FMUL.FTZ R2, R2, 1 ;  /* 0x3f80000002027820 */ /* 0x000fcc0000410000 */
[----:B------:R-:W0:Y:S02]  /*c910*/  F2F.F64.F32 R2, R2 ;  /* 0x0000000200027310 */ /* 0x000e240000201800 */
[----:B0-----:R0:W-:Y:S01]  /*c920*/  STG.E.64 desc[UR36][R16.64], R2 ;  /* 0x0000000210007986 */ /* 0x0011e2000c101b24 */
[----:B------:R-:W-:Y:S05]  /*c930*/  BRA `(.L_x_1139) ;  /* 0x0000000800c07947 */ /* 0x000fea0003800000 */
.L_x_1134:
        /* <DEDUP_REMOVED lines=13> */
.L_x_1148:
[----:B------:R-:W-:Y:S01]  /*ca10*/  HADD2.F32 R22, -RZ, R22.H0_H0 ;  /* 0x20000016ff167230 */ /* 0x000fe20000004100 */
[----:B------:R-:W-:-:S04]  /*ca20*/  CS2R R6, SRZ ;  /* 0x0000000000067805 */ /* 0x000fc8000001ff00 */
[----:B------:R-:W-:-:S06]  /*ca30*/  FMUL.FTZ R4, R22, 1 ;  /* 0x3f80000016047820 */ /* 0x000fcc0000410000 */
[----:B------:R-:W0:Y:S02]  /*ca40*/  F2F.F64.F32 R4, R4 ;  /* 0x0000000400047310 */ /* 0x000e240000201800 */
[----:B0-----:R0:W-:Y:S01]  /*ca50*/  STG.E.128 desc[UR36][R16.64], R4 ;  /* 0x0000000410007986 */ /* 0x0011e2000c101d24 */
[----:B------:R-:W-:Y:S05]  /*ca60*/  BRA `(.L_x_1139) ;  /* 0x0000000800747947 */ /* 0x000fea0003800000 */
.L_x_1147:
        /* <DEDUP_REMOVED lines=21> */
.L_x_1152:
[----:B------:R-:W-:Y:S05]  /*cbc0*/  BSYNC B0 ;  /* 0x0000000000007941 */ /* 0x000fea0003800000 */
.L_x_1151:
[----:B------:R-:W-:-:S05]  /*cbd0*/  LOP3.LUT R3, R0, R3, RZ, 0xfc, !PT ;  /* 0x0000000300037212 */ /* 0x000fca00078efcff */
[----:B------:R0:W-:Y:S01]  /*cbe0*/  STG.E.U8 desc[UR36][R16.64], R3 ;  /* 0x0000000310007986 */ /* 0x0001e2000c101124 */
[----:B------:R-:W-:Y:S05]  /*cbf0*/  BRA `(.L_x_1139) ;  /* 0x0000000800107947 */ /* 0x000fea0003800000 */
.L_x_1150:
        /* <DEDUP_REMOVED lines=13> */
.L_x_1154:
[----:B------:R-:W-:Y:S01]  /*ccd0*/  IMAD.MOV.U32 R0, RZ, RZ, 0x7f ;  /* 0x0000007fff007424 */ /* 0x000fe200078e00ff */
[----:B------:R-:W-:-:S04]  /*cce0*/  ISETP.GT.U32.AND P0, PT, R2, 0x7f800000, PT ;  /* 0x7f8000000200780c */ /* 0x000fc80003f04070 */
[----:B------:R-:W-:-:S09]  /*ccf0*/  SEL R0, R0, 0x7c, P0 ;  /* 0x0000007c00007807 */ /* 0x000fd20000000000 */
.L_x_1155:
[----:B------:R-:W-:Y:S05]  /*cd00*/  BSYNC B0 ;  /* 0x0000000000007941 */ /* 0x000fea0003800000 */
.L_x_1153:
[----:B------:R-:W-:-:S04]  /*cd10*/  LOP3.LUT R2, R3, 0x80000000, RZ, 0xc0, !PT ;  /* 0x8000000003027812 */ /* 0x000fc800078ec0ff */
[----:B------:R-:W-:-:S04]  /*cd20*/  SHF.R.U32.HI R3, RZ, 0x18, R2 ;  /* 0x00000018ff037819 */ /* 0x000fc80000011602 */
[----:B------:R-:W-:-:S05]  /*cd30*/  LOP3.LUT R3, R0, R3, RZ, 0xfc, !PT ;  /* 0x0000000300037212 */ /* 0x000fca00078efcff */
[----:B------:R0:W-:Y:S01]  /*cd40*/  STG.E.U8 desc[UR36][R16.64], R3 ;  /* 0x0000000310007986 */ /* 0x0001e2000c101124 */
[----:B------:R-:W-:Y:S05]  /*cd50*/  BRA `(.L_x_1139) ;  /* 0x0000000400b87947 */ /* 0x000fea0003800000 */
.L_x_1149:
[----:B------:R-:W-:-:S05]  /*cd60*/  HADD2.F32 R0, -RZ, R22.H0_H0 ;  /* 0x20000016ff007230 */ /* 0x000fca0000004100 */
[----:B------:R-:W-:-:S05]  /*cd70*/  F2FP.BF16.F32.PACK_AB R0, RZ, R0 ;  /* 0x00000000ff00723e */ /* 0x000fca00000010ff */
[----:B------:R0:W-:Y:S01]  /*cd80*/  STG.E.U16 desc[UR36][R16.64], R0 ;  /* 0x0000000010007986 */ /* 0x0001e2000c101524 */
[----:B------:R-:W-:Y:S05]  /*cd90*/  BRA `(.L_x_1139) ;  /* 0x0000000400a87947 */ /* 0x000fea0003800000 */
.L_x_1146:
        /* <DEDUP_REMOVED lines=12> */
.L_x_1158:
        /* <DEDUP_REMOVED lines=17> */
.L_x_1161:
[----:B------:R-:W-:-:S04]  /*cf70*/  LOP3.LUT R2, R3, 0x80000000, RZ, 0xc0, !PT ;  /* 0x8000000003027812 */ /* 0x000fc800078ec0ff */
[----:B------:R-:W-:-:S04]  /*cf80*/  SHF.R.U32.HI R3, RZ, 0x18, R2 ;  /* 0x00000018ff037819 */ /* 0x000fc80000011602 */
[----:B------:R-:W-:-:S04]  /*cf90*/  LOP3.LUT R0, R0, R3, RZ, 0xfc, !PT ;  /* 0x0000000300007212 */ /* 0x000fc800078efcff */
[----:B------:R-:W-:-:S07]  /*cfa0*/  PRMT R8, R0, 0x7610, R8 ;  /* 0x0000761000087816 */ /* 0x000fce0000000008 */
.L_x_1160:
[----:B------:R-:W-:Y:S05]  /*cfb0*/  BSYNC B0 ;  /* 0x0000000000007941 */ /* 0x000fea0003800000 */
.L_x_1159:
[----:B------:R3:W-:Y:S01]  /*cfc0*/  STG.E.U8 desc[UR36][R16.64], R8 ;  /* 0x0000000810007986 */ /* 0x0007e2000c101124 */
[----:B------:R-:W-:Y:S05]  /*cfd0*/  BRA `(.L_x_1139) ;  /* 0x0000000400187947 */ /* 0x000fea0003800000 */
.L_x_1157:
        /* <DEDUP_REMOVED lines=17> */
.L_x_1164:
[----:B------:R-:W-:-:S04]  /*d0f0*/  LOP3.LUT R2, R3, 0x80000000, RZ, 0xc0, !PT ;  /* 0x8000000003027812 */ /* 0x000fc800078ec0ff */
[----:B------:R-:W-:-:S04]  /*d100*/  SHF.R.U32.HI R3, RZ, 0x18, R2 ;  /* 0x00000018ff037819 */ /* 0x000fc80000011602 */
[----:B------:R-:W-:-:S04]  /*d110*/  LOP3.LUT R0, R0, R3, RZ, 0xfc, !PT ;  /* 0x0000000300007212 */ /* 0x000fc800078efcff */
[----:B------:R-:W-:-:S07]  /*d120*/  PRMT R8, R0, 0x7610, R8 ;  /* 0x0000761000087816 */ /* 0x000fce0000000008 */
.L_x_1163:
[----:B------:R-:W-:Y:S05]  /*d130*/  BSYNC B0 ;  /* 0x0000000000007941 */ /* 0x000fea0003800000 */
.L_x_1162:
[----:B------:R0:W-:Y:S01]  /*d140*/  STG.E.U8 desc[UR36][R16.64], R8 ;  /* 0x0000000810007986 */ /* 0x0001e2000c101124 */
[----:B------:R-:W-:Y:S05]  /*d150*/  BRA `(.L_x_1139) ;  /* 0x0000000000b87947 */ /* 0x000fea0003800000 */
.L_x_1156:
        /* <DEDUP_REMOVED lines=22> */
.L_x_1138:
        /* <DEDUP_REMOVED lines=16> */
.L_x_1167:
[----:B------:R-:W-:Y:S05]  /*d3c0*/  BRA `(.L_x_1139) ;  /* 0x00000000001c7947 */ /* 0x000fea0003800000 */
.L_x_1166:
[----:B------:R-:W-:-:S06]  /*d3d0*/  HADD2.F32 R2, -RZ, R22.H0_H0 ;  /* 0x20000016ff027230 */ /* 0x000fcc0000004100 */
[----:B------:R-:W0:Y:S02]  /*d3e0*/  F2I.U64.TRUNC R2, R2 ;  /* 0x0000000200027311 */ /* 0x000e24000020d800 */
[----:B0-----:R1:W-:Y:S01]  /*d3f0*/  STG.E.64 desc[UR36][R16.64], R2 ;  /* 0x0000000210007986 */ /* 0x0013e2000c101b24 */
[----:B------:R-:W-:Y:S05]  /*d400*/  BRA `(.L_x_1139) ;  /* 0x00000000000c7947 */ /* 0x000fea0003800000 */
.L_x_1165:
[----:B------:R-:W-:-:S04]  /*d410*/  HADD2.F32 R22, -RZ, R22.H0_H0 ;  /* 0x20000016ff167230 */ /* 0x000fc80000004100 */
[----:B------:R-:W0:Y:S02]  /*d420*/  F2I.FTZ.U32.TRUNC.NTZ R3, R22 ;  /* 0x0000001600037305 */ /* 0x000e24000021f000 */
[----:B0-----:R0:W-:Y:S02]  /*d430*/  STG.E desc[UR36][R16.64], R3 ;  /* 0x0000000310007986 */ /* 0x0011e4000c101924 */
.L_x_1139:
[----:B------:R-:W-:-:S07]  /*d440*/  VIADD R19, R19, 0x80 ;  /* 0x0000008013137836 */ /* 0x000fce0000000000 */
.L_x_1066:
[----:B------:R-:W-:Y:S05]  /*d450*/  BSYNC B6 ;  /* 0x0000000000067941 */ /* 0x000fea0003800000 */
.L_x_1065:
        /* <DEDUP_REMOVED lines=357> */
.L_x_1168:
        /* <DEDUP_REMOVED lines=23> */
.L_x_1172:
[----:B------:R-:W2:Y:S02]  /*ec20*/  LDG.E.U8 R2, desc[UR36][R2.64] ;  /* 0x0000002402027981 */ /* 0x000ea4000c1e1100 */
[----:B--2---:R-:W-:-:S04]  /*ec30*/  I2FP.F32.U32 R0, R2 ;  /* 0x0000000200007245 */ /* 0x004fc80000201000 */
[----:B------:R-:W-:-:S04]  /*ec40*/  F2FP.F16.F32.PACK_AB R0, RZ, R0 ;  /* 0x00000000ff00723e */ /* 0x000fc800000000ff */
[----:B------:R-:W-:Y:S01]  /*ec50*/  PRMT R19, R0, 0x7610, R19 ;  /* 0x0000761000137816 */ /* 0x000fe20000000013 */
[----:B------:R-:W-:Y:S06]  /*ec60*/  BRA `(.L_x_1174) ;  /* 0x0000000c00bc7947 */ /* 0x000fec0003800000 */
.L_x_1171:
        /* <DEDUP_REMOVED lines=11> */
.L_x_1176:
[----:B------:R-:W2:Y:S02]  /*ed20*/  LDG.E R2, desc[UR36][R2.64] ;  /* 0x0000002402027981 */ /* 0x000ea4000c1e1900 */
[----:B--2---:R-:W-:-:S04]  /*ed30*/  I2FP.F32.S32 R0, R2 ;  /* 0x0000000200007245 */ /* 0x004fc80000201400 */
[----:B------:R-:W-:-:S04]  /*ed40*/  F2FP.F16.F32.PACK_AB R0, RZ, R0 ;  /* 0x00000000ff00723e */ /* 0x000fc800000000ff */
[----:B------:R-:W-:Y:S01]  /*ed50*/  PRMT R19, R0, 0x7610, R19 ;  /* 0x0000761000137816 */ /* 0x000fe20000000013 */
[----:B------:R-:W-:Y:S06]  /*ed60*/  BRA `(.L_x_1174) ;  /* 0x0000000c007c7947 */ /* 0x000fec0003800000 */
.L_x_1175:
[----:B------:R-:W2:Y:S02]  /*ed70*/  LDG.E.U16 R2, desc[UR36][R2.64] ;  /* 0x0000002402027981 */ /* 0x000ea4000c1e1500 */
[----:B--2---:R-:W0:Y:S02]  /*ed80*/  I2F.S16 R0, R2 ;  /* 0x0000000200007306 */ /* 0x004e240000101400 */
[----:B0-----:R-:W-:-:S04]  /*ed90*/  F2FP.F16.F32.PACK_AB R0, RZ, R0 ;  /* 0x00000000ff00723e */ /* 0x001fc800000000ff */
[----:B------:R-:W-:Y:S01]  /*eda0*/  PRMT R19, R0, 0x7610, R19 ;  /* 0x0000761000137816 */ /* 0x000fe20000000013 */
[----:B------:R-:W-:Y:S06]  /*edb0*/  BRA `(.L_x_1174) ;  /* 0x0000000c00687947 */ /* 0x000fec0003800000 */
.L_x_1170:
        /* <DEDUP_REMOVED lines=9> */
.L_x_1178:
[----:B------:R1:W5:Y:S01]  /*ee50*/  LDG.E.U16 R19, desc[UR36][R2.64] ;  /* 0x0000002402137981 */ /* 0x000362000c1e1500 */
[----:B------:R-:W-:Y:S05]  /*ee60*/  BRA `(.L_x_1174) ;  /* 0x0000000c003c7947 */ /* 0x000fea0003800000 */
.L_x_1177:
        /* <DEDUP_REMOVED lines=9> */
.L_x_1180:
[----:B------:R0:W5:Y:S01]  /*ef00*/  LDG.E.U16 R19, desc[UR36][R2.64] ;  /* 0x0000002402137981 */ /* 0x000162000c1e1500 */
[----:B------:R-:W-:Y:S05]  /*ef10*/  BRA `(.L_x_1174) ;  /* 0x0000000c00107947 */ /* 0x000fea0003800000 */
.L_x_1179:
        /* <DEDUP_REMOVED lines=9> */
.L_x_1169:
        /* <DEDUP_REMOVED lines=14> */
.L_x_1183:
        /* <DEDUP_REMOVED lines=9> */
.L_x_1182:
        /* <DEDUP_REMOVED lines=28> */
.L_x_1185:
        /* <DEDUP_REMOVED lines=15> */
.L_x_1184:
[----:B------:R-:W2:Y:S02]  /*f3d0*/  LDG.E.U16 R0, desc[UR36][R2.64] ;  /* 0x0000002402007981 */ /* 0x000ea4000c1e1500 */
[----:B--2---:R-:W-:-:S05]  /*f3e0*/  IMAD.U32 R0, R0, 0x10000, RZ ;  /* 0x0001000000007824 */ /* 0x004fca00078e00ff */
[----:B------:R-:W-:-:S04]  /*f3f0*/  F2FP.F16.F32.PACK_AB R0, RZ, R0 ;  /* 0x00000000ff00723e */ /* 0x000fc800000000ff */
[----:B------:R-:W-:Y:S01]  /*f400*/  PRMT R19, R0, 0x7610, R19 ;  /* 0x0000761000137816 */ /* 0x000fe20000000013 */
[----:B------:R-:W-:Y:S06]  /*f410*/  BRA `(.L_x_1174) ;  /* 0x0000000400d07947 */ /* 0x000fec0003800000 */
.L_x_1181:
        /* <DEDUP_REMOVED lines=13> */
.L_x_1188:
        /* <DEDUP_REMOVED lines=21> */
.L_x_1192:
[----:B------:R-:W-:Y:S05]  /*f640*/  BSYNC B1 ;  /* 0x0000000000017941 */ /* 0x000fea0003800000 */
.L_x_1191:
[----:B------:R-:W-:Y:S01]  /*f650*/  LEA R3, R0, 0x3b800000, 0x17 ;  /* 0x3b80000000037811 */ /* 0x000fe200078eb8ff */
[----:B------:R-:W-:-:S05]  /*f660*/  IMAD.SHL.U32 R0, R2, 0x100000, RZ ;  /* 0x0010000002007824 */ /* 0x000fca00078e00ff */
[----:B------:R-:W-:-:S07]  /*f670*/  LOP3.LUT R0, R3, R0, R4, 0xfe, !PT ;  /* 0x0000000003007212 */ /* 0x000fce00078efe04 */
.L_x_1190:
[----:B------:R-:W-:Y:S05]  /*f680*/  BSYNC B0 ;  /* 0x0000000000007941 */ /* 0x000fea0003800000 */
.L_x_1189:
[----:B------:R-:W-:-:S04]  /*f690*/  F2FP.F16.F32.PACK_AB R0, RZ, R0 ;  /* 0x00000000ff00723e */ /* 0x000fc800000000ff */
[----:B------:R-:W-:Y:S01]  /*f6a0*/  PRMT R19, R0, 0x7610, R19 ;  /* 0x0000761000137816 */ /* 0x000fe20000000013 */
[----:B------:R-:W-:Y:S06]  /*f6b0*/  BRA `(.L_x_1174) ;  /* 0x0000000400287947 */ /* 0x000fec0003800000 */
.L_x_1187:
        /* <DEDUP_REMOVED lines=21> */
.L_x_1196:
[----:B------:R-:W-:Y:S05]  /*f810*/  BSYNC B1 ;  /* 0x0000000000017941 */ /* 0x000fea0003800000 */
.L_x_1195:
[----:B------:R-:W-:Y:S01]  /*f820*/  LEA R3, R0, 0x37800000, 0x17 ;  /* 0x3780000000037811 */ /* 0x000fe200078eb8ff */
[----:B------:R-:W-:-:S05]  /*f830*/  IMAD.SHL.U32 R0, R2, 0x200000, RZ ;  /* 0x0020000002007824 */ /* 0x000fca00078e00ff */
[----:B------:R-:W-:-:S07]  /*f840*/  LOP3.LUT R0, R3, R0, R4, 0xfe, !PT ;  /* 0x0000000003007212 */ /* 0x000fce00078efe04 */
.L_x_1194:
[----:B------:R-:W-:Y:S05]  /*f850*/  BSYNC B0 ;  /* 0x0000000000007941 */ /* 0x000fea0003800000 */
.L_x_1193:
[----:B------:R-:W-:-:S04]  /*f860*/  F2FP.F16.F32.PACK_AB R0, RZ, R0 ;  /* 0x00000000ff00723e */ /* 0x000fc800000000ff */
[----:B------:R-:W-:Y:S01]  /*f870*/  PRMT R19, R0, 0x7610, R19 ;  /* 0x0000761000137816 */ /* 0x000fe20000000013 */
[----:B------:R-:W-:Y:S06]  /*f880*/  BRA `(.L_x_1174) ;  /* 0x0000000000b47947 */ /* 0x000fec0003800000 */
.L_x_1186:
        /* <DEDUP_REMOVED lines=14> */
.L_x_1200:
[----:B------:R-:W-:Y:S05]  /*f970*/  BSYNC B0 ;  /* 0x0000000000007941 */ /* 0x000fea0003800000 */
.L_x_1199:
[----:B------:R-:W-:-:S04]  /*f980*/  F2FP.F16.F32.PACK_AB R0, RZ, R0 ;  /* 0x00000000ff00723e */ /* 0x000fc800000000ff */
[----:B------:R-:W-:Y:S01]  /*f990*/  PRMT R19, R0, 0x7610, R19 ;  /* 0x0000761000137816 */ /* 0x000fe20000000013 */
[----:B------:R-:W-:Y:S06]  /*f9a0*/  BRA `(.L_x_1174) ;  /* 0x00000000006c7947 */ /* 0x000fec0003800000 */
.L_x_1173:
        /* <DEDUP_REMOVED lines=16> */
.L_x_1201:
[----:B------:R-:W-:Y:S01]  /*fab0*/  PRMT R19, RZ, 0x7610, R19 ;  /* 0x00007610ff137816 */ /* 0x000fe20000000013 */
[----:B------:R-:W-:Y:S06]  /*fac0*/  BRA `(.L_x_1174) ;  /* 0x0000000000247947 */ /* 0x000fec0003800000 */
.L_x_1198:
[----:B------:R-:W2:Y:S02]  /*fad0*/  LDG.E.64 R2, desc[UR36][R2.64] ;  /* 0x0000002402027981 */ /* 0x000ea4000c1e1b00 */
[----:B--2---:R-:W0:Y:S02]  /*fae0*/  I2F.U64 R0, R2 ;  /* 0x0000000200007312 */ /* 0x004e240000301000 */
[----:B0-----:R-:W-:-:S04]  /*faf0*/  F2FP.F16.F32.PACK_AB R0, RZ, R0 ;  /* 0x00000000ff00723e */ /* 0x001fc800000000ff */
[----:B------:R-:W-:Y:S01]  /*fb00*/  PRMT R19, R0, 0x7610, R19 ;  /* 0x0000761000137816 */ /* 0x000fe20000000013 */
[----:B------:R-:W-:Y:S06]  /*fb10*/  BRA `(.L_x_1174) ;  /* 0x0000000000107947 */ /* 0x000fec0003800000 */
.L_x_1197:
[----:B------:R-:W2:Y:S02]  /*fb20*/  LDG.E R2, desc[UR36][R2.64] ;  /* 0x0000002402027981 */ /* 0x000ea4000c1e1900 */
[----:B--2---:R-:W-:-:S04]  /*fb30*/  I2FP.F32.U32 R0, R2 ;  /* 0x0000000200007245 */ /* 0x004fc80000201000 */
[----:B------:R-:W-:-:S04]  /*fb40*/  F2FP.F16.F32.PACK_AB R0, RZ, R0 ;  /* 0x00000000ff00723e */ /* 0x000fc800000000ff */
[----:B------:R-:W-:-:S07]  /*fb50*/  PRMT R19, R0, 0x7610, R19 ;  /* 0x0000761000137816 */ /* 0x000fce0000000013 */
.L_x_1174:
        /* <DEDUP_REMOVED lines=19> */
.L_x_1205:
[----:B------:R-:W2:Y:S02]  /*fc90*/  LDG.E.U8 R2, desc[UR36][R2.64] ;  /* 0x0000002402027981 */ /* 0x000ea4000c1e1100 */
[----:B--2---:R-:W-:-:S04]  /*fca0*/  I2FP.F32.U32 R0, R2 ;  /* 0x0000000200007245 */ /* 0x004fc80000201000 */
[----:B------:R-:W-:Y:S01]  /*fcb0*/  F2FP.F16.F32.PACK_AB R0, RZ, R0 ;  /* 0x00000000ff00723e */ /* 0x000fe200000000ff */
[----:B------:R-:W-:Y:S06]  /*fcc0*/  BRA `(.L_x_1207) ;  /* 0x0000000c00887947 */ /* 0x000fec0003800000 */
.L_x_1204:
        /* <DEDUP_REMOVED lines=10> */
.L_x_1209:
[----:B------:R-:W2:Y:S02]  /*fd70*/  LDG.E R2, desc[UR36][R2.64] ;  /* 0x0000002402027981 */ /* 0x000ea4000c1e1900 */
[----:B--2---:R-:W-:-:S04]  /*fd80*/  I2FP.F32.S32 R0, R2 ;  /* 0x0000000200007245 */ /* 0x004fc80000201400 */
[----:B------:R-:W-:Y:S01]  /*fd90*/  F2FP.F16.F32.PACK_AB R0, RZ, R0 ;  /* 0x00000000ff00723e */ /* 0x000fe200000000ff */
[----:B------:R-:W-:Y:S06]  /*fda0*/  BRA `(.L_x_1207) ;  /* 0x0000000c00507947 */ /* 0x000fec0003800000 */
.L_x_1208:
[----:B------:R-:W2:Y:S02]  /*fdb0*/  LDG.E.U16 R2, desc[UR36][R2.64] ;  /* 0x0000002402027981 */ /* 0x000ea4000c1e1500 */
[----:B--2---:R-:W0:Y:S02]  /*fdc0*/  I2F.S16 R0, R2 ;  /* 0x0000000200007306 */ /* 0x004e240000101400 */
[----:B0-----:R-:W-:Y:S01]  /*fdd0*/  F2FP.F16.F32.PACK_AB R0, RZ, R0 ;  /* 0x00000000ff00723e */ /* 0x001fe200000000ff */
[----:B------:R-:W-:Y:S06]  /*fde0*/  BRA `(.L_x_1207) ;  /* 0x0000000c00407947 */ /* 0x000fec0003800000 */
.L_x_1203:
        /* <DEDUP_REMOVED lines=9> */
.L_x_1211:
[----:B------:R1:W5:Y:S01]  /*fe80*/  LDG.E.U16 R0, desc[UR36][R2.64] ;  /* 0x0000002402007981 */ /* 0x000362000c1e1500 */
[----:B------:R-:W-:Y:S05]  /*fe90*/  BRA `(.L_x_1207) ;  /* 0x0000000c00147947 */ /* 0x000fea0003800000 */
.L_x_1210:
        /* <DEDUP_REMOVED lines=9> */
.L_x_1213:
[----:B------:R0:W5:Y:S01]  /*ff30*/  LDG.E.U16 R0, desc[UR36][R2.64] ;  /* 0x0000002402007981 */ /* 0x000162000c1e1500 */
[----:B------:R-:W-:Y:S05]  /*ff40*/  BRA `(.L_x_1207) ;  /* 0x0000000800e87947 */ /* 0x000fea0003800000 */
.L_x_1212:
        /* <DEDUP_REMOVED lines=8> */
.L_x_1202:
        /* <DEDUP_REMOVED lines=13> */
.L_x_1216:
        /* <DEDUP_REMOVED lines=8> */
.L_x_1215:
        /* <DEDUP_REMOVED lines=28> */
.L_x_1218:
        /* <DEDUP_REMOVED lines=15> */
.L_x_1217:
[----:B------:R-:W2:Y:S02]  /*103d0*/  LDG.E.U16 R0, desc[UR36][R2.64] ;  /* 0x0000002402007981 */ /* 0x000ea4000c1e1500 */
[----:B--2---:R-:W-:-:S05]  /*103e0*/  IMAD.U32 R0, R0, 0x10000, RZ ;  /* 0x0001000000007824 */ /* 0x004fca00078e00ff */
[----:B------:R-:W-:Y:S01]  /*103f0*/  F2FP.F16.F32.PACK_AB R0, RZ, R0 ;  /* 0x00000000ff00723e */ /* 0x000fe200000000ff */
[----:B------:R-:W-:Y:S06]  /*10400*/  BRA `(.L_x_1207) ;  /* 0x0000000400b87947 */ /* 0x000fec0003800000 */
.L_x_1214:
        /* <DEDUP_REMOVED lines=12> */
.L_x_1221:
        /* <DEDUP_REMOVED lines=21> */
.L_x_1225:
[----:B------:R-:W-:Y:S05]  /*10620*/  BSYNC B1 ;  /* 0x0000000000017941 */ /* 0x000fea0003800000 */
.L_x_1224:
[----:B------:R-:W-:Y:S01]  /*10630*/  LEA R3, R0, 0x3b800000, 0x17 ;  /* 0x3b80000000037811 */ /* 0x000fe200078eb8ff */
[----:B------:R-:W-:-:S05]  /*10640*/  IMAD.SHL.U32 R0, R2, 0x100000, RZ ;  /* 0x0010000002007824 */ /* 0x000fca00078e00ff */
[----:B------:R-:W-:-:S07]  /*10650*/  LOP3.LUT R0, R3, R0, R4, 0xfe, !PT ;  /* 0x0000000003007212 */ /* 0x000fce00078efe04 */
.L_x_1223:
[----:B------:R-:W-:Y:S05]  /*10660*/  BSYNC B0 ;  /* 0x0000000000007941 */ /* 0x000fea0003800000 */
.L_x_1222:
[----:B------:R-:W-:Y:S01]  /*10670*/  F2FP.F16.F32.PACK_AB R0, RZ, R0 ;  /* 0x00000000ff00723e */ /* 0x000fe200000000ff */
[----:B------:R-:W-:Y:S06]  /*10680*/  BRA `(.L_x_1207) ;  /* 0x0000000400187947 */ /* 0x000fec0003800000 */
.L_x_1220:
        /* <DEDUP_REMOVED lines=21> */
.L_x_1229:
[----:B------:R-:W-:Y:S05]  /*107e0*/  BSYNC B1 ;  /* 0x0000000000017941 */ /* 0x000fea0003800000 */
.L_x_1228:
[----:B------:R-:W-:Y:S01]  /*107f0*/  LEA R3, R0, 0x37800000, 0x17 ;  /* 0x3780000000037811 */ /* 0x000fe200078eb8ff */
[----:B------:R-:W-:-:S05]  /*10800*/  IMAD.SHL.U32 R0, R2, 0x200000, RZ ;  /* 0x0020000002007824 */ /* 0x000fca00078e00ff */
[----:B------:R-:W-:-:S07]  /*10810*/  LOP3.LUT R0, R3, R0, R4, 0xfe, !PT ;  /* 0x0000000003007212 */ /* 0x000fce00078efe04 */
.L_x_1227:
[----:B------:R-:W-:Y:S05]  /*10820*/  BSYNC B0 ;  /* 0x0000000000007941 */ /* 0x000fea0003800000 */
.L_x_1226:
[----:B------:R-:W-:Y:S01]  /*10830*/  F2FP.F16.F32.PACK_AB R0, RZ, R0 ;  /* 0x00000000ff00723e */ /* 0x000fe200000000ff */
[----:B------:R-:W-:Y:S06]  /*10840*/  BRA `(.L_x_1207) ;  /* 0x0000000000a87947 */ /* 0x000fec0003800000 */
.L_x_1219:
        /* <DEDUP_REMOVED lines=14> */
.L_x_1233:
[----:B------:R-:W-:Y:S05]  /*10930*/  BSYNC B0 ;  /* 0x0000000000007941 */ /* 0x000fea0003800000 */
.L_x_1232:
[----:B------:R-:W-:Y:S01]  /*10940*/  F2FP.F16.F32.PACK_AB R0, RZ, R0 ;  /* 0x00000000ff00723e */ /* 0x000fe200000000ff */
[----:B------:R-:W-:Y:S06]  /*10950*/  BRA `(.L_x_1207) ;  /* 0x0000000000647947 */ /* 0x000fec0003800000 */
.L_x_1206:
        /* <DEDUP_REMOVED lines=16> */
.L_x_1234:
[----:B------:R-:W-:Y:S01]  /*10a60*/  PRMT R0, RZ, 0x7610, R0 ;  /* 0x00007610ff007816 */ /* 0x000fe20000000000 */
[----:B------:R-:W-:Y:S06]  /*10a70*/  BRA `(.L_x_1207) ;  /* 0x00000000001c7947 */ /* 0x000fec0003800000 */
.L_x_1231:
[----:B------:R-:W2:Y:S02]  /*10a80*/  LDG.E.64 R2, desc[UR36][R2.64] ;  /* 0x0000002402027981 */ /* 0x000ea4000c1e1b00 */
[----:B--2---:R-:W0:Y:S02]  /*10a90*/  I2F.U64 R0, R2 ;  /* 0x0000000200007312 */ /* 0x004e240000301000 */
[----:B0-----:R-:W-:Y:S01]  /*10aa0*/  F2FP.F16.F32.PACK_AB R0, RZ, R0 ;  /* 0x00000000ff00723e */ /* 0x001fe200000000ff */
[----:B------:R-:W-:Y:S06]  /*10ab0*/  BRA `(.L_x_1207) ;  /* 0x00000000000c7947 */ /* 0x000fec0003800000 */
.L_x_1230:
[----:B------:R-:W2:Y:S02]  /*10ac0*/  LDG.E R2, desc[UR36][R2.64] ;  /* 0x0000002402027981 */ /* 0x000ea4000c1e1900 */
[----:B--2---:R-:W-:-:S04]  /*10ad0*/  I2FP.F32.U32 R0, R2 ;  /* 0x0000000200007245 */ /* 0x004fc80000201000 */
[----:B------:R-:W-:-:S07]  /*10ae0*/  F2FP.F16.F32.PACK_AB R0, RZ, R0 ;  /* 0x00000000ff00723e */ /* 0x000fce00000000ff */
.L_x_1207:
        /* <DEDUP_REMOVED lines=23> */
[----:B0-----:R-:W-:Y:S01]  /*10c60*/  STG.E.U8 desc[UR36][R16.64], R3 ;  /* 0x0000000310007986 */ /* 0x001fe2000c101124 */
[----:B------:R-:W-:Y:S05]  /*10c70*/  EXIT ;  /* 0x000000000000794d */ /* 0x000fea0003800000 */
.L_x_1238:
[----:B------:R-:W-:-:S06]  /*10c80*/  HADD2.F32 R3, -RZ, R19.H0_H0 ;  /* 0x20000013ff037230 */ /* 0x000fcc0000004100 */
[----:B------:R-:W0:Y:S02]  /*10c90*/  F2I.S64.TRUNC R2, R3 ;  /* 0x0000000300027311 */ /* 0x000e24000020d900 */
[----:B0-----:R-:W-:Y:S01]  /*10ca0*/  STG.E.U8 desc[UR36][R16.64], R2 ;  /* 0x0000000210007986 */ /* 0x001fe2000c101124 */
[----:B------:R-:W-:Y:S05]  /*10cb0*/  EXIT ;  /* 0x000000000000794d */ /* 0x000fea0003800000 */
.L_x_1237:
        /* <DEDUP_REMOVED lines=8> */
[----:B0-----:R-:W-:Y:S01]  /*10d40*/  STG.E.64 desc[UR36][R16.64], R2 ;  /* 0x0000000210007986 */ /* 0x001fe2000c101b24 */
[----:B------:R-:W-:Y:S05]  /*10d50*/  EXIT ;  /* 0x000000000000794d */ /* 0x000fea0003800000 */
.L_x_1241:
[----:B------:R-:W-:-:S06]  /*10d60*/  HADD2.F32 R19, -RZ, R19.H0_H0 ;  /* 0x20000013ff137230 */ /* 0x000fcc0000004100 */
[----:B------:R-:W0:Y:S02]  /*10d70*/  F2I.FTZ.TRUNC.NTZ R19, R19 ;  /* 0x0000001300137305 */ /* 0x000e24000021f100 */
[----:B0-----:R-:W-:Y:S01]  /*10d80*/  STG.E desc[UR36][R16.64], R19 ;  /* 0x0000001310007986 */ /* 0x001fe2000c101924 */
[----:B------:R-:W-:Y:S05]  /*10d90*/  EXIT ;  /* 0x000000000000794d */ /* 0x000fea0003800000 */
.L_x_1240:
[----:B------:R-:W-:-:S06]  /*10da0*/  HADD2.F32 R19, -RZ, R19.H0_H0 ;  /* 0x20000013ff137230 */ /* 0x000fcc0000004100 */
[----:B------:R-:W0:Y:S02]  /*10db0*/  F2I.FTZ.TRUNC.NTZ R19, R19 ;  /* 0x0000001300137305 */ /* 0x000e24000021f100 */
[----:B0-----:R-:W-:Y:S01]  /*10dc0*/  STG.E.U16 desc[UR36][R16.64], R19 ;  /* 0x0000001310007986 */ /* 0x001fe2000c101524 */
[----:B------:R-:W-:Y:S05]  /*10dd0*/  EXIT ;  /* 0x000000000000794d */ /* 0x000fea0003800000 */
.L_x_1236:
[----:B------:R-:W-:-:S13]  /*10de0*/  ISETP.GT.AND P0, PT, R0, 0x6, PT ;  /* 0x000000060000780c */ /* 0x000fda0003f04270 */
[----:B------:R-:W-:Y:S05]  /*10df0*/  @P0 BRA `(.L_x_1242) ;  /* 0x0000000000240947 */ /* 0x000fea0003800000 */
[----:B------:R-:W-:-:S13]  /*10e00*/  ISETP.NE.AND P0, PT, R0, 0x5, PT ;  /* 0x000000050000780c */ /* 0x000fda0003f05270 */
[----:B------:R-:W-:Y:S05]  /*10e10*/  @!P0 BRA `(.L_x_1243) ;  /* 0x0000000000148947 */ /* 0x000fea0003800000 */
[----:B------:R-:W-:-:S13]  /*10e20*/  ISETP.NE.AND P0, PT, R0, 0x6, PT ;  /* 0x000000060000780c */ /* 0x000fda0003f05270 */
[----:B------:R-:W-:Y:S05]  /*10e30*/  @P0 BRA `(.L_x_1239) ;  /* 0x0000000800c40947 */ /* 0x000fea0003800000 */
[----:B------:R-:W-:-:S05]  /*10e40*/  HADD2.F32 R19, -RZ, R19.H0_H0 ;  /* 0x20000013ff137230 */ /* 0x000fca0000004100 */
[----:B------:R-:W-:Y:S01]  /*10e50*/  STG.E desc[UR36][R16.64], R19 ;  /* 0x0000001310007986 */ /* 0x000fe2000c101924 */
[----:B------:R-:W-:Y:S05]  /*10e60*/  EXIT ;  /* 0x000000000000794d */ /* 0x000fea0003800000 */
.L_x_1243:
[----:B------:R-:W-:Y:S01]  /*10e70*/  STG.E.U16 desc[UR36][R16.64], R19 ;  /* 0x0000001310007986 */ /* 0x000fe2000c101524 */
[----:B------:R-:W-:Y:S05]  /*10e80*/  EXIT ;  /* 0x000000000000794d */ /* 0x000fea0003800000 */
.L_x_1242:
        /* <DEDUP_REMOVED lines=8> */
[----:B------:R-:W-:Y:S01]  /*10f10*/  STG.E.64 desc[UR36][R16.64], R2 ;  /* 0x0000000210007986 */ /* 0x000fe2000c101b24 */
[----:B------:R-:W-:Y:S05]  /*10f20*/  EXIT ;  /* 0x000000000000794d */ /* 0x000fea0003800000 */
.L_x_1245:
[----:B------:R-:W-:-:S05]  /*10f30*/  HADD2.F32 R0, -RZ, R19.H0_H0 ;  /* 0x20000013ff007230 */ /* 0x000fca0000004100 */
[----:B------:R-:W-:-:S04]  /*10f40*/  F2FP.F16.F32.PACK_AB R0, RZ, R0 ;  /* 0x00000000ff00723e */ /* 0x000fc800000000ff */
[----:B------:R-:W-:-:S05]  /*10f50*/  PRMT R0, R0, 0x5410, RZ ;  /* 0x0000541000007816 */ /* 0x000fca00000000ff */
[----:B------:R-:W-:Y:S01]  /*10f60*/  STG.E desc[UR36][R16.64], R0 ;  /* 0x0000000010007986 */ /* 0x000fe2000c101924 */
[----:B------:R-:W-:Y:S05]  /*10f70*/  EXIT ;  /* 0x000000000000794d */ /* 0x000fea0003800000 */
.L_x_1244:
[----:B------:R-:W-:-:S05]  /*10f80*/  HADD2.F32 R2, -RZ, R19.H0_H0 ;  /* 0x20000013ff027230 */ /* 0x000fca0000004100 */
[----:B------:R-:W-:-:S06]  /*10f90*/  FMUL.FTZ R2, R2, 1 ;  /* 0x3f80000002027820 */ /* 0x000fcc0000410000 */
[----:B------:R-:W0:Y:S02]  /*10fa0*/  F2F.F64.F32 R2, R2 ;  /* 0x0000000200027310 */ /* 0x000e240000201800 */
[----:B0-----:R-:W-:Y:S01]  /*10fb0*/  STG.E.64 desc[UR36][R16.64], R2 ;  /* 0x0000000210007986 */ /* 0x001fe2000c101b24 */
[----:B------:R-:W-:Y:S05]  /*10fc0*/  EXIT ;  /* 0x000000000000794d */ /* 0x000fea0003800000 */
.L_x_1235:
        /* <DEDUP_REMOVED lines=11> */
[----:B------:R-:W-:Y:S01]  /*11080*/  STG.E.U8 desc[UR36][R16.64], R3 ;  /* 0x0000000310007986 */ /* 0x000fe2000c101124 */
[----:B------:R-:W-:Y:S05]  /*11090*/  EXIT ;  /* 0x000000000000794d */ /* 0x000fea0003800000 */
.L_x_1248:
[----:B------:R-:W-:Y:S01]  /*110a0*/  HADD2.F32 R19, -RZ, R19.H0_H0 ;  /* 0x20000013ff137230 */ /* 0x000fe20000004100 */
[----:B------:R-:W-:-:S04]  /*110b0*/  CS2R R6, SRZ ;  /* 0x0000000000067805 */ /* 0x000fc8000001ff00 */
[----:B------:R-:W-:-:S06]  /*110c0*/  FMUL.FTZ R4, R19, 1 ;  /* 0x3f80000013047820 */ /* 0x000fcc0000410000 */
[----:B------:R-:W0:Y:S02]  /*110d0*/  F2F.F64.F32 R4, R4 ;  /* 0x0000000400047310 */ /* 0x000e240000201800 */
[----:B0-----:R-:W-:Y:S01]  /*110e0*/  STG.E.128 desc[UR36][R16.64], R4 ;  /* 0x0000000410007986 */ /* 0x001fe2000c101d24 */
[----:B------:R-:W-:Y:S05]  /*110f0*/  EXIT ;  /* 0x000000000000794d */ /* 0x000fea0003800000 */
.L_x_1247:
        /* <DEDUP_REMOVED lines=21> */
.L_x_1252:
[----:B------:R-:W-:Y:S05]  /*11250*/  BSYNC B0 ;  /* 0x0000000000007941 */ /* 0x000fea0003800000 */
.L_x_1251:
[----:B------:R-:W-:-:S05]  /*11260*/  LOP3.LUT R3, R0, R3, RZ, 0xfc, !PT ;  /* 0x0000000300037212 */ /* 0x000fca00078efcff */
[----:B------:R-:W-:Y:S01]  /*11270*/  STG.E.U8 desc[UR36][R16.64], R3 ;  /* 0x0000000310007986 */ /* 0x000fe2000c101124 */
[----:B------:R-:W-:Y:S05]  /*11280*/  EXIT ;  /* 0x000000000000794d */ /* 0x000fea0003800000 */
.L_x_1250:
        /* <DEDUP_REMOVED lines=13> */
.L_x_1254:
[----:B------:R-:W-:Y:S01]  /*11360*/  IMAD.MOV.U32 R0, RZ, RZ, 0x7f ;  /* 0x0000007fff007424 */ /* 0x000fe200078e00ff */
[----:B------:R-:W-:-:S04]  /*11370*/  ISETP.GT.U32.AND P0, PT, R2, 0x7f800000, PT ;  /* 0x7f8000000200780c */ /* 0x000fc80003f04070 */
[----:B------:R-:W-:-:S09]  /*11380*/  SEL R0, R0, 0x7c, P0 ;  /* 0x0000007c00007807 */ /* 0x000fd20000000000 */
.L_x_1255:
[----:B------:R-:W-:Y:S05]  /*11390*/  BSYNC B0 ;  /* 0x0000000000007941 */ /* 0x000fea0003800000 */
.L_x_1253:
[----:B------:R-:W-:-:S04]  /*113a0*/  LOP3.LUT R2, R19, 0x80000000, RZ, 0xc0, !PT ;  /* 0x8000000013027812 */ /* 0x000fc800078ec0ff */
[----:B------:R-:W-:-:S04]  /*113b0*/  SHF.R.U32.HI R3, RZ, 0x18, R2 ;  /* 0x00000018ff037819 */ /* 0x000fc80000011602 */
[----:B------:R-:W-:-:S05]  /*113c0*/  LOP3.LUT R3, R0, R3, RZ, 0xfc, !PT ;  /* 0x0000000300037212 */ /* 0x000fca00078efcff */
[----:B------:R-:W-:Y:S01]  /*113d0*/  STG.E.U8 desc[UR36][R16.64], R3 ;  /* 0x0000000310007986 */ /* 0x000fe2000c101124 */
[----:B------:R-:W-:Y:S05]  /*113e0*/  EXIT ;  /* 0x000000000000794d */ /* 0x000fea0003800000 */
.L_x_1249:
[----:B------:R-:W-:-:S05]  /*113f0*/  HADD2.F32 R0, -RZ, R19.H0_H0 ;  /* 0x20000013ff007230 */ /* 0x000fca0000004100 */
[----:B------:R-:W-:-:S05]  /*11400*/  F2FP.BF16.F32.PACK_AB R0, RZ, R0 ;  /* 0x00000000ff00723e */ /* 0x000fca00000010ff */
[----:B------:R-:W-:Y:S01]  /*11410*/  STG.E.U16 desc[UR36][R16.64], R0 ;  /* 0x0000000010007986 */ /* 0x000fe2000c101524 */
[----:B------:R-:W-:Y:S05]  /*11420*/  EXIT ;  /* 0x000000000000794d */ /* 0x000fea0003800000 */
.L_x_1246:
        /* <DEDUP_REMOVED lines=10> */
[----:B0-----:R-:W-:Y:S01]  /*114d0*/  STG.E.U16 desc[UR36][R16.64], R3 ;  /* 0x0000000310007986 */ /* 0x001fe2000c101524 */
[----:B------:R-:W-:Y:S05]  /*114e0*/  EXIT ;  /* 0x000000000000794d */ /* 0x000fea0003800000 */
.L_x_1258:
        /* <DEDUP_REMOVED lines=17> */
.L_x_1261:
[----:B------:R-:W-:-:S04]  /*11600*/  LOP3.LUT R2, R19, 0x80000000, RZ, 0xc0, !PT ;  /* 0x8000000013027812 */ /* 0x000fc800078ec0ff */
[----:B------:R-:W-:-:S04]  /*11610*/  SHF.R.U32.HI R3, RZ, 0x18, R2 ;  /* 0x00000018ff037819 */ /* 0x000fc80000011602 */
[----:B------:R-:W-:-:S04]  /*11620*/  LOP3.LUT R0, R0, R3, RZ, 0xfc, !PT ;  /* 0x0000000300007212 */ /* 0x000fc800078efcff */
[----:B------:R-:W-:-:S07]  /*11630*/  PRMT R8, R0, 0x7610, R8 ;  /* 0x0000761000087816 */ /* 0x000fce0000000008 */
.L_x_1260:
[----:B------:R-:W-:Y:S05]  /*11640*/  BSYNC B0 ;  /* 0x0000000000007941 */ /* 0x000fea0003800000 */
.L_x_1259:
[----:B------:R-:W-:Y:S01]  /*11650*/  STG.E.U8 desc[UR36][R16.64], R8 ;  /* 0x0000000810007986 */ /* 0x000fe2000c101124 */
[----:B------:R-:W-:Y:S05]  /*11660*/  EXIT ;  /* 0x000000000000794d */ /* 0x000fea0003800000 */
.L_x_1257:
        /* <DEDUP_REMOVED lines=17> */
.L_x_1264:
[----:B------:R-:W-:-:S04]  /*11780*/  LOP3.LUT R2, R19, 0x80000000, RZ, 0xc0, !PT ;  /* 0x8000000013027812 */ /* 0x000fc800078ec0ff */
[----:B------:R-:W-:-:S04]  /*11790*/  SHF.R.U32.HI R3, RZ, 0x18, R2 ;  /* 0x00000018ff037819 */ /* 0x000fc80000011602 */
[----:B------:R-:W-:-:S04]  /*117a0*/  LOP3.LUT R0, R0, R3, RZ, 0xfc, !PT ;  /* 0x0000000300007212 */ /* 0x000fc800078efcff */
[----:B------:R-:W-:-:S07]  /*117b0*/  PRMT R8, R0, 0x7610, R8 ;  /* 0x0000761000087816 */ /* 0x000fce0000000008 */
.L_x_1263:
[----:B------:R-:W-:Y:S05]  /*117c0*/  BSYNC B0 ;  /* 0x0000000000007941 */ /* 0x000fea0003800000 */
.L_x_1262:
[----:B------:R-:W-:Y:S01]  /*117d0*/  STG.E.U8 desc[UR36][R16.64], R8 ;  /* 0x0000000810007986 */ /* 0x000fe2000c101124 */
[----:B------:R-:W-:Y:S05]  /*117e0*/  EXIT ;  /* 0x000000000000794d */ /* 0x000fea0003800000 */
.L_x_1256:
        /* <DEDUP_REMOVED lines=22> */
.L_x_1239:
        /* <DEDUP_REMOVED lines=16> */
.L_x_1267:
[----:B------:R-:W-:Y:S05]  /*11a50*/  EXIT ;  /* 0x000000000000794d */ /* 0x000fea0003800000 */
.L_x_1266:
[----:B------:R-:W-:-:S06]  /*11a60*/  HADD2.F32 R2, -RZ, R19.H0_H0 ;  /* 0x20000013ff027230 */ /* 0x000fcc0000004100 */
[----:B------:R-:W0:Y:S02]  /*11a70*/  F2I.U64.TRUNC R2, R2 ;  /* 0x0000000200027311 */ /* 0x000e24000020d800 */
[----:B0-----:R-:W-:Y:S01]  /*11a80*/  STG.E.64 desc[UR36][R16.64], R2 ;  /* 0x0000000210007986 */ /* 0x001fe2000c101b24 */
[----:B------:R-:W-:Y:S05]  /*11a90*/  EXIT ;  /* 0x000000000000794d */ /* 0x000fea0003800000 */
.L_x_1265:
[----:B------:R-:W-:-:S06]  /*11aa0*/  HADD2.F32 R19, -RZ, R19.H0_H0 ;  /* 0x20000013ff137230 */ /* 0x000fcc0000004100 */
[----:B------:R-:W0:Y:S02]  /*11ab0*/  F2I.FTZ.U32.TRUNC.NTZ R19, R19 ;  /* 0x0000001300137305 */ /* 0x000e24000021f000 */
[----:B0-----:R-:W-:Y:S01]  /*11ac0*/  STG.E desc[UR36][R16.64], R19 ;  /* 0x0000001310007986 */ /* 0x001fe2000c101924 */
[----:B------:R-:W-:Y:S05]  /*11ad0*/  EXIT ;  /* 0x000000000000794d */ /* 0x000fea0003800000 */
.L_x_1268:
        /* <DEDUP_REMOVED lines=10> */
.L_x_3354:


//--------------------- .text._ZN2at6native27unrolled_elementwise_kernelIZZZNS0_65_GLOBAL__N__eb3311e5_27_ActivationHardtanhKernel_cu_f5210f67_355124hardtanh_backward_kernelERNS_14TensorIteratorERKN3c106ScalarES8_ENKUlvE_clEvENKUlvE1_clEvEUlNS5_4HalfESB_E_St5arrayIPcLm3EELi4E23TrivialOffsetCalculatorILi2EjESG_ILi1EjENS0_6memory12LoadWithCastILi2EEENSJ_13StoreWithCastILi1EEEEEviT_T0_T2_T3_T4_T5_ --------------------------
	.section	.text._ZN2at6native27unrolled_elementwise_kernelIZZZNS0_65_GLOBAL__N__eb3311e5_27_ActivationHardtanhKernel_cu_f5210f67_355124hardtanh_backward_kernelERNS_14TensorIteratorERKN3c106ScalarES8_ENKUlvE_clEvENKUlvE1_clEvEUlNS5_4HalfESB_E_St5arrayIPcLm3EELi4E23TrivialOffsetCalculatorILi2EjESG_ILi1EjENS0_6memory12LoadWithCastILi2EEENSJ_13StoreWithCastILi1EEEEEviT_T0_T2_T3_T4_T5_,"ax",@progbits
	.align	128
        .global         _ZN2at6native27unrolled_elementwise_kernelIZZZNS0_65_GLOBAL__N__eb3311e5_27_ActivationHardtanhKernel_cu_f5210f67_355124hardtanh_backward_kernelERNS_14TensorIteratorERKN3c106ScalarES8_ENKUlvE_clEvENKUlvE1_clEvEUlNS5_4HalfESB_E_St5arrayIPcLm3EELi4E23TrivialOffsetCalculatorILi2EjESG_ILi1EjENS0_6memory12LoadWithCastILi2EEENSJ_13StoreWithCastILi1EEEEEviT_T0_T2_T3_T4_T5_
        .type           _ZN2at6native27unrolled_elementwise_kernelIZZZNS0_65_GLOBAL__N__eb3311e5_27_ActivationHardtanhKernel_cu_f5210f67_355124hardtanh_backward_kernelERNS_14TensorIteratorERKN3c106ScalarES8_ENKUlvE_clEvENKUlvE1_clEvEUlNS5_4HalfESB_E_St5arrayIPcLm3EELi4E23TrivialOffsetCalculatorILi2EjESG_ILi1EjENS0_6memory12LoadWithCastILi2EEENSJ_13StoreWithCastILi1EEEEEviT_T0_T2_T3_T4_T5_,@function
        .size           _ZN2at6native27unrolled_elementwise_kernelIZZZNS0_65_GLOBAL__N__eb3311e5_27_ActivationHardtanhKernel_cu_f5210f67_355124hardtanh_backward_kernelERNS_14TensorIteratorERKN3c106ScalarES8_ENKUlvE_clEvENKUlvE1_clEvEUlNS5_4HalfESB_E_St5arrayIPcLm3EELi4E23TrivialOffsetCalculatorILi2EjESG_ILi1EjENS0_6memory12LoadWithCastILi2EEENSJ_13StoreWithCastILi1EEEEEviT_T0_T2_T3_T4_T5_,(.L_x_3355 - _ZN2at6native27unrolled_elementwise_kernelIZZZNS0_65_GLOBAL__N__eb3311e5_27_ActivationHardtanhKernel_cu_f5210f67_355124hardtanh_backward_kernelERNS_14TensorIteratorERKN3c106ScalarES8_ENKUlvE_clEvENKUlvE1_clEvEUlNS5_4HalfESB_E_St5arrayIPcLm3EELi4E23TrivialOffsetCalculatorILi2EjESG_ILi1EjENS0_6memory12LoadWithCastILi2EEENSJ_13StoreWithCastILi1EEEEEviT_T0_T2_T3_T4_T5_)
        .other          _ZN2at6native27unrolled_elementwise_kernelIZZZNS0_65_GLOBAL__N__eb3311e5_27_ActivationHardtanhKernel_cu_f5210f67_355124hardtanh_backward_kernelERNS_14TensorIteratorERKN3c106ScalarES8_ENKUlvE_clEvENKUlvE1_clEvEUlNS5_4HalfESB_E_St5arrayIPcLm3EELi4E23TrivialOffsetCalculatorILi2EjESG_ILi1EjENS0_6memory12LoadWithCastILi2EEENSJ_13StoreWithCastILi1EEEEEviT_T0_T2_T3_T4_T5_,@"STO_CUDA_ENTRY STV_DEFAULT"
_ZN2at6native27unrolled_elementwise_kernelIZZZNS0_65_GLOBAL__N__eb3311e5_27_ActivationHardtanhKernel_cu_f5210f67_355124hardtanh_backward_kernelERNS_14TensorIteratorERKN3c106ScalarES8_ENKUlvE_clEvENKUlvE1_clEvEUlNS5_4HalfESB_E_St5arrayIPcLm3EELi4E23TrivialOffsetCalculatorILi2EjESG_ILi1EjENS0_6memory12LoadWithCastILi2EEENSJ_13StoreWithCastILi1EEEEEviT_T0_T2_T3_T4_T5_:
.text._ZN2at6native27unrolled_elementwise_kernelIZZZNS0_65_GLOBAL__N__eb3311e5_27_ActivationHardtanhKernel_cu_f5210f67_355124hardtanh_backward_kernelERNS_14TensorIteratorERKN3c106ScalarES8_ENKUlvE_clEvENKUlvE1_clEvEUlNS5_4HalfESB_E_St5arrayIPcLm3EELi4E23TrivialOffsetCalculatorILi2EjESG_ILi1EjENS0_6memory12LoadWithCastILi2EEENSJ_13StoreWithCastILi1EEEEEviT_T0_T2_T3_T4_T5_:
        /* <DEDUP_REMOVED lines=36> */
.L_x_1274:
[----:B------:R-:W2:Y:S02]  /*0240*/  LDG.E.U8 R4, desc[UR36][R4.64] ;  /* 0x0000002404047981 */ /* 0x000ea4000c1e1100 */
[----:B--2---:R-:W-:-:S04]  /*0250*/  I2FP.F32.U32 R0, R4 ;  /* 0x0000000400007245 */ /* 0x004fc80000201000 */
[----:B------:R-:W-:-:S04]  /*0260*/  F2FP.F16.F32.PACK_AB R0, RZ, R0 ;  /* 0x00000000ff00723e */ /* 0x000fc800000000ff */
[----:B------:R-:W-:Y:S01]  /*0270*/  PRMT R27, R0, 0x7610, R27 ;  /* 0x00007610001b7816 */ /* 0x000fe2000000001b */
[----:B------:R-:W-:Y:S06]  /*0280*/  BRA `(.L_x_1276) ;  /* 0x0000000c00bc7947 */ /* 0x000fec0003800000 */
.L_x_1273:
        /* <DEDUP_REMOVED lines=11> */
.L_x_1278:
[----:B------:R-:W2:Y:S02]  /*0340*/  LDG.E R4, desc[UR36][R4.64] ;  /* 0x0000002404047981 */ /* 0x000ea4000c1e1900 */
[----:B--2---:R-:W-:-:S04]  /*0350*/  I2FP.F32.S32 R0, R4 ;  /* 0x0000000400007245 */ /* 0x004fc80000201400 */
[----:B------:R-:W-:-:S04]  /*0360*/  F2FP.F16.F32.PACK_AB R0, RZ, R0 ;  /* 0x00000000ff00723e */ /* 0x000fc800000000ff */
[----:B------:R-:W-:Y:S01]  /*0370*/  PRMT R27, R0, 0x7610, R27 ;  /* 0x00007610001b7816 */ /* 0x000fe2000000001b */
[----:B------:R-:W-:Y:S06]  /*0380*/  BRA `(.L_x_1276) ;  /* 0x0000000c007c7947 */ /* 0x000fec0003800000 */
.L_x_1277:
[----:B------:R-:W2:Y:S02]  /*0390*/  LDG.E.U16 R4, desc[UR36][R4.64] ;  /* 0x0000002404047981 */ /* 0x000ea4000c1e1500 */
[----:B--2---:R-:W0:Y:S02]  /*03a0*/  I2F.S16 R0, R4 ;  /* 0x0000000400007306 */ /* 0x004e240000101400 */
[----:B0-----:R-:W-:-:S04]  /*03b0*/  F2FP.F16.F32.PACK_AB R0, RZ, R0 ;  /* 0x00000000ff00723e */ /* 0x001fc800000000ff */
[----:B------:R-:W-:Y:S01]  /*03c0*/  PRMT R27, R0, 0x7610, R27 ;  /* 0x00007610001b7816 */ /* 0x000fe2000000001b */
[----:B------:R-:W-:Y:S06]  /*03d0*/  BRA `(.L_x_1276) ;  /* 0x0000000c00687947 */ /* 0x000fec0003800000 */
.L_x_1272:
        /* <DEDUP_REMOVED lines=9> */
.L_x_1280:
[----:B------:R1:W5:Y:S01]  /*0470*/  LDG.E.U16 R27, desc[UR36][R4.64] ;  /* 0x00000024041b7981 */ /* 0x000362000c1e1500 */
[----:B------:R-:W-:Y:S05]  /*0480*/  BRA `(.L_x_1276) ;  /* 0x0000000c003c7947 */ /* 0x000fea0003800000 */
.L_x_1279:
        /* <DEDUP_REMOVED lines=9> */
.L_x_1282:
[----:B------:R0:W5:Y:S01]  /*0520*/  LDG.E.U16 R27, desc[UR36][R4.64] ;  /* 0x00000024041b7981 */ /* 0x000162000c1e1500 */
[----:B------:R-:W-:Y:S05]  /*0530*/  BRA `(.L_x_1276) ;  /* 0x0000000c00107947 */ /* 0x000fea0003800000 */
.L_x_1281:
        /* <DEDUP_REMOVED lines=9> */
.L_x_1271:
        /* <DEDUP_REMOVED lines=14> */
.L_x_1285:
        /* <DEDUP_REMOVED lines=9> */
.L_x_1284:
        /* <DEDUP_REMOVED lines=28> */
.L_x_1287:
        /* <DEDUP_REMOVED lines=12> */
[----:B------:R-:W-:-:S04]  /*09c0*/  F2FP.F16.F32.PACK_AB R0, RZ, R0 ;  /* 0x00000000ff00723e */ /* 0x000fc800000000ff */
[----:B------:R-:W-:Y:S01]  /*09d0*/  PRMT R27, R0, 0x7610, R27 ;  /* 0x00007610001b7816 */ /* 0x000fe2000000001b */
[----:B------:R-:W-:Y:S06]  /*09e0*/  BRA `(.L_x_1276) ;  /* 0x0000000400e47947 */ /* 0x000fec0003800000 */
.L_x_1286:
[----:B------:R-:W2:Y:S02]  /*09f0*/  LDG.E.U16 R0, desc[UR36][R4.64] ;  /* 0x0000002404007981 */ /* 0x000ea4000c1e1500 */
[----:B--2---:R-:W-:-:S05]  /*0a00*/  IMAD.U32 R0, R0, 0x10000, RZ ;  /* 0x0001000000007824 */ /* 0x004fca00078e00ff */
[----:B------:R-:W-:-:S04]  /*0a10*/  F2FP.F16.F32.PACK_AB R0, RZ, R0 ;  /* 0x00000000ff00723e */ /* 0x000fc800000000ff */
[----:B------:R-:W-:Y:S01]  /*0a20*/  PRMT R27, R0, 0x7610, R27 ;  /* 0x00007610001b7816 */ /* 0x000fe2000000001b */
[----:B------:R-:W-:Y:S06]  /*0a30*/  BRA `(.L_x_1276) ;  /* 0x0000000400d07947 */ /* 0x000fec0003800000 */
.L_x_1283:
        /* <DEDUP_REMOVED lines=13> */
.L_x_1290:
        /* <DEDUP_REMOVED lines=21> */
.L_x_1294:
[----:B------:R-:W-:Y:S05]  /*0c60*/  BSYNC B1 ;  /* 0x0000000000017941 */ /* 0x000fea0003800000 */
.L_x_1293:
[----:B------:R-:W-:Y:S01]  /*0c70*/  LEA R5, R0, 0x3b800000, 0x17 ;  /* 0x3b80000000057811 */ /* 0x000fe200078eb8ff */
[----:B------:R-:W-:-:S05]  /*0c80*/  IMAD.SHL.U32 R0, R3, 0x100000, RZ ;  /* 0x0010000003007824 */ /* 0x000fca00078e00ff */
[----:B------:R-:W-:-:S07]  /*0c90*/  LOP3.LUT R0, R5, R0, R6, 0xfe, !PT ;  /* 0x0000000005007212 */ /* 0x000fce00078efe06 */
.L_x_1292:
[----:B------:R-:W-:Y:S05]  /*0ca0*/  BSYNC B0 ;  /* 0x0000000000007941 */ /* 0x000fea0003800000 */
.L_x_1291:
[----:B------:R-:W-:-:S04]  /*0cb0*/  F2FP.F16.F32.PACK_AB R0, RZ, R0 ;  /* 0x00000000ff00723e */ /* 0x000fc800000000ff */
[----:B------:R-:W-:Y:S01]  /*0cc0*/  PRMT R27, R0, 0x7610, R27 ;  /* 0x00007610001b7816 */ /* 0x000fe2000000001b */
[----:B------:R-:W-:Y:S06]  /*0cd0*/  BRA `(.L_x_1276) ;  /* 0x0000000400287947 */ /* 0x000fec0003800000 */
.L_x_1289:
        /* <DEDUP_REMOVED lines=21> */
.L_x_1298:
[----:B------:R-:W-:Y:S05]  /*0e30*/  BSYNC B1 ;  /* 0x0000000000017941 */ /* 0x000fea0003800000 */
.L_x_1297:
[----:B------:R-:W-:Y:S01]  /*0e40*/  LEA R5, R0, 0x37800000, 0x17 ;  /* 0x3780000000057811 */ /* 0x000fe200078eb8ff */
[----:B------:R-:W-:-:S05]  /*0e50*/  IMAD.SHL.U32 R0, R3, 0x200000, RZ ;  /* 0x0020000003007824 */ /* 0x000fca00078e00ff */
[----:B------:R-:W-:-:S07]  /*0e60*/  LOP3.LUT R0, R5, R0, R6, 0xfe, !PT ;  /* 0x0000000005007212 */ /* 0x000fce00078efe06 */
.L_x_1296:
[----:B------:R-:W-:Y:S05]  /*0e70*/  BSYNC B0 ;  /* 0x0000000000007941 */ /* 0x000fea0003800000 */
.L_x_1295:
[----:B------:R-:W-:-:S04]  /*0e80*/  F2FP.F16.F32.PACK_AB R0, RZ, R0 ;  /* 0x00000000ff00723e */ /* 0x000fc800000000ff */
[----:B------:R-:W-:Y:S01]  /*0e90*/  PRMT R27, R0, 0x7610, R27 ;  /* 0x00007610001b7816 */ /* 0x000fe2000000001b */
[----:B------:R-:W-:Y:S06]  /*0ea0*/  BRA `(.L_x_1276) ;  /* 0x0000000000b47947 */ /* 0x000fec0003800000 */
.L_x_1288:
        /* <DEDUP_REMOVED lines=14> */
.L_x_1302:
[----:B------:R-:W-:Y:S05]  /*0f90*/  BSYNC B0 ;  /* 0x0000000000007941 */ /* 0x000fea0003800000 */
.L_x_1301:
[----:B------:R-:W-:-:S04]  /*0fa0*/  F2FP.F16.F32.PACK_AB R0, RZ, R0 ;  /* 0x00000000ff00723e */ /* 0x000fc800000000ff */
[----:B------:R-:W-:Y:S01]  /*0fb0*/  PRMT R27, R0, 0x7610, R27 ;  /* 0x00007610001b7816 */ /* 0x000fe2000000001b */
[----:B------:R-:W-:Y:S06]  /*0fc0*/  BRA `(.L_x_1276) ;  /* 0x00000000006c7947 */ /* 0x000fec0003800000 */
.L_x_1275:
        /* <DEDUP_REMOVED lines=16> */
.L_x_1303:
[----:B------:R-:W-:Y:S01]  /*10d0*/  PRMT R27, RZ, 0x7610, R27 ;  /* 0x00007610ff1b7816 */ /* 0x000fe2000000001b */
[----:B------:R-:W-:Y:S06]  /*10e0*/  BRA `(.L_x_1276) ;  /* 0x0000000000247947 */ /* 0x000fec0003800000 */
.L_x_1300:
[----:B------:R-:W2:Y:S02]  /*10f0*/  LDG.E.64 R4, desc[UR36][R4.64] ;  /* 0x0000002404047981 */ /* 0x000ea4000c1e1b00 */
[----:B--2---:R-:W0:Y:S02]  /*1100*/  I2F.U64 R0, R4 ;  /* 0x0000000400007312 */ /* 0x004e240000301000 */
[----:B0-----:R-:W-:-:S04]  /*1110*/  F2FP.F16.F32.PACK_AB R0, RZ, R0 ;  /* 0x00000000ff00723e */ /* 0x001fc800000000ff */
[----:B------:R-:W-:Y:S01]  /*1120*/  PRMT R27, R0, 0x7610, R27 ;  /* 0x00007610001b7816 */ /* 0x000fe2000000001b */
[----:B------:R-:W-:Y:S06]  /*1130*/  BRA `(.L_x_1276) ;  /* 0x0000000000107947 */ /* 0x000fec0003800000 */
.L_x_1299:
[----:B------:R-:W2:Y:S02]  /*1140*/  LDG.E R4, desc[UR36][R4.64] ;  /* 0x0000002404047981 */ /* 0x000ea4000c1e1900 */
[----:B--2---:R-:W-:-:S04]  /*1150*/  I2FP.F32.U32 R0, R4 ;  /* 0x0000000400007245 */ /* 0x004fc80000201000 */
[----:B------:R-:W-:-:S04]  /*1160*/  F2FP.F16.F32.PACK_AB R0, RZ, R0 ;  /* 0x00000000ff00723e */ /* 0x000fc800000000ff */
[----:B------:R-:W-:-:S07]  /*1170*/  PRMT R27, R0, 0x7610, R27 ;  /* 0x00007610001b7816 */ /* 0x000fce000000001b */
.L_x_1276:
[----:B01----:R-:W0:Y:S01]  /*1180*/  LDC.64 R4, c[0x0][0x238] ;  /* 0x00008e00ff047b82 */ /* 0x003e220000000a00 */
        /* <DEDUP_REMOVED lines=20> */
.L_x_1307:
[----:B------:R-:W2:Y:S02]  /*12d0*/  LDG.E.U8 R4, desc[UR36][R4.64] ;  /* 0x0000002404047981 */ /* 0x000ea4000c1e1100 */
[----:B--2---:R-:W-:-:S04]  /*12e0*/  I2FP.F32.U32 R0, R4 ;  /* 0x0000000400007245 */ /* 0x004fc80000201000 */
[----:B------:R-:W-:-:S04]  /*12f0*/  F2FP.F16.F32.PACK_AB R0, RZ, R0 ;  /* 0x00000000ff00723e */ /* 0x000fc800000000ff */
[----:B------:R-:W-:Y:S01]  /*1300*/  PRMT R26, R0, 0x7610, R26 ;  /* 0x00007610001a7816 */ /* 0x000fe2000000001a */
[----:B------:R-:W-:Y:S06]  /*1310*/  BRA `(.L_x_1309) ;  /* 0x0000000c00bc7947 */ /* 0x000fec0003800000 */
.L_x_1306:
        /* <DEDUP_REMOVED lines=11> */
.L_x_1311:
[----:B------:R-:W2:Y:S02]  /*13d0*/  LDG.E R4, desc[UR36][R4.64] ;  /* 0x0000002404047981 */ /* 0x000ea4000c1e1900 */
[----:B--2---:R-:W-:-:S04]  /*13e0*/  I2FP.F32.S32 R0, R4 ;  /* 0x0000000400007245 */ /* 0x004fc80000201400 */
[----:B------:R-:W-:-:S04]  /*13f0*/  F2FP.F16.F32.PACK_AB R0, RZ, R0 ;  /* 0x00000000ff00723e */ /* 0x000fc800000000ff */
[----:B------:R-:W-:Y:S01]  /*1400*/  PRMT R26, R0, 0x7610, R26 ;  /* 0x00007610001a7816 */ /* 0x000fe2000000001a */
[----:B------:R-:W-:Y:S06]  /*1410*/  BRA `(.L_x_1309) ;  /* 0x0000000c007c7947 */ /* 0x000fec0003800000 */
.L_x_1310:
[----:B------:R-:W2:Y:S02]  /*1420*/  LDG.E.U16 R4, desc[UR36][R4.64] ;  /* 0x0000002404047981 */ /* 0x000ea4000c1e1500 */
[----:B--2---:R-:W0:Y:S02]  /*1430*/  I2F.S16 R0, R4 ;  /* 0x0000000400007306 */ /* 0x004e240000101400 */
[----:B0-----:R-:W-:-:S04]  /*1440*/  F2FP.F16.F32.PACK_AB R0, RZ, R0 ;  /* 0x00000000ff00723e */ /* 0x001fc800000000ff */
[----:B------:R-:W-:Y:S01]  /*1450*/  PRMT R26, R0, 0x7610, R26 ;  /* 0x00007610001a7816 */ /* 0x000fe2000000001a */
[----:B------:R-:W-:Y:S06]  /*1460*/  BRA `(.L_x_1309) ;  /* 0x0000000c00687947 */ /* 0x000fec0003800000 */
.L_x_1305:
        /* <DEDUP_REMOVED lines=9> */
.L_x_1313:
[----:B------:R1:W5:Y:S01]  /*1500*/  LDG.E.U16 R26, desc[UR36][R4.64] ;  /* 0x00000024041a7981 */ /* 0x000362000c1e1500 */
[----:B------:R-:W-:Y:S05]  /*1510*/  BRA `(.L_x_1309) ;  /* 0x0000000c003c7947 */ /* 0x000fea0003800000 */
.L_x_1312:
        /* <DEDUP_REMOVED lines=9> */
.L_x_1315:
[----:B------:R0:W5:Y:S01]  /*15b0*/  LDG.E.U16 R26, desc[UR36][R4.64] ;  /* 0x00000024041a7981 */ /* 0x000162000c1e1500 */
[----:B------:R-:W-:Y:S05]  /*15c0*/  BRA `(.L_x_1309) ;  /* 0x0000000c00107947 */ /* 0x000fea0003800000 */
.L_x_1314:
        /* <DEDUP_REMOVED lines=9> */
.L_x_1304:
        /* <DEDUP_REMOVED lines=14> */
.L_x_1318:
        /* <DEDUP_REMOVED lines=9> */
.L_x_1317:
        /* <DEDUP_REMOVED lines=28> */
.L_x_1320:
        /* <DEDUP_REMOVED lines=15> */
.L_x_1319:
[----:B------:R-:W2:Y:S02]  /*1a80*/  LDG.E.U16 R0, desc[UR36][R4.64] ;  /* 0x0000002404007981 */ /* 0x000ea4000c1e1500 */
[----:B--2---:R-:W-:-:S05]  /*1a90*/  IMAD.U32 R0, R0, 0x10000, RZ ;  /* 0x0001000000007824 */ /* 0x004fca00078e00ff */
[----:B------:R-:W-:-:S04]  /*1aa0*/  F2FP.F16.F32.PACK_AB R0, RZ, R0 ;  /* 0x00000000ff00723e */ /* 0x000fc800000000ff */
[----:B------:R-:W-:Y:S01]  /*1ab0*/  PRMT R26, R0, 0x7610, R26 ;  /* 0x00007610001a7816 */ /* 0x000fe2000000001a */
[----:B------:R-:W-:Y:S06]  /*1ac0*/  BRA `(.L_x_1309) ;  /* 0x0000000400d07947 */ /* 0x000fec0003800000 */
.L_x_1316:
        /* <DEDUP_REMOVED lines=13> */
.L_x_1323:
        /* <DEDUP_REMOVED lines=21> */
.L_x_1327:
[----:B------:R-:W-:Y:S05]  /*1cf0*/  BSYNC B1 ;  /* 0x0000000000017941 */ /* 0x000fea0003800000 */
.L_x_1326:
[----:B------:R-:W-:Y:S01]  /*1d00*/  LEA R5, R0, 0x3b800000, 0x17 ;  /* 0x3b80000000057811 */ /* 0x000fe200078eb8ff */
[----:B------:R-:W-:-:S05]  /*1d10*/  IMAD.SHL.U32 R0, R3, 0x100000, RZ ;  /* 0x0010000003007824 */ /* 0x000fca00078e00ff */
[----:B------:R-:W-:-:S07]  /*1d20*/  LOP3.LUT R0, R5, R0, R6, 0xfe, !PT ;  /* 0x0000000005007212 */ /* 0x000fce00078efe06 */
.L_x_1325:
[----:B------:R-:W-:Y:S05]  /*1d30*/  BSYNC B0 ;  /* 0x0000000000007941 */ /* 0x000fea0003800000 */
.L_x_1324:
[----:B------:R-:W-:-:S04]  /*1d40*/  F2FP.F16.F32.PACK_AB R0, RZ, R0 ;  /* 0x00000000ff00723e */ /* 0x000fc800000000ff */
[----:B------:R-:W-:Y:S01]  /*1d50*/  PRMT R26, R0, 0x7610, R26 ;  /* 0x00007610001a7816 */ /* 0x000fe2000000001a */
[----:B------:R-:W-:Y:S06]  /*1d60*/  BRA `(.L_x_1309) ;  /* 0x0000000400287947 */ /* 0x000fec0003800000 */
.L_x_1322:
        /* <DEDUP_REMOVED lines=21> */
.L_x_1331:
[----:B------:R-:W-:Y:S05]  /*1ec0*/  BSYNC B1 ;  /* 0x0000000000017941 */ /* 0x000fea0003800000 */
.L_x_1330:
[----:B------:R-:W-:Y:S01]  /*1ed0*/  LEA R5, R0, 0x37800000, 0x17 ;  /* 0x3780000000057811 */ /* 0x000fe200078eb8ff */
[----:B------:R-:W-:-:S05]  /*1ee0*/  IMAD.SHL.U32 R0, R3, 0x200000, RZ ;  /* 0x0020000003007824 */ /* 0x000fca00078e00ff */
[----:B------:R-:W-:-:S07]  /*1ef0*/  LOP3.LUT R0, R5, R0, R6, 0xfe, !PT ;  /* 0x0000000005007212 */ /* 0x000fce00078efe06 */
.L_x_1329:
[----:B------:R-:W-:Y:S05]  /*1f00*/  BSYNC B0 ;  /* 0x0000000000007941 */ /* 0x000fea0003800000 */
.L_x_1328:
[----:B------:R-:W-:-:S04]  /*1f10*/  F2FP.F16.F32.PACK_AB R0, RZ, R0 ;  /* 0x00000000ff00723e */ /* 0x000fc800000000ff */
[----:B------:R-:W-:Y:S01]  /*1f20*/  PRMT R26, R0, 0x7610, R26 ;  /* 0x00007610001a7816 */ /* 0x000fe2000000001a */
[----:B------:R-:W-:Y:S06]  /*1f30*/  BRA `(.L_x_1309) ;  /* 0x0000000000b47947 */ /* 0x000fec0003800000 */
.L_x_1321:
        /* <DEDUP_REMOVED lines=14> */
.L_x_1335:
[----:B------:R-:W-:Y:S05]  /*2020*/  BSYNC B0 ;  /* 0x0000000000007941 */ /* 0x000fea0003800000 */
.L_x_1334:
[----:B------:R-:W-:-:S04]  /*2030*/  F2FP.F16.F32.PACK_AB R0, RZ, R0 ;  /* 0x00000000ff00723e */ /* 0x000fc800000000ff */
[----:B------:R-:W-:Y:S01]  /*2040*/  PRMT R26, R0, 0x7610, R26 ;  /* 0x00007610001a7816 */ /* 0x000fe2000000001a */
[----:B------:R-:W-:Y:S06]  /*2050*/  BRA `(.L_x_1309) ;  /* 0x00000000006c7947 */ /* 0x000fec0003800000 */
.L_x_1308:
        /* <DEDUP_REMOVED lines=16> */
.L_x_1336:
[----:B------:R-:W-:Y:S01]  /*2160*/  PRMT R26, RZ, 0x7610, R26 ;  /* 0x00007610ff1a7816 */ /* 0x000fe2000000001a */
[----:B------:R-:W-:Y:S06]  /*2170*/  BRA `(.L_x_1309) ;  /* 0x0000000000247947 */ /* 0x000fec0003800000 */
.L_x_1333:
[----:B------:R-:W2:Y:S02]  /*2180*/  LDG.E.64 R4, desc[UR36][R4.64] ;  /* 0x0000002404047981 */ /* 0x000ea4000c1e1b00 */
[----:B--2---:R-:W0:Y:S02]  /*2190*/  I2F.U64 R0, R4 ;  /* 0x0000000400007312 */ /* 0x004e240000301000 */
[----:B0-----:R-:W-:-:S04]  /*21a0*/  F2FP.F16.F32.PACK_AB R0, RZ, R0 ;  /* 0x00000000ff00723e */ /* 0x001fc800000000ff */
[----:B------:R-:W-:Y:S01]  /*21b0*/  PRMT R26, R0, 0x7610, R26 ;  /* 0x00007610001a7816 */ /* 0x000fe2000000001a */
[----:B------:R-:W-:Y:S06]  /*21c0*/  BRA `(.L_x_1309) ;  /* 0x0000000000107947 */ /* 0x000fec0003800000 */
.L_x_1332:
[----:B------:R-:W2:Y:S02]  /*21d0*/  LDG.E R4, desc[UR36][R4.64] ;  /* 0x0000002404047981 */ /* 0x000ea4000c1e1900 */
[----:B--2---:R-:W-:-:S04]  /*21e0*/  I2FP.F32.U32 R0, R4 ;  /* 0x0000000400007245 */ /* 0x004fc80000201000 */
[----:B------:R-:W-:-:S04]  /*21f0*/  F2FP.F16.F32.PACK_AB R0, RZ, R0 ;  /* 0x00000000ff00723e */ /* 0x000fc800000000ff */
[----:B------:R-:W-:-:S07]  /*2200*/  PRMT R26, R0, 0x7610, R26 ;  /* 0x00007610001a7816 */ /* 0x000fce000000001a */
.L_x_1309:
[----:B------:R-:W-:-:S07]  /*2210*/  VIADD R23, R23, 0x80 ;  /* 0x0000008017177836 */ /* 0x000fce0000000000 */
.L_x_1270:
[----:B------:R-:W-:Y:S05]  /*2220*/  BSYNC B6 ;  /* 0x0000000000067941 */ /* 0x000fea0003800000 */
.L_x_1269:
[----:B------:R-:W-:Y:S01]  /*2230*/  ISETP.GE.AND P0, PT, R23, R16, PT ;  /* 0x000000101700720c */ /* 0x000fe20003f06270 */
[----:B------:R-:W-:Y:S01]  /*2240*/  BSSY B6, `(.L_x_1337) ;  /* 0x0000218000067945 */ /* 0x000fe20003800000 */
[----:B------:R-:W-:-:S11]  /*2250*/  PRMT R25, RZ, 0x7610, R25 ;  /* 0x00007610ff197816 */ /* 0x000fd60000000019 */
[----:B------:R-:W-:Y:S05]  /*2260*/  @P0 BRA `(.L_x_1338) ;  /* 0x0000002000540947 */ /* 0x000fea0003800000 */
[----:B01----:R-:W0:Y:S01]  /*2270*/  LDC.64 R4, c[0x0][0x230] ;  /* 0x00008c00ff047b82 */ /* 0x003e220000000a00 */
        /* <DEDUP_REMOVED lines=21> */
.L_x_1342:
[----:B------:R-:W2:Y:S02]  /*23d0*/  LDG.E.U8 R4, desc[UR36][R4.64] ;  /* 0x0000002404047981 */ /* 0x000ea4000c1e1100 */
[----:B--2---:R-:W-:-:S04]  /*23e0*/  I2FP.F32.U32 R0, R4 ;  /* 0x0000000400007245 */ /* 0x004fc80000201000 */
[----:B------:R-:W-:-:S04]  /*23f0*/  F2FP.F16.F32.PACK_AB R0, RZ, R0 ;  /* 0x00000000ff00723e */ /* 0x000fc800000000ff */
[----:B------:R-:W-:Y:S01]  /*2400*/  PRMT R18, R0, 0x7610, R18 ;  /* 0x0000761000127816 */ /* 0x000fe20000000012 */
[----:B------:R-:W-:Y:S06]  /*2410*/  BRA `(.L_x_1344) ;  /* 0x0000000c00c07947 */ /* 0x000fec0003800000 */
.L_x_1341:
        /* <DEDUP_REMOVED lines=11> */
.L_x_1346:
[----:B------:R-:W2:Y:S02]  /*24d0*/  LDG.E R4, desc[UR36][R4.64] ;  /* 0x0000002404047981 */ /* 0x000ea4000c1e1900 */
[----:B--2---:R-:W-:-:S04]  /*24e0*/  I2FP.F32.S32 R0, R4 ;  /* 0x0000000400007245 */ /* 0x004fc80000201400 */
[----:B------:R-:W-:-:S04]  /*24f0*/  F2FP.F16.F32.PACK_AB R0, RZ, R0 ;  /* 0x00000000ff00723e */ /* 0x000fc800000000ff */
[----:B------:R-:W-:Y:S01]  /*2500*/  PRMT R18, R0, 0x7610, R18 ;  /* 0x0000761000127816 */ /* 0x000fe20000000012 */
[----:B------:R-:W-:Y:S06]  /*2510*/  BRA `(.L_x_1344) ;  /* 0x0000000c00807947 */ /* 0x000fec0003800000 */
.L_x_1345:
[----:B------:R-:W2:Y:S02]  /*2520*/  LDG.E.U16 R4, desc[UR36][R4.64] ;  /* 0x0000002404047981 */ /* 0x000ea4000c1e1500 */
[----:B--2---:R-:W0:Y:S02]  /*2530*/  I2F.S16 R0, R4 ;  /* 0x0000000400007306 */ /* 0x004e240000101400 */
[----:B0-----:R-:W-:-:S04]  /*2540*/  F2FP.F16.F32.PACK_AB R0, RZ, R0 ;  /* 0x00000000ff00723e */ /* 0x001fc800000000ff */
[----:B------:R-:W-:Y:S01]  /*2550*/  PRMT R18, R0, 0x7610, R18 ;  /* 0x0000761000127816 */ /* 0x000fe20000000012 */
[----:B------:R-:W-:Y:S06]  /*2560*/  BRA `(.L_x_1344) ;  /* 0x0000000c006c7947 */ /* 0x000fec0003800000 */
.L_x_1340:
        /* <DEDUP_REMOVED lines=9> */
.L_x_1348:
[----:B------:R1:W5:Y:S01]  /*2600*/  LDG.E.U16 R18, desc[UR36][R4.64] ;  /* 0x0000002404127981 */ /* 0x000362000c1e1500 */
[----:B------:R-:W-:Y:S05]  /*2610*/  BRA `(.L_x_1344) ;  /* 0x0000000c00407947 */ /* 0x000fea0003800000 */
.L_x_1347:
        /* <DEDUP_REMOVED lines=9> */
.L_x_1350:
[----:B------:R0:W5:Y:S01]  /*26b0*/  LDG.E.U16 R18, desc[UR36][R4.64] ;  /* 0x0000002404127981 */ /* 0x000162000c1e1500 */
[----:B------:R-:W-:Y:S05]  /*26c0*/  BRA `(.L_x_1344) ;  /* 0x0000000c00147947 */ /* 0x000fea0003800000 */
.L_x_1349:
        /* <DEDUP_REMOVED lines=9> */
.L_x_1339:
        /* <DEDUP_REMOVED lines=14> */
.L_x_1353:
        /* <DEDUP_REMOVED lines=9> */
.L_x_1352:
        /* <DEDUP_REMOVED lines=28> */
.L_x_1355:
        /* <DEDUP_REMOVED lines=16> */
.L_x_1354:
[----:B------:R-:W2:Y:S02]  /*2b90*/  LDG.E.U16 R0, desc[UR36][R4.64] ;  /* 0x0000002404007981 */ /* 0x000ea4000c1e1500 */
[----:B--2---:R-:W-:-:S05]  /*2ba0*/  IMAD.U32 R0, R0, 0x10000, RZ ;  /* 0x0001000000007824 */ /* 0x004fca00078e00ff */
[----:B------:R-:W-:-:S04]  /*2bb0*/  F2FP.F16.F32.PACK_AB R0, RZ, R0 ;  /* 0x00000000ff00723e */ /* 0x000fc800000000ff */
[----:B------:R-:W-:Y:S01]  /*2bc0*/  PRMT R18, R0, 0x7610, R18 ;  /* 0x0000761000127816 */ /* 0x000fe20000000012 */
[----:B------:R-:W-:Y:S06]  /*2bd0*/  BRA `(.L_x_1344) ;  /* 0x0000000400d07947 */ /* 0x000fec0003800000 */
.L_x_1351:
        /* <DEDUP_REMOVED lines=13> */
.L_x_1358:
        /* <DEDUP_REMOVED lines=21> */
.L_x_1362:
[----:B------:R-:W-:Y:S05]  /*2e00*/  BSYNC B1 ;  /* 0x0000000000017941 */ /* 0x000fea0003800000 */
.L_x_1361:
[----:B------:R-:W-:Y:S01]  /*2e10*/  LEA R5, R0, 0x3b800000, 0x17 ;  /* 0x3b80000000057811 */ /* 0x000fe200078eb8ff */
[----:B------:R-:W-:-:S05]  /*2e20*/  IMAD.SHL.U32 R0, R3, 0x100000, RZ ;  /* 0x0010000003007824 */ /* 0x000fca00078e00ff */
[----:B------:R-:W-:-:S07]  /*2e30*/  LOP3.LUT R0, R5, R0, R6, 0xfe, !PT ;  /* 0x0000000005007212 */ /* 0x000fce00078efe06 */
.L_x_1360:
[----:B------:R-:W-:Y:S05]  /*2e40*/  BSYNC B0 ;  /* 0x0000000000007941 */ /* 0x000fea0003800000 */
.L_x_1359:
[----:B------:R-:W-:-:S04]  /*2e50*/  F2FP.F16.F32.PACK_AB R0, RZ, R0 ;  /* 0x00000000ff00723e */ /* 0x000fc800000000ff */
[----:B------:R-:W-:Y:S01]  /*2e60*/  PRMT R18, R0, 0x7610, R18 ;  /* 0x0000761000127816 */ /* 0x000fe20000000012 */
[----:B------:R-:W-:Y:S06]  /*2e70*/  BRA `(.L_x_1344) ;  /* 0x0000000400287947 */ /* 0x000fec0003800000 */
.L_x_1357:
        /* <DEDUP_REMOVED lines=21> */
.L_x_1366:
[----:B------:R-:W-:Y:S05]  /*2fd0*/  BSYNC B1 ;  /* 0x0000000000017941 */ /* 0x000fea0003800000 */
.L_x_1365:
[----:B------:R-:W-:Y:S01]  /*2fe0*/  LEA R5, R0, 0x37800000, 0x17 ;  /* 0x3780000000057811 */ /* 0x000fe200078eb8ff */
[----:B------:R-:W-:-:S05]  /*2ff0*/  IMAD.SHL.U32 R0, R3, 0x200000, RZ ;  /* 0x0020000003007824 */ /* 0x000fca00078e00ff */
[----:B------:R-:W-:-:S07]  /*3000*/  LOP3.LUT R0, R5, R0, R6, 0xfe, !PT ;  /* 0x0000000005007212 */ /* 0x000fce00078efe06 */
.L_x_1364:
[----:B------:R-:W-:Y:S05]  /*3010*/  BSYNC B0 ;  /* 0x0000000000007941 */ /* 0x000fea0003800000 */
.L_x_1363:
[----:B------:R-:W-:-:S04]  /*3020*/  F2FP.F16.F32.PACK_AB R0, RZ, R0 ;  /* 0x00000000ff00723e */ /* 0x000fc800000000ff */
[----:B------:R-:W-:Y:S01]  /*3030*/  PRMT R18, R0, 0x7610, R18 ;  /* 0x0000761000127816 */ /* 0x000fe20000000012 */
[----:B------:R-:W-:Y:S06]  /*3040*/  BRA `(.L_x_1344) ;  /* 0x0000000000b47947 */ /* 0x000fec0003800000 */
.L_x_1356:
        /* <DEDUP_REMOVED lines=14> */
.L_x_1370:
[----:B------:R-:W-:Y:S05]  /*3130*/  BSYNC B0 ;  /* 0x0000000000007941 */ /* 0x000fea0003800000 */
.L_x_1369:
[----:B------:R-:W-:-:S04]  /*3140*/  F2FP.F16.F32.PACK_AB R0, RZ, R0 ;  /* 0x00000000ff00723e */ /* 0x000fc800000000ff */
[----:B------:R-:W-:Y:S01]  /*3150*/  PRMT R18, R0, 0x7610, R18 ;  /* 0x0000761000127816 */ /* 0x000fe20000000012 */
[----:B------:R-:W-:Y:S06]  /*3160*/  BRA `(.L_x_1344) ;  /* 0x00000000006c7947 */ /* 0x000fec0003800000 */
.L_x_1343:
        /* <DEDUP_REMOVED lines=16> */
.L_x_1371:
[----:B------:R-:W-:Y:S01]  /*3270*/  PRMT R18, RZ, 0x7610, R18 ;  /* 0x00007610ff127816 */ /* 0x000fe20000000012 */
[----:B------:R-:W-:Y:S06]  /*3280*/  BRA `(.L_x_1344) ;  /* 0x0000000000247947 */ /* 0x000fec0003800000 */
.L_x_1368:
[----:B------:R-:W2:Y:S02]  /*3290*/  LDG.E.64 R4, desc[UR36][R4.64] ;  /* 0x0000002404047981 */ /* 0x000ea4000c1e1b00 */
[----:B--2---:R-:W0:Y:S02]  /*32a0*/  I2F.U64 R0, R4 ;  /* 0x0000000400007312 */ /* 0x004e240000301000 */
[----:B0-----:R-:W-:-:S04]  /*32b0*/  F2FP.F16.F32.PACK_AB R0, RZ, R0 ;  /* 0x00000000ff00723e */ /* 0x001fc800000000ff */
[----:B------:R-:W-:Y:S01]  /*32c0*/  PRMT R18, R0, 0x7610, R18 ;  /* 0x0000761000127816 */ /* 0x000fe20000000012 */
[----:B------:R-:W-:Y:S06]  /*32d0*/  BRA `(.L_x_1344) ;  /* 0x0000000000107947 */ /* 0x000fec0003800000 */
.L_x_1367:
[----:B------:R-:W2:Y:S02]  /*32e0*/  LDG.E R4, desc[UR36][R4.64] ;  /* 0x0000002404047981 */ /* 0x000ea4000c1e1900 */
[----:B--2---:R-:W-:-:S04]  /*32f0*/  I2FP.F32.U32 R0, R4 ;  /* 0x0000000400007245 */ /* 0x004fc80000201000 */
[----:B------:R-:W-:-:S04]  /*3300*/  F2FP.F16.F32.PACK_AB R0, RZ, R0 ;  /* 0x00000000ff00723e */ /* 0x000fc800000000ff */
[----:B------:R-:W-:-:S07]  /*3310*/  PRMT R18, R0, 0x7610, R18 ;  /* 0x0000761000127816 */ /* 0x000fce0000000012 */
.L_x_1344:
        /* <DEDUP_REMOVED lines=21> */
.L_x_1375:
[----:B------:R-:W2:Y:S02]  /*3470*/  LDG.E.U8 R4, desc[UR36][R4.64] ;  /* 0x0000002404047981 */ /* 0x000ea4000c1e1100 */
[----:B--2---:R-:W-:-:S04]  /*3480*/  I2FP.F32.U32 R0, R4 ;  /* 0x0000000400007245 */ /* 0x004fc80000201000 */
[----:B------:R-:W-:-:S04]  /*3490*/  F2FP.F16.F32.PACK_AB R0, RZ, R0 ;  /* 0x00000000ff00723e */ /* 0x000fc800000000ff */
[----:B------:R-:W-:Y:S01]  /*34a0*/  PRMT R25, R0, 0x7610, R25 ;  /* 0x0000761000197816 */ /* 0x000fe20000000019 */
[----:B------:R-:W-:Y:S06]  /*34b0*/  BRA `(.L_x_1377) ;  /* 0x0000000c00bc7947 */ /* 0x000fec0003800000 */
.L_x_1374:
        /* <DEDUP_REMOVED lines=11> */
.L_x_1379:
[----:B------:R-:W2:Y:S02]  /*3570*/  LDG.E R4, desc[UR36][R4.64] ;  /* 0x0000002404047981 */ /* 0x000ea4000c1e1900 */
[----:B--2---:R-:W-:-:S04]  /*3580*/  I2FP.F32.S32 R0, R4 ;  /* 0x0000000400007245 */ /* 0x004fc80000201400 */
[----:B------:R-:W-:-:S04]  /*3590*/  F2FP.F16.F32.PACK_AB R0, RZ, R0 ;  /* 0x00000000ff00723e */ /* 0x000fc800000000ff */
[----:B------:R-:W-:Y:S01]  /*35a0*/  PRMT R25, R0, 0x7610, R25 ;  /* 0x0000761000197816 */ /* 0x000fe20000000019 */
[----:B------:R-:W-:Y:S06]  /*35b0*/  BRA `(.L_x_1377) ;  /* 0x0000000c007c7947 */ /* 0x000fec0003800000 */
.L_x_1378:
[----:B------:R-:W2:Y:S02]  /*35c0*/  LDG.E.U16 R4, desc[UR36][R4.64] ;  /* 0x0000002404047981 */ /* 0x000ea4000c1e1500 */
[----:B--2---:R-:W0:Y:S02]  /*35d0*/  I2F.S16 R0, R4 ;  /* 0x0000000400007306 */ /* 0x004e240000101400 */
[----:B0-----:R-:W-:-:S04]  /*35e0*/  F2FP.F16.F32.PACK_AB R0, RZ, R0 ;  /* 0x00000000ff00723e */ /* 0x001fc800000000ff */
[----:B------:R-:W-:Y:S01]  /*35f0*/  PRMT R25, R0, 0x7610, R25 ;  /* 0x0000761000197816 */ /* 0x000fe20000000019 */
[----:B------:R-:W-:Y:S06]  /*3600*/  BRA `(.L_x_1377) ;  /* 0x0000000c00687947 */ /* 0x000fec0003800000 */
.L_x_1373:
        /* <DEDUP_REMOVED lines=9> */
.L_x_1381:
[----:B------:R1:W5:Y:S01]  /*36a0*/  LDG.E.U16 R25, desc[UR36][R4.64] ;  /* 0x0000002404197981 */ /* 0x000362000c1e1500 */
[----:B------:R-:W-:Y:S05]  /*36b0*/  BRA `(.L_x_1377) ;  /* 0x0000000c003c7947 */ /* 0x000fea0003800000 */
.L_x_1380:
        /* <DEDUP_REMOVED lines=9> */
.L_x_1383:
[----:B------:R0:W5:Y:S01]  /*3750*/  LDG.E.U16 R25, desc[UR36][R4.64] ;  /* 0x0000002404197981 */ /* 0x000162000c1e1500 */
[----:B------:R-:W-:Y:S05]  /*3760*/  BRA `(.L_x_1377) ;  /* 0x0000000c00107947 */ /* 0x000fea0003800000 */
.L_x_1382:
        /* <DEDUP_REMOVED lines=9> */
.L_x_1372:
        /* <DEDUP_REMOVED lines=14> */
.L_x_1386:
        /* <DEDUP_REMOVED lines=9> */
.L_x_1385:
        /* <DEDUP_REMOVED lines=28> */
.L_x_1388:
        /* <DEDUP_REMOVED lines=15> */
.L_x_1387:
[----:B------:R-:W2:Y:S02]  /*3c20*/  LDG.E.U16 R0, desc[UR36][R4.64] ;  /* 0x0000002404007981 */ /* 0x000ea4000c1e1500 */
[----:B--2---:R-:W-:-:S05]  /*3c30*/  IMAD.U32 R0, R0, 0x10000, RZ ;  /* 0x0001000000007824 */ /* 0x004fca00078e00ff */
[----:B------:R-:W-:-:S04]  /*3c40*/  F2FP.F16.F32.PACK_AB R0, RZ, R0 ;  /* 0x00000000ff00723e */ /* 0x000fc800000000ff */
[----:B------:R-:W-:Y:S01]  /*3c50*/  PRMT R25, R0, 0x7610, R25 ;  /* 0x0000761000197816 */ /* 0x000fe20000000019 */
[----:B------:R-:W-:Y:S06]  /*3c60*/  BRA `(.L_x_1377) ;  /* 0x0000000400d07947 */ /* 0x000fec0003800000 */
.L_x_1384:
        /* <DEDUP_REMOVED lines=13> */
.L_x_1391:
        /* <DEDUP_REMOVED lines=21> */
.L_x_1395:
[----:B------:R-:W-:Y:S05]  /*3e90*/  BSYNC B1 ;  /* 0x0000000000017941 */ /* 0x000fea0003800000 */
.L_x_1394:
[----:B------:R-:W-:Y:S01]  /*3ea0*/  LEA R5, R0, 0x3b800000, 0x17 ;  /* 0x3b80000000057811 */ /* 0x000fe200078eb8ff */
[----:B------:R-:W-:-:S05]  /*3eb0*/  IMAD.SHL.U32 R0, R3, 0x100000, RZ ;  /* 0x0010000003007824 */ /* 0x000fca00078e00ff */
[----:B------:R-:W-:-:S07]  /*3ec0*/  LOP3.LUT R0, R5, R0, R6, 0xfe, !PT ;  /* 0x0000000005007212 */ /* 0x000fce00078efe06 */
.L_x_1393:
[----:B------:R-:W-:Y:S05]  /*3ed0*/  BSYNC B0 ;  /* 0x0000000000007941 */ /* 0x000fea0003800000 */
.L_x_1392:
[----:B------:R-:W-:-:S04]  /*3ee0*/  F2FP.F16.F32.PACK_AB R0, RZ, R0 ;  /* 0x00000000ff00723e */ /* 0x000fc800000000ff */
[----:B------:R-:W-:Y:S01]  /*3ef0*/  PRMT R25, R0, 0x7610, R25 ;  /* 0x0000761000197816 */ /* 0x000fe20000000019 */
[----:B------:R-:W-:Y:S06]  /*3f00*/  BRA `(.L_x_1377) ;  /* 0x0000000400287947 */ /* 0x000fec0003800000 */
.L_x_1390:
        /* <DEDUP_REMOVED lines=21> */
.L_x_1399:
[----:B------:R-:W-:Y:S05]  /*4060*/  BSYNC B1 ;  /* 0x0000000000017941 */ /* 0x000fea0003800000 */
.L_x_1398:
[----:B------:R-:W-:Y:S01]  /*4070*/  LEA R5, R0, 0x37800000, 0x17 ;  /* 0x3780000000057811 */ /* 0x000fe200078eb8ff */
[----:B------:R-:W-:-:S05]  /*4080*/  IMAD.SHL.U32 R0, R3, 0x200000, RZ ;  /* 0x0020000003007824 */ /* 0x000fca00078e00ff */
[----:B------:R-:W-:-:S07]  /*4090*/  LOP3.LUT R0, R5, R0, R6, 0xfe, !PT ;  /* 0x0000000005007212 */ /* 0x000fce00078efe06 */
.L_x_1397:
[----:B------:R-:W-:Y:S05]  /*40a0*/  BSYNC B0 ;  /* 0x0000000000007941 */ /* 0x000fea0003800000 */
.L_x_1396:
[----:B------:R-:W-:-:S04]  /*40b0*/  F2FP.F16.F32.PACK_AB R0, RZ, R0 ;  /* 0x00000000ff00723e */ /* 0x000fc800000000ff */
[----:B------:R-:W-:Y:S01]  /*40c0*/  PRMT R25, R0, 0x7610, R25 ;  /* 0x0000761000197816 */ /* 0x000fe20000000019 */
[----:B------:R-:W-:Y:S06]  /*40d0*/  BRA `(.L_x_1377) ;  /* 0x0000000000b47947 */ /* 0x000fec0003800000 */
.L_x_1389:
        /* <DEDUP_REMOVED lines=14> */
.L_x_1403:
[----:B------:R-:W-:Y:S05]  /*41c0*/  BSYNC B0 ;  /* 0x0000000000007941 */ /* 0x000fea0003800000 */
.L_x_1402:
[----:B------:R-:W-:-:S04]  /*41d0*/  F2FP.F16.F32.PACK_AB R0, RZ, R0 ;  /* 0x00000000ff00723e */ /* 0x000fc800000000ff */
[----:B------:R-:W-:Y:S01]  /*41e0*/  PRMT R25, R0, 0x7610, R25 ;  /* 0x0000761000197816 */ /* 0x000fe20000000019 */
[----:B------:R-:W-:Y:S06]  /*41f0*/  BRA `(.L_x_1377) ;  /* 0x00000000006c7947 */ /* 0x000fec0003800000 */
.L_x_1376:
        /* <DEDUP_REMOVED lines=16> */
.L_x_1404:
[----:B------:R-:W-:Y:S01]  /*4300*/  PRMT R25, RZ, 0x7610, R25 ;  /* 0x00007610ff197816 */ /* 0x000fe20000000019 */
[----:B------:R-:W-:Y:S06]  /*4310*/  BRA `(.L_x_1377) ;  /* 0x0000000000247947 */ /* 0x000fec0003800000 */
.L_x_1401:
[----:B------:R-:W2:Y:S02]  /*4320*/  LDG.E.64 R4, desc[UR36][R4.64] ;  /* 0x0000002404047981 */ /* 0x000ea4000c1e1b00 */
[----:B--2---:R-:W0:Y:S02]  /*4330*/  I2F.U64 R0, R4 ;  /* 0x0000000400007312 */ /* 0x004e240000301000 */
[----:B0-----:R-:W-:-:S04]  /*4340*/  F2FP.F16.F32.PACK_AB R0, RZ, R0 ;  /* 0x00000000ff00723e */ /* 0x001fc800000000ff */
[----:B------:R-:W-:Y:S01]  /*4350*/  PRMT R25, R0, 0x7610, R25 ;  /* 0x0000761000197816 */ /* 0x000fe20000000019 */
[----:B------:R-:W-:Y:S06]  /*4360*/  BRA `(.L_x_1377) ;  /* 0x0000000000107947 */ /* 0x000fec0003800000 */
.L_x_1400:
[----:B------:R-:W2:Y:S02]  /*4370*/  LDG.E R4, desc[UR36][R4.64] ;  /* 0x0000002404047981 */ /* 0x000ea4000c1e1900 */
[----:B--2---:R-:W-:-:S04]  /*4380*/  I2FP.F32.U32 R0, R4 ;  /* 0x0000000400007245 */ /* 0x004fc80000201000 */
[----:B------:R-:W-:-:S04]  /*4390*/  F2FP.F16.F32.PACK_AB R0, RZ, R0 ;  /* 0x00000000ff00723e */ /* 0x000fc800000000ff */
[----:B------:R-:W-:-:S07]  /*43a0*/  PRMT R25, R0, 0x7610, R25 ;  /* 0x0000761000197816 */ /* 0x000fce0000000019 */
.L_x_1377:
[----:B------:R-:W-:-:S07]  /*43b0*/  VIADD R23, R23, 0x80 ;  /* 0x0000008017177836 */ /* 0x000fce0000000000 */
.L_x_1338:
[----:B------:R-:W-:Y:S05]  /*43c0*/  BSYNC B6 ;  /* 0x0000000000067941 */ /* 0x000fea0003800000 */
.L_x_1337:
[----:B------:R-:W-:Y:S01]  /*43d0*/  ISETP.GE.AND P0, PT, R23, R16, PT ;  /* 0x000000101700720c */ /* 0x000fe20003f06270 */
[----:B------:R-:W-:Y:S01]  /*43e0*/  BSSY B6, `(.L_x_1405) ;  /* 0x000021a000067945 */ /* 0x000fe20003800000 */
[----:B------:R-:W-:Y:S02]  /*43f0*/  PRMT R22, RZ, 0x7610, R22 ;  /* 0x00007610ff167816 */ /* 0x000fe40000000016 */
[----:B------:R-:W-:Y:S02]  /*4400*/  PRMT R24, RZ, 0x7610, R24 ;  /* 0x00007610ff187816 */ /* 0x000fe40000000018 */
[----:B------:R-:W-:-:S07]  /*4410*/  PRMT R17, RZ, 0x7610, R17 ;  /* 0x00007610ff117816 */ /* 0x000fce0000000011 */
        /* <DEDUP_REMOVED lines=23> */
.L_x_1410:
[----:B------:R-:W2:Y:S02]  /*4590*/  LDG.E.U8 R4, desc[UR36][R4.64] ;  /* 0x0000002404047981 */ /* 0x000ea4000c1e1100 */
[----:B--2---:R-:W-:-:S04]  /*45a0*/  I2FP.F32.U32 R0, R4 ;  /* 0x0000000400007245 */ /* 0x004fc80000201000 */
[----:B------:R-:W-:-:S04]  /*45b0*/  F2FP.F16.F32.PACK_AB R0, RZ, R0 ;  /* 0x00000000ff00723e */ /* 0x000fc800000000ff */
[----:B------:R-:W-:Y:S01]  /*45c0*/  PRMT R24, R0, 0x7610, R24 ;  /* 0x0000761000187816 */ /* 0x000fe20000000018 */
[----:B------:R-:W-:Y:S06]  /*45d0*/  BRA `(.L_x_1412) ;  /* 0x0000000c00bc7947 */ /* 0x000fec0003800000 */
.L_x_1409:
        /* <DEDUP_REMOVED lines=11> */
.L_x_1414:
[----:B------:R-:W2:Y:S02]  /*4690*/  LDG.E R4, desc[UR36][R4.64] ;  /* 0x0000002404047981 */ /* 0x000ea4000c1e1900 */
[----:B--2---:R-:W-:-:S04]  /*46a0*/  I2FP.F32.S32 R0, R4 ;  /* 0x0000000400007245 */ /* 0x004fc80000201400 */
[----:B------:R-:W-:-:S04]  /*46b0*/  F2FP.F16.F32.PACK_AB R0, RZ, R0 ;  /* 0x00000000ff00723e */ /* 0x000fc800000000ff */
[----:B------:R-:W-:Y:S01]  /*46c0*/  PRMT R24, R0, 0x7610, R24 ;  /* 0x0000761000187816 */ /* 0x000fe20000000018 */
[----:B------:R-:W-:Y:S06]  /*46d0*/  BRA `(.L_x_1412) ;  /* 0x0000000c007c7947 */ /* 0x000fec0003800000 */
.L_x_1413:
[----:B------:R-:W2:Y:S02]  /*46e0*/  LDG.E.U16 R4, desc[UR36][R4.64] ;  /* 0x0000002404047981 */ /* 0x000ea4000c1e1500 */
[----:B--2---:R-:W0:Y:S02]  /*46f0*/  I2F.S16 R0, R4 ;  /* 0x0000000400007306 */ /* 0x004e240000101400 */
[----:B0-----:R-:W-:-:S04]  /*4700*/  F2FP.F16.F32.PACK_AB R0, RZ, R0 ;  /* 0x00000000ff00723e */ /* 0x001fc800000000ff */
[----:B------:R-:W-:Y:S01]  /*4710*/  PRMT R24, R0, 0x7610, R24 ;  /* 0x0000761000187816 */ /* 0x000fe20000000018 */
[----:B------:R-:W-:Y:S06]  /*4720*/  BRA `(.L_x_1412) ;  /* 0x0000000c00687947 */ /* 0x000fec0003800000 */
.L_x_1408:
        /* <DEDUP_REMOVED lines=9> */
.L_x_1416:
[----:B------:R1:W5:Y:S01]  /*47c0*/  LDG.E.U16 R24, desc[UR36][R4.64] ;  /* 0x0000002404187981 */ /* 0x000362000c1e1500 */
[----:B------:R-:W-:Y:S05]  /*47d0*/  BRA `(.L_x_1412) ;  /* 0x0000000c003c7947 */ /* 0x000fea0003800000 */
.L_x_1415:
        /* <DEDUP_REMOVED lines=9> */
.L_x_1418:
[----:B------:R0:W5:Y:S01]  /*4870*/  LDG.E.U16 R24, desc[UR36][R4.64] ;  /* 0x0000002404187981 */ /* 0x000162000c1e1500 */
[----:B------:R-:W-:Y:S05]  /*4880*/  BRA `(.L_x_1412) ;  /* 0x0000000c00107947 */ /* 0x000fea0003800000 */
.L_x_1417:
        /* <DEDUP_REMOVED lines=9> */
.L_x_1407:
        /* <DEDUP_REMOVED lines=14> */
.L_x_1421:
        /* <DEDUP_REMOVED lines=9> */
.L_x_1420:
        /* <DEDUP_REMOVED lines=28> */
.L_x_1423:
        /* <DEDUP_REMOVED lines=15> */
.L_x_1422:
[----:B------:R-:W2:Y:S02]  /*4d40*/  LDG.E.U16 R0, desc[UR36][R4.64] ;  /* 0x0000002404007981 */ /* 0x000ea4000c1e1500 */
[----:B--2---:R-:W-:-:S05]  /*4d50*/  IMAD.U32 R0, R0, 0x10000, RZ ;  /* 0x0001000000007824 */ /* 0x004fca00078e00ff */
[----:B------:R-:W-:-:S04]  /*4d60*/  F2FP.F16.F32.PACK_AB R0, RZ, R0 ;  /* 0x00000000ff00723e */ /* 0x000fc800000000ff */
[----:B------:R-:W-:Y:S01]  /*4d70*/  PRMT R24, R0, 0x7610, R24 ;  /* 0x0000761000187816 */ /* 0x000fe20000000018 */
[----:B------:R-:W-:Y:S06]  /*4d80*/  BRA `(.L_x_1412) ;  /* 0x0000000400d07947 */ /* 0x000fec0003800000 */
.L_x_1419:
        /* <DEDUP_REMOVED lines=13> */
.L_x_1426:
        /* <DEDUP_REMOVED lines=21> */
.L_x_1430:
[----:B------:R-:W-:Y:S05]  /*4fb0*/  BSYNC B1 ;  /* 0x0000000000017941 */ /* 0x000fea0003800000 */
.L_x_1429:
[----:B------:R-:W-:Y:S01]  /*4fc0*/  LEA R5, R0, 0x3b800000, 0x17 ;  /* 0x3b80000000057811 */ /* 0x000fe200078eb8ff */
[----:B------:R-:W-:-:S05]  /*4fd0*/  IMAD.SHL.U32 R0, R3, 0x100000, RZ ;  /* 0x0010000003007824 */ /* 0x000fca00078e00ff */
[----:B------:R-:W-:-:S07]  /*4fe0*/  LOP3.LUT R0, R5, R0, R6, 0xfe, !PT ;  /* 0x0000000005007212 */ /* 0x000fce00078efe06 */
.L_x_1428:
[----:B------:R-:W-:Y:S05]  /*4ff0*/  BSYNC B0 ;  /* 0x0000000000007941 */ /* 0x000fea0003800000 */
.L_x_1427:
[----:B------:R-:W-:-:S04]  /*5000*/  F2FP.F16.F32.PACK_AB R0, RZ, R0 ;  /* 0x00000000ff00723e */ /* 0x000fc800000000ff */
[----:B------:R-:W-:Y:S01]  /*5010*/  PRMT R24, R0, 0x7610, R24 ;  /* 0x0000761000187816 */ /* 0x000fe20000000018 */
[----:B------:R-:W-:Y:S06]  /*5020*/  BRA `(.L_x_1412) ;  /* 0x0000000400287947 */ /* 0x000fec0003800000 */
.L_x_1425:
        /* <DEDUP_REMOVED lines=21> */
.L_x_1434:
[----:B------:R-:W-:Y:S05]  /*5180*/  BSYNC B1 ;  /* 0x0000000000017941 */ /* 0x000fea0003800000 */
.L_x_1433:
[----:B------:R-:W-:Y:S01]  /*5190*/  LEA R5, R0, 0x37800000, 0x17 ;  /* 0x3780000000057811 */ /* 0x000fe200078eb8ff */
[----:B------:R-:W-:-:S05]  /*51a0*/  IMAD.SHL.U32 R0, R3, 0x200000, RZ ;  /* 0x0020000003007824 */ /* 0x000fca00078e00ff */
[----:B------:R-:W-:-:S07]  /*51b0*/  LOP3.LUT R0, R5, R0, R6, 0xfe, !PT ;  /* 0x0000000005007212 */ /* 0x000fce00078efe06 */
.L_x_1432:
[----:B------:R-:W-:Y:S05]  /*51c0*/  BSYNC B0 ;  /* 0x0000000000007941 */ /* 0x000fea0003800000 */
.L_x_1431:
[----:B------:R-:W-:-:S04]  /*51d0*/  F2FP.F16.F32.PACK_AB R0, RZ, R0 ;  /* 0x00000000ff00723e */ /* 0x000fc800000000ff */
[----:B------:R-:W-:Y:S01]  /*51e0*/  PRMT R24, R0, 0x7610, R24 ;  /* 0x0000761000187816 */ /* 0x000fe20000000018 */
[----:B------:R-:W-:Y:S06]  /*51f0*/  BRA `(.L_x_1412) ;  /* 0x0000000000b47947 */ /* 0x000fec0003800000 */
.L_x_1424:
        /* <DEDUP_REMOVED lines=14> */
.L_x_1438:
[----:B------:R-:W-:Y:S05]  /*52e0*/  BSYNC B0 ;  /* 0x0000000000007941 */ /* 0x000fea0003800000 */
.L_x_1437:
[----:B------:R-:W-:-:S04]  /*52f0*/  F2FP.F16.F32.PACK_AB R0, RZ, R0 ;  /* 0x00000000ff00723e */ /* 0x000fc800000000ff */
[----:B------:R-:W-:Y:S01]  /*5300*/  PRMT R24, R0, 0x7610, R24 ;  /* 0x0000761000187816 */ /* 0x000fe20000000018 */
[----:B------:R-:W-:Y:S06]  /*5310*/  BRA `(.L_x_1412) ;  /* 0x00000000006c7947 */ /* 0x000fec0003800000 */
.L_x_1411:
        /* <DEDUP_REMOVED lines=16> */
.L_x_1439:
[----:B------:R-:W-:Y:S01]  /*5420*/  PRMT R24, RZ, 0x7610, R24 ;  /* 0x00007610ff187816 */ /* 0x000fe20000000018 */
[----:B------:R-:W-:Y:S06]  /*5430*/  BRA `(.L_x_1412) ;  /* 0x0000000000247947 */ /* 0x000fec0003800000 */
.L_x_1436:
[----:B------:R-:W2:Y:S02]  /*5440*/  LDG.E.64 R4, desc[UR36][R4.64] ;  /* 0x0000002404047981 */ /* 0x000ea4000c1e1b00 */
[----:B--2---:R-:W0:Y:S02]  /*5450*/  I2F.U64 R0, R4 ;  /* 0x0000000400007312 */ /* 0x004e240000301000 */
[----:B0-----:R-:W-:-:S04]  /*5460*/  F2FP.F16.F32.PACK_AB R0, RZ, R0 ;  /* 0x00000000ff00723e */ /* 0x001fc800000000ff */
[----:B------:R-:W-:Y:S01]  /*5470*/  PRMT R24, R0, 0x7610, R24 ;  /* 0x0000761000187816 */ /* 0x000fe20000000018 */
[----:B------:R-:W-:Y:S06]  /*5480*/  BRA `(.L_x_1412) ;  /* 0x0000000000107947 */ /* 0x000fec0003800000 */
.L_x_1435:
[----:B------:R-:W2:Y:S02]  /*5490*/  LDG.E R4, desc[UR36][R4.64] ;  /* 0x0000002404047981 */ /* 0x000ea4000c1e1900 */
[----:B--2---:R-:W-:-:S04]  /*54a0*/  I2FP.F32.U32 R0, R4 ;  /* 0x0000000400007245 */ /* 0x004fc80000201000 */
[----:B------:R-:W-:-:S04]  /*54b0*/  F2FP.F16.F32.PACK_AB R0, RZ, R0 ;  /* 0x00000000ff00723e */ /* 0x000fc800000000ff */
[----:B------:R-:W-:-:S07]  /*54c0*/  PRMT R24, R0, 0x7610, R24 ;  /* 0x0000761000187816 */ /* 0x000fce0000000018 */
.L_x_1412:
[----:B------:R-:W2:Y:S01]  /*54d0*/  LDC.U8 R3, c[0x0][0x245] ;  /* 0x00009140ff037b82 */ /* 0x000ea20000000000 */
[----:B------:R-:W-:Y:S02]  /*54e0*/  ULDC UR4, c[0x0][0x24c] ;  /* 0x0000930000047ab9 */ /* 0x000fe40000000800 */
[----:B------:R-:W-:-:S05]  /*54f0*/  IMAD R17, R17, UR4, RZ ;  /* 0x0000000411117c24 */ /* 0x000fca000f8e02ff */
[----:B01----:R-:W0:Y:S01]  /*5500*/  LDC.64 R4, c[0x0][0x238] ;  /* 0x00008e00ff047b82 */ /* 0x003e220000000a00 */
[----:B--2---:R-:W-:-:S04]  /*5510*/  PRMT R0, R3, 0x9910, RZ ;  /* 0x0000991003007816 */ /* 0x004fc800000000ff */
        /* <DEDUP_REMOVED lines=17> */
.L_x_1443:
[----:B------:R-:W2:Y:S02]  /*5630*/  LDG.E.U8 R4, desc[UR36][R4.64] ;  /* 0x0000002404047981 */ /* 0x000ea4000c1e1100 */
[----:B--2---:R-:W-:-:S04]  /*5640*/  I2FP.F32.U32 R0, R4 ;  /* 0x0000000400007245 */ /* 0x004fc80000201000 */
[----:B------:R-:W-:-:S04]  /*5650*/  F2FP.F16.F32.PACK_AB R0, RZ, R0 ;  /* 0x00000000ff00723e */ /* 0x000fc800000000ff */
[----:B------:R-:W-:Y:S01]  /*5660*/  PRMT R17, R0, 0x7610, R17 ;  /* 0x0000761000117816 */ /* 0x000fe20000000011 */
[----:B------:R-:W-:Y:S06]  /*5670*/  BRA `(.L_x_1445) ;  /* 0x0000000c00bc7947 */ /* 0x000fec0003800000 */
.L_x_1442:
        /* <DEDUP_REMOVED lines=11> */
.L_x_1447:
[----:B------:R-:W2:Y:S02]  /*5730*/  LDG.E R4, desc[UR36][R4.64] ;  /* 0x0000002404047981 */ /* 0x000ea4000c1e1900 */
[----:B--2---:R-:W-:-:S04]  /*5740*/  I2FP.F32.S32 R0, R4 ;  /* 0x0000000400007245 */ /* 0x004fc80000201400 */
[----:B------:R-:W-:-:S04]  /*5750*/  F2FP.F16.F32.PACK_AB R0, RZ, R0 ;  /* 0x00000000ff00723e */ /* 0x000fc800000000ff */
[----:B------:R-:W-:Y:S01]  /*5760*/  PRMT R17, R0, 0x7610, R17 ;  /* 0x0000761000117816 */ /* 0x000fe20000000011 */
[----:B------:R-:W-:Y:S06]  /*5770*/  BRA `(.L_x_1445) ;  /* 0x0000000c007c7947 */ /* 0x000fec0003800000 */
.L_x_1446:
[----:B------:R-:W2:Y:S02]  /*5780*/  LDG.E.U16 R4, desc[UR36][R4.64] ;  /* 0x0000002404047981 */ /* 0x000ea4000c1e1500 */
[----:B--2---:R-:W0:Y:S02]  /*5790*/  I2F.S16 R0, R4 ;  /* 0x0000000400007306 */ /* 0x004e240000101400 */
[----:B0-----:R-:W-:-:S04]  /*57a0*/  F2FP.F16.F32.PACK_AB R0, RZ, R0 ;  /* 0x00000000ff00723e */ /* 0x001fc800000000ff */
[----:B------:R-:W-:Y:S01]  /*57b0*/  PRMT R17, R0, 0x7610, R17 ;  /* 0x0000761000117816 */ /* 0x000fe20000000011 */
[----:B------:R-:W-:Y:S06]  /*57c0*/  BRA `(.L_x_1445) ;  /* 0x0000000c00687947 */ /* 0x000fec0003800000 */
.L_x_1441:
        /* <DEDUP_REMOVED lines=9> */
.L_x_1449:
[----:B------:R1:W5:Y:S01]  /*5860*/  LDG.E.U16 R17, desc[UR36][R4.64] ;  /* 0x0000002404117981 */ /* 0x000362000c1e1500 */
[----:B------:R-:W-:Y:S05]  /*5870*/  BRA `(.L_x_1445) ;  /* 0x0000000c003c7947 */ /* 0x000fea0003800000 */
.L_x_1448:
        /* <DEDUP_REMOVED lines=9> */
.L_x_1451:
[----:B------:R0:W5:Y:S01]  /*5910*/  LDG.E.U16 R17, desc[UR36][R4.64] ;  /* 0x0000002404117981 */ /* 0x000162000c1e1500 */
[----:B------:R-:W-:Y:S05]  /*5920*/  BRA `(.L_x_1445) ;  /* 0x0000000c00107947 */ /* 0x000fea0003800000 */
.L_x_1450:
        /* <DEDUP_REMOVED lines=9> */
.L_x_1440:
        /* <DEDUP_REMOVED lines=14> */
.L_x_1454:
        /* <DEDUP_REMOVED lines=9> */
.L_x_1453:
        /* <DEDUP_REMOVED lines=28> */
.L_x_1456:
        /* <DEDUP_REMOVED lines=15> */
.L_x_1455:
[----:B------:R-:W2:Y:S02]  /*5de0*/  LDG.E.U16 R0, desc[UR36][R4.64] ;  /* 0x0000002404007981 */ /* 0x000ea4000c1e1500 */
[----:B--2---:R-:W-:-:S05]  /*5df0*/  IMAD.U32 R0, R0, 0x10000, RZ ;  /* 0x0001000000007824 */ /* 0x004fca00078e00ff */
[----:B------:R-:W-:-:S04]  /*5e00*/  F2FP.F16.F32.PACK_AB R0, RZ, R0 ;  /* 0x00000000ff00723e */ /* 0x000fc800000000ff */
[----:B------:R-:W-:Y:S01]  /*5e10*/  PRMT R17, R0, 0x7610, R17 ;  /* 0x0000761000117816 */ /* 0x000fe20000000011 */
[----:B------:R-:W-:Y:S06]  /*5e20*/  BRA `(.L_x_1445) ;  /* 0x0000000400d07947 */ /* 0x000fec0003800000 */
.L_x_1452:
        /* <DEDUP_REMOVED lines=13> */
.L_x_1459:
        /* <DEDUP_REMOVED lines=21> */
.L_x_1463:
[----:B------:R-:W-:Y:S05]  /*6050*/  BSYNC B1 ;  /* 0x0000000000017941 */ /* 0x000fea0003800000 */
.L_x_1462:
[----:B------:R-:W-:Y:S01]  /*6060*/  LEA R5, R0, 0x3b800000, 0x17 ;  /* 0x3b80000000057811 */ /* 0x000fe200078eb8ff */
[----:B------:R-:W-:-:S05]  /*6070*/  IMAD.SHL.U32 R0, R3, 0x100000, RZ ;  /* 0x0010000003007824 */ /* 0x000fca00078e00ff */
[----:B------:R-:W-:-:S07]  /*6080*/  LOP3.LUT R0, R5, R0, R6, 0xfe, !PT ;  /* 0x0000000005007212 */ /* 0x000fce00078efe06 */
.L_x_1461:
[----:B------:R-:W-:Y:S05]  /*6090*/  BSYNC B0 ;  /* 0x0000000000007941 */ /* 0x000fea0003800000 */
.L_x_1460:
[----:B------:R-:W-:-:S04]  /*60a0*/  F2FP.F16.F32.PACK_AB R0, RZ, R0 ;  /* 0x00000000ff00723e */ /* 0x000fc800000000ff */
[----:B------:R-:W-:Y:S01]  /*60b0*/  PRMT R17, R0, 0x7610, R17 ;  /* 0x0000761000117816 */ /* 0x000fe20000000011 */
[----:B------:R-:W-:Y:S06]  /*60c0*/  BRA `(.L_x_1445) ;  /* 0x0000000400287947 */ /* 0x000fec0003800000 */
.L_x_1458:
        /* <DEDUP_REMOVED lines=21> */
.L_x_1467:
[----:B------:R-:W-:Y:S05]  /*6220*/  BSYNC B1 ;  /* 0x0000000000017941 */ /* 0x000fea0003800000 */
.L_x_1466:
[----:B------:R-:W-:Y:S01]  /*6230*/  LEA R5, R0, 0x37800000, 0x17 ;  /* 0x3780000000057811 */ /* 0x000fe200078eb8ff */
[----:B------:R-:W-:-:S05]  /*6240*/  IMAD.SHL.U32 R0, R3, 0x200000, RZ ;  /* 0x0020000003007824 */ /* 0x000fca00078e00ff */
[----:B------:R-:W-:-:S07]  /*6250*/  LOP3.LUT R0, R5, R0, R6, 0xfe, !PT ;  /* 0x0000000005007212 */ /* 0x000fce00078efe06 */
.L_x_1465:
[----:B------:R-:W-:Y:S05]  /*6260*/  BSYNC B0 ;  /* 0x0000000000007941 */ /* 0x000fea0003800000 */
.L_x_1464:
[----:B------:R-:W-:-:S04]  /*6270*/  F2FP.F16.F32.PACK_AB R0, RZ, R0 ;  /* 0x00000000ff00723e */ /* 0x000fc800000000ff */
[----:B------:R-:W-:Y:S01]  /*6280*/  PRMT R17, R0, 0x7610, R17 ;  /* 0x0000761000117816 */ /* 0x000fe20000000011 */
[----:B------:R-:W-:Y:S06]  /*6290*/  BRA `(.L_x_1445) ;  /* 0x0000000000b47947 */ /* 0x000fec0003800000 */
.L_x_1457:
        /* <DEDUP_REMOVED lines=14> */
.L_x_1471:
[----:B------:R-:W-:Y:S05]  /*6380*/  BSYNC B0 ;  /* 0x0000000000007941 */ /* 0x000fea0003800000 */
.L_x_1470:
[----:B------:R-:W-:-:S04]  /*6390*/  F2FP.F16.F32.PACK_AB R0, RZ, R0 ;  /* 0x00000000ff00723e */ /* 0x000fc800000000ff */
[----:B------:R-:W-:Y:S01]  /*63a0*/  PRMT R17, R0, 0x7610, R17 ;  /* 0x0000761000117816 */ /* 0x000fe20000000011 */
[----:B------:R-:W-:Y:S06]  /*63b0*/  BRA `(.L_x_1445) ;  /* 0x00000000006c7947 */ /* 0x000fec0003800000 */
.L_x_1444:
        /* <DEDUP_REMOVED lines=16> */
.L_x_1472:
[----:B------:R-:W-:Y:S01]  /*64c0*/  PRMT R17, RZ, 0x7610, R17 ;  /* 0x00007610ff117816 */ /* 0x000fe20000000011 */
[----:B------:R-:W-:Y:S06]  /*64d0*/  BRA `(.L_x_1445) ;  /* 0x0000000000247947 */ /* 0x000fec0003800000 */
.L_x_1469:
[----:B------:R-:W2:Y:S02]  /*64e0*/  LDG.E.64 R4, desc[UR36][R4.64] ;  /* 0x0000002404047981 */ /* 0x000ea4000c1e1b00 */
[----:B--2---:R-:W0:Y:S02]  /*64f0*/  I2F.U64 R0, R4 ;  /* 0x0000000400007312 */ /* 0x004e240000301000 */
[----:B0-----:R-:W-:-:S04]  /*6500*/  F2FP.F16.F32.PACK_AB R0, RZ, R0 ;  /* 0x00000000ff00723e */ /* 0x001fc800000000ff */
[----:B------:R-:W-:Y:S01]  /*6510*/  PRMT R17, R0, 0x7610, R17 ;  /* 0x0000761000117816 */ /* 0x000fe20000000011 */
[----:B------:R-:W-:Y:S06]  /*6520*/  BRA `(.L_x_1445) ;  /* 0x0000000000107947 */ /* 0x000fec0003800000 */
.L_x_1468:
[----:B------:R-:W2:Y:S02]  /*6530*/  LDG.E R4, desc[UR36][R4.64] ;  /* 0x0000002404047981 */ /* 0x000ea4000c1e1900 */
[----:B--2---:R-:W-:-:S04]  /*6540*/  I2FP.F32.U32 R0, R4 ;  /* 0x0000000400007245 */ /* 0x004fc80000201000 */
[----:B------:R-:W-:-:S04]  /*6550*/  F2FP.F16.F32.PACK_AB R0, RZ, R0 ;  /* 0x00000000ff00723e */ /* 0x000fc800000000ff */
[----:B------:R-:W-:-:S07]  /*6560*/  PRMT R17, R0, 0x7610, R17 ;  /* 0x0000761000117816 */ /* 0x000fce0000000011 */
.L_x_1445:
[----:B------:R-:W-:-:S07]  /*6570*/  VIADD R23, R23, 0x80 ;  /* 0x0000008017177836 */ /* 0x000fce0000000000 */
.L_x_1406:
[----:B------:R-:W-:Y:S05]  /*6580*/  BSYNC B6 ;  /* 0x0000000000067941 */ /* 0x000fea0003800000 */
.L_x_1405:
        /* <DEDUP_REMOVED lines=26> */
.L_x_1478:
[----:B------:R-:W2:Y:S02]  /*6730*/  LDG.E.U8 R4, desc[UR36][R4.64] ;  /* 0x0000002404047981 */ /* 0x000ea4000c1e1100 */
[----:B--2---:R-:W-:-:S04]  /*6740*/  I2FP.F32.U32 R0, R4 ;  /* 0x0000000400007245 */ /* 0x004fc80000201000 */
[----:B------:R-:W-:-:S04]  /*6750*/  F2FP.F16.F32.PACK_AB R0, RZ, R0 ;  /* 0x00000000ff00723e */ /* 0x000fc800000000ff */
[----:B------:R-:W-:Y:S01]  /*6760*/  PRMT R22, R0, 0x7610, R22 ;  /* 0x0000761000167816 */ /* 0x000fe20000000016 */
[----:B------:R-:W-:Y:S06]  /*6770*/  BRA `(.L_x_1480) ;  /* 0x0000000c00bc7947 */ /* 0x000fec0003800000 */
.L_x_1477:
        /* <DEDUP_REMOVED lines=11> */
.L_x_1482:
[----:B------:R-:W2:Y:S02]  /*6830*/  LDG.E R4, desc[UR36][R4.64] ;  /* 0x0000002404047981 */ /* 0x000ea4000c1e1900 */
[----:B--2---:R-:W-:-:S04]  /*6840*/  I2FP.F32.S32 R0, R4 ;  /* 0x0000000400007245 */ /* 0x004fc80000201400 */
[----:B------:R-:W-:-:S04]  /*6850*/  F2FP.F16.F32.PACK_AB R0, RZ, R0 ;  /* 0x00000000ff00723e */ /* 0x000fc800000000ff */
[----:B------:R-:W-:Y:S01]  /*6860*/  PRMT R22, R0, 0x7610, R22 ;  /* 0x0000761000167816 */ /* 0x000fe20000000016 */
[----:B------:R-:W-:Y:S06]  /*6870*/  BRA `(.L_x_1480) ;  /* 0x0000000c007c7947 */ /* 0x000fec0003800000 */
.L_x_1481:
[----:B------:R-:W2:Y:S02]  /*6880*/  LDG.E.U16 R4, desc[UR36][R4.64] ;  /* 0x0000002404047981 */ /* 0x000ea4000c1e1500 */
[----:B--2---:R-:W0:Y:S02]  /*6890*/  I2F.S16 R0, R4 ;  /* 0x0000000400007306 */ /* 0x004e240000101400 */
[----:B0-----:R-:W-:-:S04]  /*68a0*/  F2FP.F16.F32.PACK_AB R0, RZ, R0 ;  /* 0x00000000ff00723e */ /* 0x001fc800000000ff */
[----:B------:R-:W-:Y:S01]  /*68b0*/  PRMT R22, R0, 0x7610, R22 ;  /* 0x0000761000167816 */ /* 0x000fe20000000016 */
[----:B------:R-:W-:Y:S06]  /*68c0*/  BRA `(.L_x_1480) ;  /* 0x0000000c00687947 */ /* 0x000fec0003800000 */
.L_x_1476:
        /* <DEDUP_REMOVED lines=9> */
.L_x_1484:
[----:B------:R0:W5:Y:S01]  /*6960*/  LDG.E.U16 R22, desc[UR36][R4.64] ;  /* 0x0000002404167981 */ /* 0x000162000c1e1500 */
[----:B------:R-:W-:Y:S05]  /*6970*/  BRA `(.L_x_1480) ;  /* 0x0000000c003c7947 */ /* 0x000fea0003800000 */
.L_x_1483:
        /* <DEDUP_REMOVED lines=9> */
.L_x_1486:
[----:B------:R1:W5:Y:S01]  /*6a10*/  LDG.E.U16 R22, desc[UR36][R4.64] ;  /* 0x0000002404167981 */ /* 0x000362000c1e1500 */
[----:B------:R-:W-:Y:S05]  /*6a20*/  BRA `(.L_x_1480) ;  /* 0x0000000c00107947 */ /* 0x000fea0003800000 */
.L_x_1485:
        /* <DEDUP_REMOVED lines=9> */
.L_x_1475:
        /* <DEDUP_REMOVED lines=14> */
.L_x_1489:
        /* <DEDUP_REMOVED lines=9> */
.L_x_1488:
        /* <DEDUP_REMOVED lines=28> */
.L_x_1491:
        /* <DEDUP_REMOVED lines=15> */
.L_x_1490:
[----:B------:R-:W2:Y:S02]  /*6ee0*/  LDG.E.U16 R0, desc[UR36][R4.64] ;  /* 0x0000002404007981 */ /* 0x000ea4000c1e1500 */
[----:B--2---:R-:W-:-:S05]  /*6ef0*/  IMAD.U32 R0, R0, 0x10000, RZ ;  /* 0x0001000000007824 */ /* 0x004fca00078e00ff */
[----:B------:R-:W-:-:S04]  /*6f00*/  F2FP.F16.F32.PACK_AB R0, RZ, R0 ;  /* 0x00000000ff00723e */ /* 0x000fc800000000ff */
[----:B------:R-:W-:Y:S01]  /*6f10*/  PRMT R22, R0, 0x7610, R22 ;  /* 0x0000761000167816 */ /* 0x000fe20000000016 */
[----:B------:R-:W-:Y:S06]  /*6f20*/  BRA `(.L_x_1480) ;  /* 0x0000000400d07947 */ /* 0x000fec0003800000 */
.L_x_1487:
        /* <DEDUP_REMOVED lines=13> */
.L_x_1494:
        /* <DEDUP_REMOVED lines=21> */
.L_x_1498:
[----:B------:R-:W-:Y:S05]  /*7150*/  BSYNC B1 ;  /* 0x0000000000017941 */ /* 0x000fea0003800000 */
.L_x_1497:
[----:B------:R-:W-:Y:S01]  /*7160*/  LEA R5, R0, 0x3b800000, 0x17 ;  /* 0x3b80000000057811 */ /* 0x000fe200078eb8ff */
[----:B------:R-:W-:-:S05]  /*7170*/  IMAD.SHL.U32 R0, R3, 0x100000, RZ ;  /* 0x0010000003007824 */ /* 0x000fca00078e00ff */
[----:B------:R-:W-:-:S07]  /*7180*/  LOP3.LUT R0, R5, R0, R6, 0xfe, !PT ;  /* 0x0000000005007212 */ /* 0x000fce00078efe06 */
.L_x_1496:
[----:B------:R-:W-:Y:S05]  /*7190*/  BSYNC B0 ;  /* 0x0000000000007941 */ /* 0x000fea0003800000 */
.L_x_1495:
[----:B------:R-:W-:-:S04]  /*71a0*/  F2FP.F16.F32.PACK_AB R0, RZ, R0 ;  /* 0x00000000ff00723e */ /* 0x000fc800000000ff */
[----:B------:R-:W-:Y:S01]  /*71b0*/  PRMT R22, R0, 0x7610, R22 ;  /* 0x0000761000167816 */ /* 0x000fe20000000016 */
[----:B------:R-:W-:Y:S06]  /*71c0*/  BRA `(.L_x_1480) ;  /* 0x0000000400287947 */ /* 0x000fec0003800000 */
.L_x_1493:
        /* <DEDUP_REMOVED lines=21> */
.L_x_1502:
[----:B------:R-:W-:Y:S05]  /*7320*/  BSYNC B1 ;  /* 0x0000000000017941 */ /* 0x000fea0003800000 */
.L_x_1501:
[----:B------:R-:W-:Y:S01]  /*7330*/  LEA R5, R0, 0x37800000, 0x17 ;  /* 0x3780000000057811 */ /* 0x000fe200078eb8ff */
[----:B------:R-:W-:-:S05]  /*7340*/  IMAD.SHL.U32 R0, R3, 0x200000, RZ ;  /* 0x0020000003007824 */ /* 0x000fca00078e00ff */
[----:B------:R-:W-:-:S07]  /*7350*/  LOP3.LUT R0, R5, R0, R6, 0xfe, !PT ;  /* 0x0000000005007212 */ /* 0x000fce00078efe06 */
.L_x_1500:
[----:B------:R-:W-:Y:S05]  /*7360*/  BSYNC B0 ;  /* 0x0000000000007941 */ /* 0x000fea0003800000 */
.L_x_1499:
[----:B------:R-:W-:-:S04]  /*7370*/  F2FP.F16.F32.PACK_AB R0, RZ, R0 ;  /* 0x00000000ff00723e */ /* 0x000fc800000000ff */
[----:B------:R-:W-:Y:S01]  /*7380*/  PRMT R22, R0, 0x7610, R22 ;  /* 0x0000761000167816 */ /* 0x000fe20000000016 */
[----:B------:R-:W-:Y:S06]  /*7390*/  BRA `(.L_x_1480) ;  /* 0x0000000000b47947 */ /* 0x000fec0003800000 */
.L_x_1492:
        /* <DEDUP_REMOVED lines=14> */
.L_x_1506:
[----:B------:R-:W-:Y:S05]  /*7480*/  BSYNC B0 ;  /* 0x0000000000007941 */ /* 0x000fea0003800000 */
.L_x_1505:
[----:B------:R-:W-:-:S04]  /*7490*/  F2FP.F16.F32.PACK_AB R0, RZ, R0 ;  /* 0x00000000ff00723e */ /* 0x000fc800000000ff */
[----:B------:R-:W-:Y:S01]  /*74a0*/  PRMT R22, R0, 0x7610, R22 ;  /* 0x0000761000167816 */ /* 0x000fe20000000016 */
[----:B------:R-:W-:Y:S06]  /*74b0*/  BRA `(.L_x_1480) ;  /* 0x00000000006c7947 */ /* 0x000fec0003800000 */
.L_x_1479:
        /* <DEDUP_REMOVED lines=16> */
.L_x_1507:
[----:B------:R-:W-:Y:S01]  /*75c0*/  PRMT R22, RZ, 0x7610, R22 ;  /* 0x00007610ff167816 */ /* 0x000fe20000000016 */
[----:B------:R-:W-:Y:S06]  /*75d0*/  BRA `(.L_x_1480) ;  /* 0x0000000000247947 */ /* 0x000fec0003800000 */
.L_x_1504:
[----:B------:R-:W2:Y:S02]  /*75e0*/  LDG.E.64 R4, desc[UR36][R4.64] ;  /* 0x0000002404047981 */ /* 0x000ea4000c1e1b00 */
[----:B--2---:R-:W0:Y:S02]  /*75f0*/  I2F.U64 R0, R4 ;  /* 0x0000000400007312 */ /* 0x004e240000301000 */
[----:B0-----:R-:W-:-:S04]  /*7600*/  F2FP.F16.F32.PACK_AB R0, RZ, R0 ;  /* 0x00000000ff00723e */ /* 0x001fc800000000ff */
[----:B------:R-:W-:Y:S01]  /*7610*/  PRMT R22, R0, 0x7610, R22 ;  /* 0x0000761000167816 */ /* 0x000fe20000000016 */
[----:B------:R-:W-:Y:S06]  /*7620*/  BRA `(.L_x_1480) ;  /* 0x0000000000107947 */ /* 0x000fec0003800000 */
.L_x_1503:
[----:B------:R-:W2:Y:S02]  /*7630*/  LDG.E R4, desc[UR36][R4.64] ;  /* 0x0000002404047981 */ /* 0x000ea4000c1e1900 */
[----:B--2---:R-:W-:-:S04]  /*7640*/  I2FP.F32.U32 R0, R4 ;  /* 0x0000000400007245 */ /* 0x004fc80000201000 */
[----:B------:R-:W-:-:S04]  /*7650*/  F2FP.F16.F32.PACK_AB R0, RZ, R0 ;  /* 0x00000000ff00723e */ /* 0x000fc800000000ff */
[----:B------:R-:W-:-:S07]  /*7660*/  PRMT R22, R0, 0x7610, R22 ;  /* 0x0000761000167816 */ /* 0x000fce0000000016 */
.L_x_1480:
        /* <DEDUP_REMOVED lines=21> */
.L_x_1511:
[----:B------:R-:W2:Y:S02]  /*77c0*/  LDG.E.U8 R4, desc[UR36][R4.64] ;  /* 0x0000002404047981 */ /* 0x000ea4000c1e1100 */
[----:B--2---:R-:W-:-:S04]  /*77d0*/  I2FP.F32.U32 R0, R4 ;  /* 0x0000000400007245 */ /* 0x004fc80000201000 */
[----:B------:R-:W-:Y:S01]  /*77e0*/  F2FP.F16.F32.PACK_AB R0, RZ, R0 ;  /* 0x00000000ff00723e */ /* 0x000fe200000000ff */
[----:B------:R-:W-:Y:S06]  /*77f0*/  BRA `(.L_x_1474) ;  /* 0x0000000c00847947 */ /* 0x000fec0003800000 */
.L_x_1510:
        /* <DEDUP_REMOVED lines=10> */
.L_x_1514:
[----:B------:R-:W2:Y:S02]  /*78a0*/  LDG.E R4, desc[UR36][R4.64] ;  /* 0x0000002404047981 */ /* 0x000ea4000c1e1900 */
[----:B--2---:R-:W-:-:S04]  /*78b0*/  I2FP.F32.S32 R0, R4 ;  /* 0x0000000400007245 */ /* 0x004fc80000201400 */
[----:B------:R-:W-:Y:S01]  /*78c0*/  F2FP.F16.F32.PACK_AB R0, RZ, R0 ;  /* 0x00000000ff00723e */ /* 0x000fe200000000ff */
[----:B------:R-:W-:Y:S06]  /*78d0*/  BRA `(.L_x_1474) ;  /* 0x0000000c004c7947 */ /* 0x000fec0003800000 */
.L_x_1513:
[----:B------:R-:W2:Y:S02]  /*78e0*/  LDG.E.U16 R4, desc[UR36][R4.64] ;  /* 0x0000002404047981 */ /* 0x000ea4000c1e1500 */
[----:B--2---:R-:W0:Y:S02]  /*78f0*/  I2F.S16 R0, R4 ;  /* 0x0000000400007306 */ /* 0x004e240000101400 */
[----:B0-----:R-:W-:Y:S01]  /*7900*/  F2FP.F16.F32.PACK_AB R0, RZ, R0 ;  /* 0x00000000ff00723e */ /* 0x001fe200000000ff */
[----:B------:R-:W-:Y:S06]  /*7910*/  BRA `(.L_x_1474) ;  /* 0x0000000c003c7947 */ /* 0x000fec0003800000 */
.L_x_1509:
        /* <DEDUP_REMOVED lines=9> */
.L_x_1516:
[----:B------:R2:W5:Y:S01]  /*79b0*/  LDG.E.U16 R0, desc[UR36][R4.64] ;  /* 0x0000002404007981 */ /* 0x000562000c1e1500 */
[----:B------:R-:W-:Y:S05]  /*79c0*/  BRA `(.L_x_1474) ;  /* 0x0000000c00107947 */ /* 0x000fea0003800000 */
.L_x_1515:
        /* <DEDUP_REMOVED lines=9> */
.L_x_1518:
[----:B------:R3:W5:Y:S01]  /*7a60*/  LDG.E.U16 R0, desc[UR36][R4.64] ;  /* 0x0000002404007981 */ /* 0x000762000c1e1500 */
[----:B------:R-:W-:Y:S05]  /*7a70*/  BRA `(.L_x_1474) ;  /* 0x0000000800e47947 */ /* 0x000fea0003800000 */
.L_x_1517:
        /* <DEDUP_REMOVED lines=8> */
.L_x_1508:
        /* <DEDUP_REMOVED lines=13> */
.L_x_1521:
        /* <DEDUP_REMOVED lines=8> */
.L_x_1520:
        /* <DEDUP_REMOVED lines=28> */
.L_x_1523:
        /* <DEDUP_REMOVED lines=12> */
[----:B------:R-:W-:Y:S01]  /*7ed0*/  F2FP.F16.F32.PACK_AB R0, RZ, R0 ;  /* 0x00000000ff00723e */ /* 0x000fe200000000ff */
[----:B------:R-:W-:Y:S06]  /*7ee0*/  BRA `(.L_x_1474) ;  /* 0x0000000400c87947 */ /* 0x000fec0003800000 */
.L_x_1522:
[----:B------:R-:W2:Y:S02]  /*7ef0*/  LDG.E.U16 R0, desc[UR36][R4.64] ;  /* 0x0000002404007981 */ /* 0x000ea4000c1e1500 */
[----:B--2---:R-:W-:-:S05]  /*7f00*/  IMAD.U32 R0, R0, 0x10000, RZ ;  /* 0x0001000000007824 */ /* 0x004fca00078e00ff */
[----:B------:R-:W-:Y:S01]  /*7f10*/  F2FP.F16.F32.PACK_AB R0, RZ, R0 ;  /* 0x00000000ff00723e */ /* 0x000fe200000000ff */
[----:B------:R-:W-:Y:S06]  /*7f20*/  BRA `(.L_x_1474) ;  /* 0x0000000400b87947 */ /* 0x000fec0003800000 */
.L_x_1519:
        /* <DEDUP_REMOVED lines=12> */
.L_x_1526:
        /* <DEDUP_REMOVED lines=21> */
.L_x_1530:
[----:B------:R-:W-:Y:S05]  /*8140*/  BSYNC B1 ;  /* 0x0000000000017941 */ /* 0x000fea0003800000 */
.L_x_1529:
[----:B------:R-:W-:Y:S01]  /*8150*/  LEA R5, R0, 0x3b800000, 0x17 ;  /* 0x3b80000000057811 */ /* 0x000fe200078eb8ff */
[----:B------:R-:W-:-:S05]  /*8160*/  IMAD.SHL.U32 R0, R3, 0x100000, RZ ;  /* 0x0010000003007824 */ /* 0x000fca00078e00ff */
[----:B------:R-:W-:-:S07]  /*8170*/  LOP3.LUT R0, R5, R0, R6, 0xfe, !PT ;  /* 0x0000000005007212 */ /* 0x000fce00078efe06 */
.L_x_1528:
[----:B------:R-:W-:Y:S05]  /*8180*/  BSYNC B0 ;  /* 0x0000000000007941 */ /* 0x000fea0003800000 */
.L_x_1527:
[----:B------:R-:W-:Y:S01]  /*8190*/  F2FP.F16.F32.PACK_AB R0, RZ, R0 ;  /* 0x00000000ff00723e */ /* 0x000fe200000000ff */
[----:B------:R-:W-:Y:S06]  /*81a0*/  BRA `(.L_x_1474) ;  /* 0x0000000400187947 */ /* 0x000fec0003800000 */
.L_x_1525:
        /* <DEDUP_REMOVED lines=21> */
.L_x_1534:
[----:B------:R-:W-:Y:S05]  /*8300*/  BSYNC B1 ;  /* 0x0000000000017941 */ /* 0x000fea0003800000 */
.L_x_1533:
[----:B------:R-:W-:Y:S01]  /*8310*/  LEA R5, R0, 0x37800000, 0x17 ;  /* 0x3780000000057811 */ /* 0x000fe200078eb8ff */
[----:B------:R-:W-:-:S05]  /*8320*/  IMAD.SHL.U32 R0, R3, 0x200000, RZ ;  /* 0x0020000003007824 */ /* 0x000fca00078e00ff */
[----:B------:R-:W-:-:S07]  /*8330*/  LOP3.LUT R0, R5, R0, R6, 0xfe, !PT ;  /* 0x0000000005007212 */ /* 0x000fce00078efe06 */
.L_x_1532:
[----:B------:R-:W-:Y:S05]  /*8340*/  BSYNC B0 ;  /* 0x0000000000007941 */ /* 0x000fea0003800000 */
.L_x_1531:
[----:B------:R-:W-:Y:S01]  /*8350*/  F2FP.F16.F32.PACK_AB R0, RZ, R0 ;  /* 0x00000000ff00723e */ /* 0x000fe200000000ff */
[----:B------:R-:W-:Y:S06]  /*8360*/  BRA `(.L_x_1474) ;  /* 0x0000000000a87947 */ /* 0x000fec0003800000 */
.L_x_1524:
        /* <DEDUP_REMOVED lines=14> */
.L_x_1538:
[----:B------:R-:W-:Y:S05]  /*8450*/  BSYNC B0 ;  /* 0x0000000000007941 */ /* 0x000fea0003800000 */
.L_x_1537:
[----:B------:R-:W-:Y:S01]  /*8460*/  F2FP.F16.F32.PACK_AB R0, RZ, R0 ;  /* 0x00000000ff00723e */ /* 0x000fe200000000ff */
[----:B------:R-:W-:Y:S06]  /*8470*/  BRA `(.L_x_1474) ;  /* 0x0000000000647947 */ /* 0x000fec0003800000 */
.L_x_1512:
        /* <DEDUP_REMOVED lines=16> */
.L_x_1539:
[----:B------:R-:W-:Y:S01]  /*8580*/  PRMT R0, RZ, 0x7610, R0 ;  /* 0x00007610ff007816 */ /* 0x000fe20000000000 */
[----:B------:R-:W-:Y:S06]  /*8590*/  BRA `(.L_x_1474) ;  /* 0x00000000001c7947 */ /* 0x000fec0003800000 */
.L_x_1536:
[----:B------:R-:W2:Y:S02]  /*85a0*/  LDG.E.64 R4, desc[UR36][R4.64] ;  /* 0x0000002404047981 */ /* 0x000ea4000c1e1b00 */
[----:B--2---:R-:W0:Y:S02]  /*85b0*/  I2F.U64 R0, R4 ;  /* 0x0000000400007312 */ /* 0x004e240000301000 */
[----:B0-----:R-:W-:Y:S01]  /*85c0*/  F2FP.F16.F32.PACK_AB R0, RZ, R0 ;  /* 0x00000000ff00723e */ /* 0x001fe200000000ff */
[----:B------:R-:W-:Y:S06]  /*85d0*/  BRA `(.L_x_1474) ;  /* 0x00000000000c7947 */ /* 0x000fec0003800000 */
.L_x_1535:
[----:B------:R-:W2:Y:S02]  /*85e0*/  LDG.E R4, desc[UR36][R4.64] ;  /* 0x0000002404047981 */ /* 0x000ea4000c1e1900 */
[----:B--2---:R-:W-:-:S04]  /*85f0*/  I2FP.F32.U32 R0, R4 ;  /* 0x0000000400007245 */ /* 0x004fc80000201000 */
[----:B------:R-:W-:-:S07]  /*8600*/  F2FP.F16.F32.PACK_AB R0, RZ, R0 ;  /* 0x00000000ff00723e */ /* 0x000fce00000000ff */
.L_x_1474:
[----:B------:R-:W-:Y:S05]  /*8610*/  BSYNC B6 ;  /* 0x0000000000067941 */ /* 0x000fea0003800000 */
.L_x_1473:
[----:B------:R-:W4:Y:S01]  /*8620*/  S2R R19, SR_TID.X ;  /* 0x0000000000137919 */ /* 0x000f220000002100 */
[----:B------:R-:W-:Y:S01]  /*8630*/  BSSY B6, `(.L_x_1540) ;  /* 0x000013a000067945 */ /* 0x000fe20003800000 */
[CC--:B----4-:R-:W-:Y:S01]  /*8640*/  ISETP.GE.AND P2, PT, R19.reuse, R16.reuse, PT ;  /* 0x000000101300720c */ /* 0x0d0fe20003f46270 */
[C---:B------:R-:W-:Y:S02]  /*8650*/  VIADD R3, R19.reuse, 0x100 ;  /* 0x0000010013037836 */ /* 0x040fe40000000000 */
[C---:B0123--:R-:W-:Y:S02]  /*8660*/  VIADD R5, R19.reuse, 0x180 ;  /* 0x0000018013057836 */ /* 0x04ffe40000000000 */
[----:B------:R-:W-:Y:S01]  /*8670*/  VIADD R23, R19, 0x80 ;  /* 0x0000008013177836 */ /* 0x000fe20000000000 */
[-C--:B------:R-:W-:Y:S02]  /*8680*/  ISETP.GE.AND P5, PT, R3, R16.reuse, PT ;  /* 0x000000100300720c */ /* 0x080fe40003fa6270 */
[----:B------:R-:W-:-:S02]  /*8690*/  ISETP.GE.AND P4, PT, R5, R16, PT ;  /* 0x000000100500720c */ /* 0x000fc40003f86270 */
[----:B------:R-:W-:-:S03]  /*86a0*/  ISETP.GE.AND P3, PT, R23, R16, PT ;  /* 0x000000101700720c */ /* 0x000fc60003f66270 */
[----:B------:R-:W0:Y:S01]  /*86b0*/  @!P2 LDC.64 R6, c[0x0][0x218] ;  /* 0x00008600ff06ab82 */ /* 0x000e220000000a00 */
[----:B-----5:R-:W-:Y:S02]  /*86c0*/  @!P2 HADD2.F32 R26, -RZ, R26.H0_H0 ;  /* 0x2000001aff1aa230 */ /* 0x020fe40000004100 */
[----:B------:R-:W-:-:S03]  /*86d0*/  @!P2 HADD2.F32 R27, -RZ, R27.H0_H0 ;  /* 0x2000001bff1ba230 */ /* 0x000fc60000004100 */
[----:B------:R-:W-:Y:S02]  /*86e0*/  @!P5 HADD2.F32 R17, -RZ, R17.H0_H0 ;  /* 0x20000011ff11d230 */ /* 0x000fe40000004100 */
[----:B------:R-:W1:Y:S01]  /*86f0*/  @!P5 LDC.64 R8, c[0x0][0x218] ;  /* 0x00008600ff08db82 */ /* 0x000e620000000a00 */
[----:B------:R-:W-:Y:S02]  /*8700*/  @!P5 HADD2.F32 R3, -RZ, R24.H0_H0 ;  /* 0x20000018ff03d230 */ /* 0x000fe40000004100 */
[----:B------:R-:W-:-:S05]  /*8710*/  @!P3 HADD2.F32 R25, -RZ, R25.H0_H0 ;  /* 0x20000019ff19b230 */ /* 0x000fca0000004100 */
[----:B------:R-:W2:Y:S08]  /*8720*/  @!P4 LDC.64 R10, c[0x0][0x218] ;  /* 0x00008600ff0acb82 */ /* 0x000eb00000000a00 */
[----:B------:R-:W3:Y:S01]  /*8730*/  @!P3 LDC.64 R4, c[0x0][0x218] ;  /* 0x00008600ff04bb82 */ /* 0x000ee20000000a00 */
[C---:B0-----:R-:W-:Y:S01]  /*8740*/  @!P2 FSETP.GTU.FTZ.AND P0, PT, R26.reuse, R6, PT ;  /* 0x000000061a00a20b */ /* 0x041fe20003f1c000 */
[----:B------:R-:W-:Y:S01]  /*8750*/  @!P4 HADD2.F32 R6, -RZ, R0.H0_H0 ;  /* 0x20000000ff06c230 */ /* 0x000fe20000004100 */
[----:B------:R-:W-:-:S04]  /*8760*/  @!P2 FSETP.GE.FTZ.AND P1, PT, R26, R7, PT ;  /* 0x000000071a00a20b */ /* 0x000fc80003f36000 */
[----:B------:R-:W-:Y:S02]  /*8770*/  @!P2 PLOP3.LUT P0, PT, P0, P1, PT, 0x20, 0x0 ;  /* 0x000000000000a81c */ /* 0x000fe40000702470 */
[C---:B-1----:R-:W-:Y:S02]  /*8780*/  @!P5 FSETP.GTU.FTZ.AND P1, PT, R17.reuse, R8, PT ;  /* 0x000000081100d20b */ /* 0x042fe40003f3c000 */
[----:B------:R-:W-:Y:S02]  /*8790*/  @!P5 FSETP.GE.FTZ.AND P6, PT, R17, R9, PT ;  /* 0x000000091100d20b */ /* 0x000fe40003fd6000 */
[----:B------:R-:W0:Y:S01]  /*87a0*/  LDC.U8 R17, c[0x0][0x250] ;  /* 0x00009400ff117b82 */ /* 0x000e220000000000 */
[----:B------:R-:W-:Y:S02]  /*87b0*/  @!P2 FSEL R27, R27, RZ, P0 ;  /* 0x000000ff1b1ba208 */ /* 0x000fe40000000000 */
[----:B------:R-:W-:Y:S02]  /*87c0*/  @!P5 PLOP3.LUT P1, PT, P1, P6, PT, 0x20, 0x0 ;  /* 0x000000000000d81c */ /* 0x000fe40000f2c470 */
[----:B--2---:R-:W-:-:S02]  /*87d0*/  @!P4 FSETP.GTU.FTZ.AND P0, PT, R6, R10, PT ;  /* 0x0000000a0600c20b */ /* 0x004fc40003f1c000 */
[----:B------:R-:W-:Y:S02]  /*87e0*/  @!P4 FSETP.GE.FTZ.AND P6, PT, R6, R11, PT ;  /* 0x0000000b0600c20b */ /* 0x000fe40003fd6000 */
[----:B------:R-:W-:Y:S01]  /*87f0*/  @!P5 FSEL R6, R3, RZ, P1 ;  /* 0x000000ff0306d208 */ /* 0x000fe20000800000 */
[----:B------:R-:W-:Y:S01]  /*8800*/  @!P3 HADD2.F32 R3, -RZ, R18.H0_H0 ;  /* 0x20000012ff03b230 */ /* 0x000fe20000004100 */
[----:B------:R-:W-:Y:S02]  /*8810*/  @!P4 PLOP3.LUT P0, PT, P0, P6, PT, 0x20, 0x0 ;  /* 0x000000000000c81c */ /* 0x000fe4000070c470 */
[C---:B---3--:R-:W-:Y:S01]  /*8820*/  @!P3 FSETP.GTU.FTZ.AND P1, PT, R25.reuse, R4, PT ;  /* 0x000000041900b20b */ /* 0x048fe20003f3c000 */
[----:B------:R-:W-:Y:S01]  /*8830*/  @!P4 HADD2.F32 R4, -RZ, R22.H0_H0 ;  /* 0x20000016ff04c230 */ /* 0x000fe20000004100 */
[----:B------:R-:W-:Y:S02]  /*8840*/  @!P3 FSETP.GE.FTZ.AND P6, PT, R25, R5, PT ;  /* 0x000000051900b20b */ /* 0x000fe40003fd6000 */
[----:B------:R-:W-:-:S02]  /*8850*/  @!P2 F2FP.F16.F32.PACK_AB R0, RZ, R27 ;  /* 0x0000001bff00a23e */ /* 0x000fc400000000ff */
[----:B------:R-:W-:Y:S02]  /*8860*/  @!P3 PLOP3.LUT P1, PT, P1, P6, PT, 0x20, 0x0 ;  /* 0x000000000000b81c */ /* 0x000fe40000f2c470 */
[----:B------:R-:W-:Y:S02]  /*8870*/  @!P4 FSEL R4, R4, RZ, P0 ;  /* 0x000000ff0404c208 */ /* 0x000fe40000000000 */
[----:B------:R-:W-:Y:S02]  /*8880*/  @!P3 FSEL R3, R3, RZ, P1 ;  /* 0x000000ff0303b208 */ /* 0x000fe40000800000 */
[----:B------:R-:W-:Y:S02]  /*8890*/  @!P5 F2FP.F16.F32.PACK_AB R18, RZ, R6 ;  /* 0x00000006ff12d23e */ /* 0x000fe400000000ff */
[----:B------:R-:W-:Y:S02]  /*88a0*/  @!P4 F2FP.F16.F32.PACK_AB R22, RZ, R4 ;  /* 0x00000004ff16c23e */ /* 0x000fe400000000ff */
[----:B------:R-:W-:Y:S01]  /*88b0*/  @!P3 F2FP.F16.F32.PACK_AB R24, RZ, R3 ;  /* 0x00000003ff18b23e */ /* 0x000fe200000000ff */
[----:B------:R-:W-:Y:S06]  /*88c0*/  @P2 BRA `(.L_x_1541) ;  /* 0x0000001000402947 */ /* 0x000fec0003800000 */
[----:B------:R-:W1:Y:S01]  /*88d0*/  LDC.64 R8, c[0x0][0x228] ;  /* 0x00008a00ff087b82 */ /* 0x000e620000000a00 */
[----:B0-----:R-:W-:Y:S01]  /*88e0*/  PRMT R3, R17, 0x9910, RZ ;  /* 0x0000991011037816 */ /* 0x001fe200000000ff */
[----:B------:R-:W-:Y:S01]  /*88f0*/  IMAD R19, R2, 0x200, R19 ;  /* 0x0000020002137824 */ /* 0x000fe200078e0213 */
[----:B------:R-:W-:Y:S02]  /*8900*/  ULDC UR4, c[0x0][0x254] ;  /* 0x0000950000047ab9 */ /* 0x000fe40000000800 */
[----:B------:R-:W-:Y:S01]  /*8910*/  ISETP.GT.AND P0, PT, R3, 0x9, PT ;  /* 0x000000090300780c */ /* 0x000fe20003f04270 */
[----:B------:R-:W-:-:S05]  /*8920*/  IMAD R19, R19, UR4, RZ ;  /* 0x0000000413137c24 */ /* 0x000fca000f8e02ff */
[----:B-1----:R-:W-:-:S05]  /*8930*/  IADD3 R8, P1, R19, R8, RZ ;  /* 0x0000000813087210 */ /* 0x002fca0007f3e0ff */
        /* <DEDUP_REMOVED lines=10> */
[----:B------:R-:W-:Y:S02]  /*89e0*/  HADD2.F32 R0, -RZ, R0.H0_H0 ;  /* 0x20000000ff007230 */ /* 0x000fe40000004100 */
[----:B------:R-:W-:Y:S02]  /*89f0*/  IMAD.MOV.U32 R19, RZ, RZ, R23 ;  /* 0x000000ffff137224 */ /* 0x000fe400078e0017 */
[----:B------:R-:W0:Y:S02]  /*8a00*/  F2I.FTZ.TRUNC.NTZ R3, R0 ;  /* 0x0000000000037305 */ /* 0x000e24000021f100 */
[----:B0-----:R0:W-:Y:S01]  /*8a10*/  STG.E.U8 desc[UR36][R8.64], R3 ;  /* 0x0000000308007986 */ /* 0x0011e2000c101124 */
[----:B------:R-:W-:Y:S05]  /*8a20*/  BRA `(.L_x_1541) ;  /* 0x0000000c00e87947 */ /* 0x000fea0003800000 */
.L_x_1545:
[----:B------:R-:W-:Y:S02]  /*8a30*/  HADD2.F32 R5, -RZ, R0.H0_H0 ;  /* 0x20000000ff057230 */ /* 0x000fe40000004100 */
[----:B------:R-:W-:-:S04]  /*8a40*/  IMAD.MOV.U32 R19, RZ, RZ, R23 ;  /* 0x000000ffff137224 */ /* 0x000fc800078e0017 */
[----:B------:R-:W0:Y:S02]  /*8a50*/  F2I.S64.TRUNC R4, R5 ;  /* 0x0000000500047311 */ /* 0x000e24000020d900 */
[----:B0-----:R0:W-:Y:S01]  /*8a60*/  STG.E.U8 desc[UR36][R8.64], R4 ;  /* 0x0000000408007986 */ /* 0x0011e2000c101124 */
[----:B------:R-:W-:Y:S05]  /*8a70*/  BRA `(.L_x_1541) ;  /* 0x0000000c00d47947 */ /* 0x000fea0003800000 */
.L_x_1544:
[----:B------:R-:W-:-:S13]  /*8a80*/  ISETP.NE.AND P0, PT, R3, 0x2, PT ;  /* 0x000000020300780c */ /* 0x000fda0003f05270 */
[----:B------:R-:W-:Y:S05]  /*8a90*/  @!P0 BRA `(.L_x_1547) ;  /* 0x0000000000388947 */ /* 0x000fea0003800000 */
[----:B------:R-:W-:-:S13]  /*8aa0*/  ISETP.NE.AND P0, PT, R3, 0x3, PT ;  /* 0x000000030300780c */ /* 0x000fda0003f05270 */
[----:B------:R-:W-:Y:S05]  /*8ab0*/  @!P0 BRA `(.L_x_1548) ;  /* 0x00000000001c8947 */ /* 0x000fea0003800000 */
[----:B------:R-:W-:-:S13]  /*8ac0*/  ISETP.NE.AND P0, PT, R3, 0x4, PT ;  /* 0x000000040300780c */ /* 0x000fda0003f05270 */
[----:B------:R-:W-:Y:S05]  /*8ad0*/  @P0 BRA `(.L_x_1546) ;  /* 0x0000000c00500947 */ /* 0x000fea0003800000 */
[----:B------:R-:W-:Y:S02]  /*8ae0*/  HADD2.F32 R4, -RZ, R0.H0_H0 ;  /* 0x20000000ff047230 */ /* 0x000fe40000004100 */
[----:B------:R-:W-:-:S04]  /*8af0*/  IMAD.MOV.U32 R19, RZ, RZ, R23 ;  /* 0x000000ffff137224 */ /* 0x000fc800078e0017 */
[----:B------:R-:W0:Y:S02]  /*8b00*/  F2I.S64.TRUNC R4, R4 ;  /* 0x0000000400047311 */ /* 0x000e24000020d900 */
[----:B0-----:R0:W-:Y:S01]  /*8b10*/  STG.E.64 desc[UR36][R8.64], R4 ;  /* 0x0000000408007986 */ /* 0x0011e2000c101b24 */
[----:B------:R-:W-:Y:S05]  /*8b20*/  BRA `(.L_x_1541) ;  /* 0x0000000c00a87947 */ /* 0x000fea0003800000 */
.L_x_1548:
[----:B------:R-:W-:Y:S02]  /*8b30*/  HADD2.F32 R0, -RZ, R0.H0_H0 ;  /* 0x20000000ff007230 */ /* 0x000fe40000004100 */
[----:B------:R-:W-:Y:S02]  /*8b40*/  IMAD.MOV.U32 R19, RZ, RZ, R23 ;  /* 0x000000ffff137224 */ /* 0x000fe400078e0017 */
[----:B------:R-:W0:Y:S02]  /*8b50*/  F2I.FTZ.TRUNC.NTZ R3, R0 ;  /* 0x0000000000037305 */ /* 0x000e24000021f100 */
[----:B0-----:R0:W-:Y:S01]  /*8b60*/  STG.E desc[UR36][R8.64], R3 ;  /* 0x0000000308007986 */ /* 0x0011e2000c101924 */
[----:B------:R-:W-:Y:S05]  /*8b70*/  BRA `(.L_x_1541) ;  /* 0x0000000c00947947 */ /* 0x000fea0003800000 */
.L_x_1547:
[----:B------:R-:W-:Y:S02]  /*8b80*/  HADD2.F32 R0, -RZ, R0.H0_H0 ;  /* 0x20000000ff007230 */ /* 0x000fe40000004100 */
[----:B------:R-:W-:Y:S02]  /*8b90*/  IMAD.MOV.U32 R19, RZ, RZ, R23 ;  /* 0x000000ffff137224 */ /* 0x000fe400078e0017 */
[----:B------:R-:W0:Y:S02]  /*8ba0*/  F2I.FTZ.TRUNC.NTZ R3, R0 ;  /* 0x0000000000037305 */ /* 0x000e24000021f100 */
[----:B0-----:R0:W-:Y:S01]  /*8bb0*/  STG.E.U16 desc[UR36][R8.64], R3 ;  /* 0x0000000308007986 */ /* 0x0011e2000c101524 */
[----:B------:R-:W-:Y:S05]  /*8bc0*/  BRA `(.L_x_1541) ;  /* 0x0000000c00807947 */ /* 0x000fea0003800000 */
.L_x_1543:
[----:B------:R-:W-:-:S13]  /*8bd0*/  ISETP.GT.AND P0, PT, R3, 0x6, PT ;  /* 0x000000060300780c */ /* 0x000fda0003f04270 */
[----:B------:R-:W-:Y:S05]  /*8be0*/  @P0 BRA `(.L_x_1549) ;  /* 0x00000000002c0947 */ /* 0x000fea0003800000 */
[----:B------:R-:W-:-:S13]  /*8bf0*/  ISETP.NE.AND P0, PT, R3, 0x5, PT ;  /* 0x000000050300780c */ /* 0x000fda0003f05270 */
[----:B------:R-:W-:Y:S05]  /*8c00*/  @!P0 BRA `(.L_x_1550) ;  /* 0x0000000000188947 */ /* 0x000fea0003800000 */
[----:B------:R-:W-:-:S13]  /*8c10*/  ISETP.NE.AND P0, PT, R3, 0x6, PT ;  /* 0x000000060300780c */ /* 0x000fda0003f05270 */
[----:B------:R-:W-:Y:S05]  /*8c20*/  @P0 BRA `(.L_x_1546) ;  /* 0x0000000800fc0947 */ /* 0x000fea0003800000 */
[----:B------:R-:W-:Y:S02]  /*8c30*/  HADD2.F32 R3, -RZ, R0.H0_H0 ;  /* 0x20000000ff037230 */ /* 0x000fe40000004100 */
[----:B------:R-:W-:-:S03]  /*8c40*/  IMAD.MOV.U32 R19, RZ, RZ, R23 ;  /* 0x000000ffff137224 */ /* 0x000fc600078e0017 */
[----:B------:R2:W-:Y:S01]  /*8c50*/  STG.E desc[UR36][R8.64], R3 ;  /* 0x0000000308007986 */ /* 0x0005e2000c101924 */
[----:B------:R-:W-:Y:S05]  /*8c60*/  BRA `(.L_x_1541) ;  /* 0x0000000c00587947 */ /* 0x000fea0003800000 */
.L_x_1550:
[----:B------:R1:W-:Y:S01]  /*8c70*/  STG.E.U16 desc[UR36][R8.64], R0 ;  /* 0x0000000008007986 */ /* 0x0003e2000c101524 */
[----:B------:R-:W-:Y:S01]  /*8c80*/  IMAD.MOV.U32 R19, RZ, RZ, R23 ;  /* 0x000000ffff137224 */ /* 0x000fe200078e0017 */
[----:B------:R-:W-:Y:S06]  /*8c90*/  BRA `(.L_x_1541) ;  /* 0x0000000c004c7947 */ /* 0x000fec0003800000 */
.L_x_1549:
[----:B------:R-:W-:-:S13]  /*8ca0*/  ISETP.NE.AND P0, PT, R3, 0x7, PT ;  /* 0x000000070300780c */ /* 0x000fda0003f05270 */
[----:B------:R-:W-:Y:S05]  /*8cb0*/  @!P0 BRA `(.L_x_1551) ;  /* 0x00000000003c8947 */ /* 0x000fea0003800000 */
[----:B------:R-:W-:-:S13]  /*8cc0*/  ISETP.NE.AND P0, PT, R3, 0x8, PT ;  /* 0x000000080300780c */ /* 0x000fda0003f05270 */
[----:B------:R-:W-:Y:S05]  /*8cd0*/  @!P0 BRA `(.L_x_1552) ;  /* 0x00000000001c8947 */ /* 0x000fea0003800000 */
[----:B------:R-:W-:-:S13]  /*8ce0*/  ISETP.NE.AND P0, PT, R3, 0x9, PT ;  /* 0x000000090300780c */ /* 0x000fda0003f05270 */
[----:B------:R-:W-:Y:S05]  /*8cf0*/  @P0 BRA `(.L_x_1546) ;  /* 0x0000000800c80947 */ /* 0x000fea0003800000 */
[----:B------:R-:W-:Y:S02]  /*8d00*/  HADD2.F32 R4, -RZ, R0.H0_H0 ;  /* 0x20000000ff047230 */ /* 0x000fe40000004100 */
[----:B------:R-:W-:Y:S02]  /*8d10*/  IMAD.MOV.U32 R5, RZ, RZ, RZ ;  /* 0x000000ffff057224 */ /* 0x000fe400078e00ff */
[----:B------:R-:W-:-:S03]  /*8d20*/  IMAD.MOV.U32 R19, RZ, RZ, R23 ;  /* 0x000000ffff137224 */ /* 0x000fc600078e0017 */
[----:B------:R3:W-:Y:S01]  /*8d30*/  STG.E.64 desc[UR36][R8.64], R4 ;  /* 0x0000000408007986 */ /* 0x0007e2000c101b24 */
[----:B------:R-:W-:Y:S05]  /*8d40*/  BRA `(.L_x_1541) ;  /* 0x0000000c00207947 */ /* 0x000fea0003800000 */
.L_x_1552:
[----:B------:R-:W-:Y:S02]  /*8d50*/  HADD2.F32 R0, -RZ, R0.H0_H0 ;  /* 0x20000000ff007230 */ /* 0x000fe40000004100 */
[----:B------:R-:W-:-:S03]  /*8d60*/  IMAD.MOV.U32 R19, RZ, RZ, R23 ;  /* 0x000000ffff137224 */ /* 0x000fc600078e0017 */
[----:B------:R-:W-:-:S04]  /*8d70*/  F2FP.F16.F32.PACK_AB R0, RZ, R0 ;  /* 0x00000000ff00723e */ /* 0x000fc800000000ff */
[----:B------:R-:W-:-:S05]  /*8d80*/  PRMT R0, R0, 0x5410, RZ ;  /* 0x0000541000007816 */ /* 0x000fca00000000ff */
[----:B------:R4:W-:Y:S01]  /*8d90*/  STG.E desc[UR36][R8.64], R0 ;  /* 0x0000000008007986 */ /* 0x0009e2000c101924 */
[----:B------:R-:W-:Y:S05]  /*8da0*/  BRA `(.L_x_1541) ;  /* 0x0000000c00087947 */ /* 0x000fea0003800000 */
.L_x_1551:
[----:B------:R-:W-:Y:S02]  /*8db0*/  HADD2.F32 R4, -RZ, R0.H0_H0 ;  /* 0x20000000ff047230 */ /* 0x000fe40000004100 */
[----:B------:R-:W-:-:S03]  /*8dc0*/  IMAD.MOV.U32 R19, RZ, RZ, R23 ;  /* 0x000000ffff137224 */ /* 0x000fc600078e0017 */
[----:B------:R-:W-:-:S06]  /*8dd0*/  FMUL.FTZ R4, R4, 1 ;  /* 0x3f80000004047820 */ /* 0x000fcc0000410000 */
[----:B------:R-:W0:Y:S02]  /*8de0*/  F2F.F64.F32 R4, R4 ;  /* 0x0000000400047310 */ /* 0x000e240000201800 */
[----:B0-----:R0:W-:Y:S01]  /*8df0*/  STG.E.64 desc[UR36][R8.64], R4 ;  /* 0x0000000408007986 */ /* 0x0011e2000c101b24 */
[----:B------:R-:W-:Y:S05]  /*8e00*/  BRA `(.L_x_1541) ;  /* 0x0000000800f07947 */ /* 0x000fea0003800000 */
.L_x_1542:
        /* <DEDUP_REMOVED lines=10> */
[----:B------:R-:W-:-:S04]  /*8eb0*/  FSETP.NEU.FTZ.AND P0, PT, R0, RZ, PT ;  /* 0x000000ff0000720b */ /* 0x000fc80003f1d000 */
[----:B------:R-:W-:-:S05]  /*8ec0*/  SEL R3, RZ, 0x1, !P0 ;  /* 0x00000001ff037807 */ /* 0x000fca0004000000 */
[----:B------:R0:W-:Y:S01]  /*8ed0*/  STG.E.U8 desc[UR36][R8.64], R3 ;  /* 0x0000000308007986 */ /* 0x0001e2000c101124 */
[----:B------:R-:W-:Y:S05]  /*8ee0*/  BRA `(.L_x_1541) ;  /* 0x0000000800b87947 */ /* 0x000fea0003800000 */
.L_x_1555:
[----:B------:R-:W-:Y:S01]  /*8ef0*/  HADD2.F32 R0, -RZ, R0.H0_H0 ;  /* 0x20000000ff007230 */ /* 0x000fe20000004100 */
[----:B------:R-:W-:Y:S01]  /*8f00*/  CS2R R6, SRZ ;  /* 0x0000000000067805 */ /* 0x000fe2000001ff00 */
[----:B------:R-:W-:-:S03]  /*8f10*/  IMAD.MOV.U32 R19, RZ, RZ, R23 ;  /* 0x000000ffff137224 */ /* 0x000fc600078e0017 */
[----:B------:R-:W-:-:S04]  /*8f20*/  FMUL.FTZ R0, R0, 1 ;  /* 0x3f80000000007820 */ /* 0x000fc80000410000 */
[----:B------:R-:W0:Y:S02]  /*8f30*/  F2F.F64.F32 R4, R0 ;  /* 0x0000000000047310 */ /* 0x000e240000201800 */
[----:B0-----:R0:W-:Y:S01]  /*8f40*/  STG.E.128 desc[UR36][R8.64], R4 ;  /* 0x0000000408007986 */ /* 0x0011e2000c101d24 */
[----:B------:R-:W-:Y:S05]  /*8f50*/  BRA `(.L_x_1541) ;  /* 0x00000008009c7947 */ /* 0x000fea0003800000 */
.L_x_1554:
        /* <DEDUP_REMOVED lines=21> */
.L_x_1559:
[----:B------:R-:W-:Y:S05]  /*90b0*/  BSYNC B0 ;  /* 0x0000000000007941 */ /* 0x000fea0003800000 */
.L_x_1558:
[----:B------:R-:W-:Y:S01]  /*90c0*/  LOP3.LUT R5, R0, R5, RZ, 0xfc, !PT ;  /* 0x0000000500057212 */ /* 0x000fe200078efcff */
[----:B------:R-:W-:-:S04]  /*90d0*/  IMAD.MOV.U32 R19, RZ, RZ, R23 ;  /* 0x000000ffff137224 */ /* 0x000fc800078e0017 */
[----:B------:R0:W-:Y:S01]  /*90e0*/  STG.E.U8 desc[UR36][R8.64], R5 ;  /* 0x0000000508007986 */ /* 0x0001e2000c101124 */
[----:B------:R-:W-:Y:S05]  /*90f0*/  BRA `(.L_x_1541) ;  /* 0x0000000800347947 */ /* 0x000fea0003800000 */
.L_x_1557:
        /* <DEDUP_REMOVED lines=13> */
.L_x_1561:
[----:B------:R-:W-:Y:S01]  /*91d0*/  IMAD.MOV.U32 R0, RZ, RZ, 0x7f ;  /* 0x0000007fff007424 */ /* 0x000fe200078e00ff */
[----:B------:R-:W-:-:S04]  /*91e0*/  ISETP.GT.U32.AND P0, PT, R3, 0x7f800000, PT ;  /* 0x7f8000000300780c */ /* 0x000fc80003f04070 */
[----:B------:R-:W-:-:S09]  /*91f0*/  SEL R0, R0, 0x7c, P0 ;  /* 0x0000007c00007807 */ /* 0x000fd20000000000 */
.L_x_1562:
[----:B------:R-:W-:Y:S05]  /*9200*/  BSYNC B0 ;  /* 0x0000000000007941 */ /* 0x000fea0003800000 */
.L_x_1560:
[----:B------:R-:W-:Y:S01]  /*9210*/  LOP3.LUT R3, R5, 0x80000000, RZ, 0xc0, !PT ;  /* 0x8000000005037812 */ /* 0x000fe200078ec0ff */
[----:B------:R-:W-:-:S03]  /*9220*/  IMAD.MOV.U32 R19, RZ, RZ, R23 ;  /* 0x000000ffff137224 */ /* 0x000fc600078e0017 */
[----:B------:R-:W-:-:S04]  /*9230*/  SHF.R.U32.HI R3, RZ, 0x18, R3 ;  /* 0x00000018ff037819 */ /* 0x000fc80000011603 */
[----:B------:R-:W-:-:S05]  /*9240*/  LOP3.LUT R3, R0, R3, RZ, 0xfc, !PT ;  /* 0x0000000300037212 */ /* 0x000fca00078efcff */
[----:B------:R0:W-:Y:S01]  /*9250*/  STG.E.U8 desc[UR36][R8.64], R3 ;  /* 0x0000000308007986 */ /* 0x0001e2000c101124 */
[----:B------:R-:W-:Y:S05]  /*9260*/  BRA `(.L_x_1541) ;  /* 0x0000000400d87947 */ /* 0x000fea0003800000 */
.L_x_1556:
[----:B------:R-:W-:Y:S02]  /*9270*/  HADD2.F32 R0, -RZ, R0.H0_H0 ;  /* 0x20000000ff007230 */ /* 0x000fe40000004100 */
[----:B------:R-:W-:-:S03]  /*9280*/  IMAD.MOV.U32 R19, RZ, RZ, R23 ;  /* 0x000000ffff137224 */ /* 0x000fc600078e0017 */
[----:B------:R-:W-:-:S05]  /*9290*/  F2FP.BF16.F32.PACK_AB R0, RZ, R0 ;  /* 0x00000000ff00723e */ /* 0x000fca00000010ff */
[----:B------:R0:W-:Y:S01]  /*92a0*/  STG.E.U16 desc[UR36][R8.64], R0 ;  /* 0x0000000008007986 */ /* 0x0001e2000c101524 */
[----:B------:R-:W-:Y:S05]  /*92b0*/  BRA `(.L_x_1541) ;  /* 0x0000000400c47947 */ /* 0x000fea0003800000 */
.L_x_1553:
        /* <DEDUP_REMOVED lines=10> */
[----:B------:R-:W0:Y:S02]  /*9360*/  F2I.FTZ.U32.TRUNC.NTZ R3, R3 ;  /* 0x0000000300037305 */ /* 0x000e24000021f000 */
[----:B0-----:R0:W-:Y:S01]  /*9370*/  STG.E.U16 desc[UR36][R8.64], R3 ;  /* 0x0000000308007986 */ /* 0x0011e2000c101524 */
[----:B------:R-:W-:Y:S05]  /*9380*/  BRA `(.L_x_1541) ;  /* 0x0000000400907947 */ /* 0x000fea0003800000 */
.L_x_1565:
        /* <DEDUP_REMOVED lines=17> */
.L_x_1568:
[----:B------:R-:W-:-:S04]  /*94a0*/  LOP3.LUT R3, R5, 0x80000000, RZ, 0xc0, !PT ;  /* 0x8000000005037812 */ /* 0x000fc800078ec0ff */
[----:B------:R-:W-:-:S04]  /*94b0*/  SHF.R.U32.HI R3, RZ, 0x18, R3 ;  /* 0x00000018ff037819 */ /* 0x000fc80000011603 */
[----:B------:R-:W-:-:S04]  /*94c0*/  LOP3.LUT R0, R0, R3, RZ, 0xfc, !PT ;  /* 0x0000000300007212 */ /* 0x000fc800078efcff */
[----:B------:R-:W-:-:S07]  /*94d0*/  PRMT R4, R0, 0x7610, R4 ;  /* 0x0000761000047816 */ /* 0x000fce0000000004 */
.L_x_1567:
[----:B------:R-:W-:Y:S05]  /*94e0*/  BSYNC B0 ;  /* 0x0000000000007941 */ /* 0x000fea0003800000 */
.L_x_1566:
[----:B------:R0:W-:Y:S01]  /*94f0*/  STG.E.U8 desc[UR36][R8.64], R4 ;  /* 0x0000000408007986 */ /* 0x0001e2000c101124 */
[----:B------:R-:W-:Y:S01]  /*9500*/  IMAD.MOV.U32 R19, RZ, RZ, R23 ;  /* 0x000000ffff137224 */ /* 0x000fe200078e0017 */
[----:B------:R-:W-:Y:S06]  /*9510*/  BRA `(.L_x_1541) ;  /* 0x00000004002c7947 */ /* 0x000fec0003800000 */
.L_x_1564:
        /* <DEDUP_REMOVED lines=17> */
.L_x_1571:
[----:B------:R-:W-:-:S04]  /*9630*/  LOP3.LUT R3, R5, 0x80000000, RZ, 0xc0, !PT ;  /* 0x8000000005037812 */ /* 0x000fc800078ec0ff */
[----:B------:R-:W-:-:S04]  /*9640*/  SHF.R.U32.HI R3, RZ, 0x18, R3 ;  /* 0x00000018ff037819 */ /* 0x000fc80000011603 */
[----:B------:R-:W-:-:S04]  /*9650*/  LOP3.LUT R0, R0, R3, RZ, 0xfc, !PT ;  /* 0x0000000300007212 */ /* 0x000fc800078efcff */
[----:B------:R-:W-:-:S07]  /*9660*/  PRMT R4, R0, 0x7610, R4 ;  /* 0x0000761000047816 */ /* 0x000fce0000000004 */
.L_x_1570:
[----:B------:R-:W-:Y:S05]  /*9670*/  BSYNC B0 ;  /* 0x0000000000007941 */ /* 0x000fea0003800000 */
.L_x_1569:
[----:B------:R0:W-:Y:S01]  /*9680*/  STG.E.U8 desc[UR36][R8.64], R4 ;  /* 0x0000000408007986 */ /* 0x0001e2000c101124 */
[----:B------:R-:W-:Y:S01]  /*9690*/  IMAD.MOV.U32 R19, RZ, RZ, R23 ;  /* 0x000000ffff137224 */ /* 0x000fe200078e0017 */
[----:B------:R-:W-:Y:S06]  /*96a0*/  BRA `(.L_x_1541) ;  /* 0x0000000000c87947 */ /* 0x000fec0003800000 */
.L_x_1563:
[----:B------:R-:W-:-:S13]  /*96b0*/  ISETP.NE.AND P0, PT, R3, 0x1c, PT ;  /* 0x0000001c0300780c */ /* 0x000fda0003f05270 */
[----:B------:R-:W-:Y:S05]  /*96c0*/  @!P0 BRA `(.L_x_1572) ;  /* 0x0000000000b08947 */ /* 0x000fea0003800000 */
[----:B------:R-:W-:-:S13]  /*96d0*/  ISETP.NE.AND P0, PT, R3, 0x1d, PT ;  /* 0x0000001d0300780c */ /* 0x000fda0003f05270 */
[----:B------:R-:W-:Y:S05]  /*96e0*/  @!P0 BRA `(.L_x_1573) ;  /* 0x0000000000948947 */ /* 0x000fea0003800000 */
[----:B------:R-:W-:-:S13]  /*96f0*/  ISETP.NE.AND P0, PT, R3, 0x2c, PT ;  /* 0x0000002c0300780c */ /* 0x000fda0003f05270 */
[----:B------:R-:W-:Y:S05]  /*9700*/  @P0 BRA `(.L_x_1546) ;  /* 0x0000000000440947 */ /* 0x000fea0003800000 */
[----:B------:R-:W-:Y:S02]  /*9710*/  HADD2.F32 R4, -RZ, R0.H0_H0 ;  /* 0x20000000ff047230 */ /* 0x000fe40000004100 */
        /* <DEDUP_REMOVED lines=16> */
.L_x_1546:
        /* <DEDUP_REMOVED lines=16> */
.L_x_1574:
[----:B------:R-:W-:Y:S01]  /*9920*/  IMAD.MOV.U32 R19, RZ, RZ, R23 ;  /* 0x000000ffff137224 */ /* 0x000fe200078e0017 */
[----:B------:R-:W-:Y:S06]  /*9930*/  BRA `(.L_x_1541) ;  /* 0x0000000000247947 */ /* 0x000fec0003800000 */
.L_x_1573:
[----:B------:R-:W-:Y:S02]  /*9940*/  HADD2.F32 R4, -RZ, R0.H0_H0 ;  /* 0x20000000ff047230 */ /* 0x000fe40000004100 */
[----:B------:R-:W-:-:S04]  /*9950*/  IMAD.MOV.U32 R19, RZ, RZ, R23 ;  /* 0x000000ffff137224 */ /* 0x000fc800078e0017 */
[----:B------:R-:W0:Y:S02]  /*9960*/  F2I.U64.TRUNC R4, R4 ;  /* 0x0000000400047311 */ /* 0x000e24000020d800 */
[----:B0-----:R0:W-:Y:S01]  /*9970*/  STG.E.64 desc[UR36][R8.64], R4 ;  /* 0x0000000408007986 */ /* 0x0011e2000c101b24 */
[----:B------:R-:W-:Y:S05]  /*9980*/  BRA `(.L_x_1541) ;  /* 0x0000000000107947 */ /* 0x000fea0003800000 */
.L_x_1572:
[----:B------:R-:W-:Y:S02]  /*9990*/  HADD2.F32 R0, -RZ, R0.H0_H0 ;  /* 0x20000000ff007230 */ /* 0x000fe40000004100 */
[----:B------:R-:W-:Y:S02]  /*99a0*/  IMAD.MOV.U32 R19, RZ, RZ, R23 ;  /* 0x000000ffff137224 */ /* 0x000fe400078e0017 */
[----:B------:R-:W0:Y:S02]  /*99b0*/  F2I.FTZ.U32.TRUNC.NTZ R3, R0 ;  /* 0x0000000000037305 */ /* 0x000e24000021f000 */
[----:B0-----:R0:W-:Y:S03]  /*99c0*/  STG.E desc[UR36][R8.64], R3 ;  /* 0x0000000308007986 */ /* 0x0011e6000c101924 */
.L_x_1541:
[----:B------:R-:W-:Y:S05]  /*99d0*/  BSYNC B6 ;  /* 0x0000000000067941 */ /* 0x000fea0003800000 */
.L_x_1540:
[----:B------:R-:W-:Y:S01]  /*99e0*/  ISETP.GE.AND P0, PT, R19, R16, PT ;  /* 0x000000101300720c */ /* 0x000fe20003f06270 */
[----:B------:R-:W-:-:S12]  /*99f0*/  BSSY B6, `(.L_x_1575) ;  /* 0x00001fc000067945 */ /* 0x000fd80003800000 */
[----:B------:R-:W-:Y:S05]  /*9a00*/  @P0 BRA `(.L_x_1576) ;  /* 0x0000001c00e80947 */ /* 0x000fea0003800000 */
[----:B01234-:R-:W0:Y:S01]  /*9a10*/  LDC.64 R8, c[0x0][0x228] ;  /* 0x00008a00ff087b82 */ /* 0x01fe220000000a00 */
        /* <DEDUP_REMOVED lines=21> */
.L_x_1580:
[----:B------:R-:W-:-:S06]  /*9b70*/  HADD2.F32 R5, -RZ, R24.H0_H0 ;  /* 0x20000018ff057230 */ /* 0x000fcc0000004100 */
[----:B------:R-:W0:Y:S02]  /*9b80*/  F2I.S64.TRUNC R4, R5 ;  /* 0x0000000500047311 */ /* 0x000e24000020d900 */
[----:B0-----:R0:W-:Y:S01]  /*9b90*/  STG.E.U8 desc[UR36][R8.64], R4 ;  /* 0x0000000408007986 */ /* 0x0011e2000c101124 */
[----:B------:R-:W-:Y:S05]  /*9ba0*/  BRA `(.L_x_1582) ;  /* 0x0000000c00847947 */ /* 0x000fea0003800000 */
.L_x_1579:
        /* <DEDUP_REMOVED lines=10> */
.L_x_1584:
[----:B------:R-:W-:-:S04]  /*9c50*/  HADD2.F32 R24, -RZ, R24.H0_H0 ;  /* 0x20000018ff187230 */ /* 0x000fc80000004100 */
[----:B------:R-:W0:Y:S02]  /*9c60*/  F2I.FTZ.TRUNC.NTZ R3, R24 ;  /* 0x0000001800037305 */ /* 0x000e24000021f100 */
[----:B0-----:R0:W-:Y:S01]  /*9c70*/  STG.E desc[UR36][R8.64], R3 ;  /* 0x0000000308007986 */ /* 0x0011e2000c101924 */
[----:B------:R-:W-:Y:S05]  /*9c80*/  BRA `(.L_x_1582) ;  /* 0x0000000c004c7947 */ /* 0x000fea0003800000 */
.L_x_1583:
[----:B------:R-:W-:-:S04]  /*9c90*/  HADD2.F32 R24, -RZ, R24.H0_H0 ;  /* 0x20000018ff187230 */ /* 0x000fc80000004100 */
[----:B------:R-:W0:Y:S02]  /*9ca0*/  F2I.FTZ.TRUNC.NTZ R3, R24 ;  /* 0x0000001800037305 */ /* 0x000e24000021f100 */
[----:B0-----:R0:W-:Y:S01]  /*9cb0*/  STG.E.U16 desc[UR36][R8.64], R3 ;  /* 0x0000000308007986 */ /* 0x0011e2000c101524 */
[----:B------:R-:W-:Y:S05]  /*9cc0*/  BRA `(.L_x_1582) ;  /* 0x0000000c003c7947 */ /* 0x000fea0003800000 */
.L_x_1578:
        /* <DEDUP_REMOVED lines=9> */
.L_x_1586:
[----:B------:R0:W-:Y:S01]  /*9d60*/  STG.E.U16 desc[UR36][R8.64], R24 ;  /* 0x0000001808007986 */ /* 0x0001e2000c101524 */
[----:B------:R-:W-:Y:S05]  /*9d70*/  BRA `(.L_x_1582) ;  /* 0x0000000c00107947 */ /* 0x000fea0003800000 */
.L_x_1585:
        /* <DEDUP_REMOVED lines=10> */
.L_x_1588:
[----:B------:R-:W-:-:S05]  /*9e20*/  HADD2.F32 R0, -RZ, R24.H0_H0 ;  /* 0x20000018ff007230 */ /* 0x000fca0000004100 */
[----:B------:R-:W-:-:S04]  /*9e30*/  F2FP.F16.F32.PACK_AB R0, RZ, R0 ;  /* 0x00000000ff00723e */ /* 0x000fc800000000ff */
[----:B------:R-:W-:-:S05]  /*9e40*/  PRMT R0, R0, 0x5410, RZ ;  /* 0x0000541000007816 */ /* 0x000fca00000000ff */
[----:B------:R3:W-:Y:S01]  /*9e50*/  STG.E desc[UR36][R8.64], R0 ;  /* 0x0000000008007986 */ /* 0x0007e2000c101924 */
[----:B------:R-:W-:Y:S05]  /*9e60*/  BRA `(.L_x_1582) ;  /* 0x0000000800d47947 */ /* 0x000fea0003800000 */
.L_x_1587:
[----:B------:R-:W-:-:S05]  /*9e70*/  HADD2.F32 R4, -RZ, R24.H0_H0 ;  /* 0x20000018ff047230 */ /* 0x000fca0000004100 */
[----:B------:R-:W-:-:S06]  /*9e80*/  FMUL.FTZ R4, R4, 1 ;  /* 0x3f80000004047820 */ /* 0x000fcc0000410000 */
[----:B------:R-:W0:Y:S02]  /*9e90*/  F2F.F64.F32 R4, R4 ;  /* 0x0000000400047310 */ /* 0x000e240000201800 */
[----:B0-----:R4:W-:Y:S01]  /*9ea0*/  STG.E.64 desc[UR36][R8.64], R4 ;  /* 0x0000000408007986 */ /* 0x0019e2000c101b24 */
[----:B------:R-:W-:Y:S05]  /*9eb0*/  BRA `(.L_x_1582) ;  /* 0x0000000800c07947 */ /* 0x000fea0003800000 */
.L_x_1577:
        /* <DEDUP_REMOVED lines=13> */
.L_x_1591:
[----:B------:R-:W-:Y:S01]  /*9f90*/  HADD2.F32 R24, -RZ, R24.H0_H0 ;  /* 0x20000018ff187230 */ /* 0x000fe20000004100 */
[----:B------:R-:W-:-:S04]  /*9fa0*/  CS2R R6, SRZ ;  /* 0x0000000000067805 */ /* 0x000fc8000001ff00 */
[----:B------:R-:W-:-:S06]  /*9fb0*/  FMUL.FTZ R4, R24, 1 ;  /* 0x3f80000018047820 */ /* 0x000fcc0000410000 */
[----:B------:R-:W0:Y:S02]  /*9fc0*/  F2F.F64.F32 R4, R4 ;  /* 0x0000000400047310 */ /* 0x000e240000201800 */
[----:B0-----:R0:W-:Y:S01]  /*9fd0*/  STG.E.128 desc[UR36][R8.64], R4 ;  /* 0x0000000408007986 */ /* 0x0011e2000c101d24 */
[----:B------:R-:W-:Y:S05]  /*9fe0*/  BRA `(.L_x_1582) ;  /* 0x0000000800747947 */ /* 0x000fea0003800000 */
.L_x_1590:
        /* <DEDUP_REMOVED lines=21> */
.L_x_1595:
[----:B------:R-:W-:Y:S05]  /*a140*/  BSYNC B0 ;  /* 0x0000000000007941 */ /* 0x000fea0003800000 */
.L_x_1594:
[----:B------:R-:W-:-:S05]  /*a150*/  LOP3.LUT R5, R0, R5, RZ, 0xfc, !PT ;  /* 0x0000000500057212 */ /* 0x000fca00078efcff */
[----:B------:R0:W-:Y:S01]  /*a160*/  STG.E.U8 desc[UR36][R8.64], R5 ;  /* 0x0000000508007986 */ /* 0x0001e2000c101124 */
[----:B------:R-:W-:Y:S05]  /*a170*/  BRA `(.L_x_1582) ;  /* 0x0000000800107947 */ /* 0x000fea0003800000 */
.L_x_1593:
        /* <DEDUP_REMOVED lines=13> */
.L_x_1597:
[----:B------:R-:W-:Y:S01]  /*a250*/  IMAD.MOV.U32 R0, RZ, RZ, 0x7f ;  /* 0x0000007fff007424 */ /* 0x000fe200078e00ff */
[----:B------:R-:W-:-:S04]  /*a260*/  ISETP.GT.U32.AND P0, PT, R3, 0x7f800000, PT ;  /* 0x7f8000000300780c */ /* 0x000fc80003f04070 */
[----:B------:R-:W-:-:S09]  /*a270*/  SEL R0, R0, 0x7c, P0 ;  /* 0x0000007c00007807 */ /* 0x000fd20000000000 */
.L_x_1598:
[----:B------:R-:W-:Y:S05]  /*a280*/  BSYNC B0 ;  /* 0x0000000000007941 */ /* 0x000fea0003800000 */
.L_x_1596:
[----:B------:R-:W-:-:S04]  /*a290*/  LOP3.LUT R3, R5, 0x80000000, RZ, 0xc0, !PT ;  /* 0x8000000005037812 */ /* 0x000fc800078ec0ff */
[----:B------:R-:W-:-:S04]  /*a2a0*/  SHF.R.U32.HI R3, RZ, 0x18, R3 ;  /* 0x00000018ff037819 */ /* 0x000fc80000011603 */
[----:B------:R-:W-:-:S05]  /*a2b0*/  LOP3.LUT R3, R0, R3, RZ, 0xfc, !PT ;  /* 0x0000000300037212 */ /* 0x000fca00078efcff */
[----:B------:R0:W-:Y:S01]  /*a2c0*/  STG.E.U8 desc[UR36][R8.64], R3 ;  /* 0x0000000308007986 */ /* 0x0001e2000c101124 */
[----:B------:R-:W-:Y:S05]  /*a2d0*/  BRA `(.L_x_1582) ;  /* 0x0000000400b87947 */ /* 0x000fea0003800000 */
.L_x_1592:
[----:B------:R-:W-:-:S05]  /*a2e0*/  HADD2.F32 R0, -RZ, R24.H0_H0 ;  /* 0x20000018ff007230 */ /* 0x000fca0000004100 */
[----:B------:R-:W-:-:S05]  /*a2f0*/  F2FP.BF16.F32.PACK_AB R0, RZ, R0 ;  /* 0x00000000ff00723e */ /* 0x000fca00000010ff */
[----:B------:R0:W-:Y:S01]  /*a300*/  STG.E.U16 desc[UR36][R8.64], R0 ;  /* 0x0000000008007986 */ /* 0x0001e2000c101524 */
[----:B------:R-:W-:Y:S05]  /*a310*/  BRA `(.L_x_1582) ;  /* 0x0000000400a87947 */ /* 0x000fea0003800000 */
.L_x_1589:
        /* <DEDUP_REMOVED lines=12> */
.L_x_1601:
        /* <DEDUP_REMOVED lines=17> */
.L_x_1604:
[----:B------:R-:W-:-:S04]  /*a4f0*/  LOP3.LUT R3, R5, 0x80000000, RZ, 0xc0, !PT ;  /* 0x8000000005037812 */ /* 0x000fc800078ec0ff */
[----:B------:R-:W-:-:S04]  /*a500*/  SHF.R.U32.HI R3, RZ, 0x18, R3 ;  /* 0x00000018ff037819 */ /* 0x000fc80000011603 */
[----:B------:R-:W-:-:S04]  /*a510*/  LOP3.LUT R0, R0, R3, RZ, 0xfc, !PT ;  /* 0x0000000300007212 */ /* 0x000fc800078efcff */
[----:B------:R-:W-:-:S07]  /*a520*/  PRMT R4, R0, 0x7610, R4 ;  /* 0x0000761000047816 */ /* 0x000fce0000000004 */
.L_x_1603:
[----:B------:R-:W-:Y:S05]  /*a530*/  BSYNC B0 ;  /* 0x0000000000007941 */ /* 0x000fea0003800000 */
.L_x_1602:
[----:B------:R0:W-:Y:S01]  /*a540*/  STG.E.U8 desc[UR36][R8.64], R4 ;  /* 0x0000000408007986 */ /* 0x0001e2000c101124 */
[----:B------:R-:W-:Y:S05]  /*a550*/  BRA `(.L_x_1582) ;  /* 0x0000000400187947 */ /* 0x000fea0003800000 */
.L_x_1600:
        /* <DEDUP_REMOVED lines=17> */
.L_x_1607:
[----:B------:R-:W-:-:S04]  /*a670*/  LOP3.LUT R3, R5, 0x80000000, RZ, 0xc0, !PT ;  /* 0x8000000005037812 */ /* 0x000fc800078ec0ff */
[----:B------:R-:W-:-:S04]  /*a680*/  SHF.R.U32.HI R3, RZ, 0x18, R3 ;  /* 0x00000018ff037819 */ /* 0x000fc80000011603 */
[----:B------:R-:W-:-:S04]  /*a690*/  LOP3.LUT R0, R0, R3, RZ, 0xfc, !PT ;  /* 0x0000000300007212 */ /* 0x000fc800078efcff */
[----:B------:R-:W-:-:S07]  /*a6a0*/  PRMT R4, R0, 0x7610, R4 ;  /* 0x0000761000047816 */ /* 0x000fce0000000004 */
.L_x_1606:
[----:B------:R-:W-:Y:S05]  /*a6b0*/  BSYNC B0 ;  /* 0x0000000000007941 */ /* 0x000fea0003800000 */
.L_x_1605:
[----:B------:R0:W-:Y:S01]  /*a6c0*/  STG.E.U8 desc[UR36][R8.64], R4 ;  /* 0x0000000408007986 */ /* 0x0001e2000c101124 */
[----:B------:R-:W-:Y:S05]  /*a6d0*/  BRA `(.L_x_1582) ;  /* 0x0000000000b87947 */ /* 0x000fea0003800000 */
.L_x_1599:
        /* <DEDUP_REMOVED lines=22> */
.L_x_1581:
        /* <DEDUP_REMOVED lines=16> */
.L_x_1610:
[----:B------:R-:W-:Y:S05]  /*a940*/  BRA `(.L_x_1582) ;  /* 0x00000000001c7947 */ /* 0x000fea0003800000 */
.L_x_1609:
[----:B------:R-:W-:-:S06]  /*a950*/  HADD2.F32 R4, -RZ, R24.H0_H0 ;  /* 0x20000018ff047230 */ /* 0x000fcc0000004100 */
[----:B------:R-:W0:Y:S02]  /*a960*/  F2I.U64.TRUNC R4, R4 ;  /* 0x0000000400047311 */ /* 0x000e24000020d800 */
[----:B0-----:R0:W-:Y:S01]  /*a970*/  STG.E.64 desc[UR36][R8.64], R4 ;  /* 0x0000000408007986 */ /* 0x0011e2000c101b24 */
[----:B------:R-:W-:Y:S05]  /*a980*/  BRA `(.L_x_1582) ;  /* 0x00000000000c7947 */ /* 0x000fea0003800000 */
.L_x_1608:
[----:B------:R-:W-:-:S04]  /*a990*/  HADD2.F32 R24, -RZ, R24.H0_H0 ;  /* 0x20000018ff187230 */ /* 0x000fc80000004100 */
[----:B------:R-:W0:Y:S02]  /*a9a0*/  F2I.FTZ.U32.TRUNC.NTZ R3, R24 ;  /* 0x0000001800037305 */ /* 0x000e24000021f000 */
[----:B0-----:R0:W-:Y:S02]  /*a9b0*/  STG.E desc[UR36][R8.64], R3 ;  /* 0x0000000308007986 */ /* 0x0011e4000c101924 */
.L_x_1582:
[----:B------:R-:W-:-:S05]  /*a9c0*/  VIADD R19, R19, 0x80 ;  /* 0x0000008013137836 */ /* 0x000fca0000000000 */
[----:B------:R-:W-:-:S13]  /*a9d0*/  ISETP.GE.AND P0, PT, R19, R16, PT ;  /* 0x000000101300720c */ /* 0x000fda0003f06270 */
        /* <DEDUP_REMOVED lines=23> */
.L_x_1614:
[----:B------:R-:W-:-:S06]  /*ab50*/  HADD2.F32 R5, -RZ, R18.H0_H0 ;  /* 0x20000012ff057230 */ /* 0x000fcc0000004100 */
[----:B------:R-:W0:Y:S02]  /*ab60*/  F2I.S64.TRUNC R4, R5 ;  /* 0x0000000500047311 */ /* 0x000e24000020d900 */
[----:B0-----:R0:W-:Y:S01]  /*ab70*/  STG.E.U8 desc[UR36][R8.64], R4 ;  /* 0x0000000408007986 */ /* 0x0011e2000c101124 */
[----:B------:R-:W-:Y:S05]  /*ab80*/  BRA `(.L_x_1616) ;  /* 0x0000000c00847947 */ /* 0x000fea0003800000 */
.L_x_1613:
        /* <DEDUP_REMOVED lines=10> */
.L_x_1618:
[----:B------:R-:W-:-:S04]  /*ac30*/  HADD2.F32 R18, -RZ, R18.H0_H0 ;  /* 0x20000012ff127230 */ /* 0x000fc80000004100 */
[----:B------:R-:W0:Y:S02]  /*ac40*/  F2I.FTZ.TRUNC.NTZ R3, R18 ;  /* 0x0000001200037305 */ /* 0x000e24000021f100 */
[----:B0-----:R0:W-:Y:S01]  /*ac50*/  STG.E desc[UR36][R8.64], R3 ;  /* 0x0000000308007986 */ /* 0x0011e2000c101924 */
[----:B------:R-:W-:Y:S05]  /*ac60*/  BRA `(.L_x_1616) ;  /* 0x0000000c004c7947 */ /* 0x000fea0003800000 */
.L_x_1617:
[----:B------:R-:W-:-:S04]  /*ac70*/  HADD2.F32 R18, -RZ, R18.H0_H0 ;  /* 0x20000012ff127230 */ /* 0x000fc80000004100 */
[----:B------:R-:W0:Y:S02]  /*ac80*/  F2I.FTZ.TRUNC.NTZ R3, R18 ;  /* 0x0000001200037305 */ /* 0x000e24000021f100 */
[----:B0-----:R0:W-:Y:S01]  /*ac90*/  STG.E.U16 desc[UR36][R8.64], R3 ;  /* 0x0000000308007986 */ /* 0x0011e2000c101524 */
[----:B------:R-:W-:Y:S05]  /*aca0*/  BRA `(.L_x_1616) ;  /* 0x0000000c003c7947 */ /* 0x000fea0003800000 */
.L_x_1612:
        /* <DEDUP_REMOVED lines=9> */
.L_x_1620:
[----:B------:R4:W-:Y:S01]  /*ad40*/  STG.E.U16 desc[UR36][R8.64], R18 ;  /* 0x0000001208007986 */ /* 0x0009e2000c101524 */
[----:B------:R-:W-:Y:S05]  /*ad50*/  BRA `(.L_x_1616) ;  /* 0x0000000c00107947 */ /* 0x000fea0003800000 */
.L_x_1619:
        /* <DEDUP_REMOVED lines=10> */
.L_x_1622:
[----:B------:R-:W-:-:S05]  /*ae00*/  HADD2.F32 R0, -RZ, R18.H0_H0 ;  /* 0x20000012ff007230 */ /* 0x000fca0000004100 */
[----:B------:R-:W-:-:S04]  /*ae10*/  F2FP.F16.F32.PACK_AB R0, RZ, R0 ;  /* 0x00000000ff00723e */ /* 0x000fc800000000ff */
[----:B------:R-:W-:-:S05]  /*ae20*/  PRMT R0, R0, 0x5410, RZ ;  /* 0x0000541000007816 */ /* 0x000fca00000000ff */
[----:B------:R2:W-:Y:S01]  /*ae30*/  STG.E desc[UR36][R8.64], R0 ;  /* 0x0000000008007986 */ /* 0x0005e2000c101924 */
[----:B------:R-:W-:Y:S05]  /*ae40*/  BRA `(.L_x_1616) ;  /* 0x0000000800d47947 */ /* 0x000fea0003800000 */
.L_x_1621:
[----:B------:R-:W-:-:S05]  /*ae50*/  HADD2.F32 R4, -RZ, R18.H0_H0 ;  /* 0x20000012ff047230 */ /* 0x000fca0000004100 */
[----:B------:R-:W-:-:S06]  /*ae60*/  FMUL.FTZ R4, R4, 1 ;  /* 0x3f80000004047820 */ /* 0x000fcc0000410000 */
[----:B------:R-:W0:Y:S02]  /*ae70*/  F2F.F64.F32 R4, R4 ;  /* 0x0000000400047310 */ /* 0x000e240000201800 */
[----:B0-----:R0:W-:Y:S01]  /*ae80*/  STG.E.64 desc[UR36][R8.64], R4 ;  /* 0x0000000408007986 */ /* 0x0011e2000c101b24 */
[----:B------:R-:W-:Y:S05]  /*ae90*/  BRA `(.L_x_1616) ;  /* 0x0000000800c07947 */ /* 0x000fea0003800000 */
.L_x_1611:
        /* <DEDUP_REMOVED lines=13> */
.L_x_1625:
[----:B------:R-:W-:Y:S01]  /*af70*/  HADD2.F32 R18, -RZ, R18.H0_H0 ;  /* 0x20000012ff127230 */ /* 0x000fe20000004100 */
[----:B------:R-:W-:-:S04]  /*af80*/  CS2R R6, SRZ ;  /* 0x0000000000067805 */ /* 0x000fc8000001ff00 */
[----:B------:R-:W-:-:S06]  /*af90*/  FMUL.FTZ R4, R18, 1 ;  /* 0x3f80000012047820 */ /* 0x000fcc0000410000 */
[----:B------:R-:W0:Y:S02]  /*afa0*/  F2F.F64.F32 R4, R4 ;  /* 0x0000000400047310 */ /* 0x000e240000201800 */
[----:B0-----:R0:W-:Y:S01]  /*afb0*/  STG.E.128 desc[UR36][R8.64], R4 ;  /* 0x0000000408007986 */ /* 0x0011e2000c101d24 */
[----:B------:R-:W-:Y:S05]  /*afc0*/  BRA `(.L_x_1616) ;  /* 0x0000000800747947 */ /* 0x000fea0003800000 */
.L_x_1624:
        /* <DEDUP_REMOVED lines=21> */
.L_x_1629:
[----:B------:R-:W-:Y:S05]  /*b120*/  BSYNC B0 ;  /* 0x0000000000007941 */ /* 0x000fea0003800000 */
.L_x_1628:
[----:B------:R-:W-:-:S05]  /*b130*/  LOP3.LUT R5, R0, R5, RZ, 0xfc, !PT ;  /* 0x0000000500057212 */ /* 0x000fca00078efcff */
[----:B------:R0:W-:Y:S01]  /*b140*/  STG.E.U8 desc[UR36][R8.64], R5 ;  /* 0x0000000508007986 */ /* 0x0001e2000c101124 */
[----:B------:R-:W-:Y:S05]  /*b150*/  BRA `(.L_x_1616) ;  /* 0x0000000800107947 */ /* 0x000fea0003800000 */
.L_x_1627:
        /* <DEDUP_REMOVED lines=13> */
.L_x_1631:
[----:B------:R-:W-:Y:S01]  /*b230*/  IMAD.MOV.U32 R0, RZ, RZ, 0x7f ;  /* 0x0000007fff007424 */ /* 0x000fe200078e00ff */
[----:B------:R-:W-:-:S04]  /*b240*/  ISETP.GT.U32.AND P0, PT, R3, 0x7f800000, PT ;  /* 0x7f8000000300780c */ /* 0x000fc80003f04070 */
[----:B------:R-:W-:-:S09]  /*b250*/  SEL R0, R0, 0x7c, P0 ;  /* 0x0000007c00007807 */ /* 0x000fd20000000000 */
.L_x_1632:
[----:B------:R-:W-:Y:S05]  /*b260*/  BSYNC B0 ;  /* 0x0000000000007941 */ /* 0x000fea0003800000 */
.L_x_1630:
[----:B------:R-:W-:-:S04]  /*b270*/  LOP3.LUT R3, R5, 0x80000000, RZ, 0xc0, !PT ;  /* 0x8000000005037812 */ /* 0x000fc800078ec0ff */
[----:B------:R-:W-:-:S04]  /*b280*/  SHF.R.U32.HI R3, RZ, 0x18, R3 ;  /* 0x00000018ff037819 */ /* 0x000fc80000011603 */
[----:B------:R-:W-:-:S05]  /*b290*/  LOP3.LUT R3, R0, R3, RZ, 0xfc, !PT ;  /* 0x0000000300037212 */ /* 0x000fca00078efcff */
[----:B------:R0:W-:Y:S01]  /*b2a0*/  STG.E.U8 desc[UR36][R8.64], R3 ;  /* 0x0000000308007986 */ /* 0x0001e2000c101124 */
[----:B------:R-:W-:Y:S05]  /*b2b0*/  BRA `(.L_x_1616) ;  /* 0x0000000400b87947 */ /* 0x000fea0003800000 */
.L_x_1626:
[----:B------:R-:W-:-:S05]  /*b2c0*/  HADD2.F32 R0, -RZ, R18.H0_H0 ;  /* 0x20000012ff007230 */ /* 0x000fca0000004100 */
[----:B------:R-:W-:-:S05]  /*b2d0*/  F2FP.BF16.F32.PACK_AB R0, RZ, R0 ;  /* 0x00000000ff00723e */ /* 0x000fca00000010ff */
[----:B------:R0:W-:Y:S01]  /*b2e0*/  STG.E.U16 desc[UR36][R8.64], R0 ;  /* 0x0000000008007986 */ /* 0x0001e2000c101524 */
[----:B------:R-:W-:Y:S05]  /*b2f0*/  BRA `(.L_x_1616) ;  /* 0x0000000400a87947 */ /* 0x000fea0003800000 */
.L_x_1623:
        /* <DEDUP_REMOVED lines=12> */
.L_x_1635:
        /* <DEDUP_REMOVED lines=17> */
.L_x_1638:
[----:B------:R-:W-:-:S04]  /*b4d0*/  LOP3.LUT R3, R5, 0x80000000, RZ, 0xc0, !PT ;  /* 0x8000000005037812 */ /* 0x000fc800078ec0ff */
[----:B------:R-:W-:-:S04]  /*b4e0*/  SHF.R.U32.HI R3, RZ, 0x18, R3 ;  /* 0x00000018ff037819 */ /* 0x000fc80000011603 */
[----:B------:R-:W-:-:S04]  /*b4f0*/  LOP3.LUT R0, R0, R3, RZ, 0xfc, !PT ;  /* 0x0000000300007212 */ /* 0x000fc800078efcff */
[----:B------:R-:W-:-:S07]  /*b500*/  PRMT R4, R0, 0x7610, R4 ;  /* 0x0000761000047816 */ /* 0x000fce0000000004 */
.L_x_1637:
[----:B------:R-:W-:Y:S05]  /*b510*/  BSYNC B0 ;  /* 0x0000000000007941 */ /* 0x000fea0003800000 */
.L_x_1636:
[----:B------:R0:W-:Y:S01]  /*b520*/  STG.E.U8 desc[UR36][R8.64], R4 ;  /* 0x0000000408007986 */ /* 0x0001e2000c101124 */
[----:B------:R-:W-:Y:S05]  /*b530*/  BRA `(.L_x_1616) ;  /* 0x0000000400187947 */ /* 0x000fea0003800000 */
.L_x_1634:
        /* <DEDUP_REMOVED lines=17> */
.L_x_1641:
[----:B------:R-:W-:-:S04]  /*b650*/  LOP3.LUT R3, R5, 0x80000000, RZ, 0xc0, !PT ;  /* 0x8000000005037812 */ /* 0x000fc800078ec0ff */
[----:B------:R-:W-:-:S04]  /*b660*/  SHF.R.U32.HI R3, RZ, 0x18, R3 ;  /* 0x00000018ff037819 */ /* 0x000fc80000011603 */
[----:B------:R-:W-:-:S04]  /*b670*/  LOP3.LUT R0, R0, R3, RZ, 0xfc, !PT ;  /* 0x0000000300007212 */ /* 0x000fc800078efcff */
[----:B------:R-:W-:-:S07]  /*b680*/  PRMT R4, R0, 0x7610, R4 ;  /* 0x0000761000047816 */ /* 0x000fce0000000004 */
.L_x_1640:
[----:B------:R-:W-:Y:S05]  /*b690*/  BSYNC B0 ;  /* 0x0000000000007941 */ /* 0x000fea0003800000 */
.L_x_1639:
[----:B------:R0:W-:Y:S01]  /*b6a0*/  STG.E.U8 desc[UR36][R8.64], R4 ;  /* 0x0000000408007986 */ /* 0x0001e2000c101124 */
[----:B------:R-:W-:Y:S05]  /*b6b0*/  BRA `(.L_x_1616) ;  /* 0x0000000000b87947 */ /* 0x000fea0003800000 */
.L_x_1633:
        /* <DEDUP_REMOVED lines=22> */
.L_x_1615:
        /* <DEDUP_REMOVED lines=16> */
.L_x_1644:
[----:B------:R-:W-:Y:S05]  /*b920*/  BRA `(.L_x_1616) ;  /* 0x00000000001c7947 */ /* 0x000fea0003800000 */
.L_x_1643:
[----:B------:R-:W-:-:S06]  /*b930*/  HADD2.F32 R4, -RZ, R18.H0_H0 ;  /* 0x20000012ff047230 */ /* 0x000fcc0000004100 */
[----:B------:R-:W0:Y:S02]  /*b940*/  F2I.U64.TRUNC R4, R4 ;  /* 0x0000000400047311 */ /* 0x000e24000020d800 */
[----:B0-----:R0:W-:Y:S01]  /*b950*/  STG.E.64 desc[UR36][R8.64], R4 ;  /* 0x0000000408007986 */ /* 0x0011e2000c101b24 */
[----:B------:R-:W-:Y:S05]  /*b960*/  BRA `(.L_x_1616) ;  /* 0x00000000000c7947 */ /* 0x000fea0003800000 */
.L_x_1642:
[----:B------:R-:W-:-:S04]  /*b970*/  HADD2.F32 R18, -RZ, R18.H0_H0 ;  /* 0x20000012ff127230 */ /* 0x000fc80000004100 */
[----:B------:R-:W0:Y:S02]  /*b980*/  F2I.FTZ.U32.TRUNC.NTZ R3, R18 ;  /* 0x0000001200037305 */ /* 0x000e24000021f000 */
[----:B0-----:R0:W-:Y:S02]  /*b990*/  STG.E desc[UR36][R8.64], R3 ;  /* 0x0000000308007986 */ /* 0x0011e4000c101924 */
.L_x_1616:
[----:B------:R-:W-:-:S07]  /*b9a0*/  VIADD R19, R19, 0x80 ;  /* 0x0000008013137836 */ /* 0x000fce0000000000 */
.L_x_1576:
[----:B------:R-:W-:Y:S05]  /*b9b0*/  BSYNC B6 ;  /* 0x0000000000067941 */ /* 0x000fea0003800000 */
.L_x_1575:
[----:B------:R-:W-:-:S13]  /*b9c0*/  ISETP.GE.AND P0, PT, R19, R16, PT ;  /* 0x000000101300720c */ /* 0x000fda0003f06270 */
[----:B------:R-:W-:Y:S05]  /*b9d0*/  @P0 EXIT ;  /* 0x000000000000094d */ /* 0x000fea0003800000 */
[----:B01-34-:R-:W0:Y:S01]  /*b9e0*/  LDC.64 R4, c[0x0][0x228] ;  /* 0x00008a00ff047b82 */ /* 0x01be220000000a00 */
[----:B--2---:R-:W-:Y:S01]  /*b9f0*/  PRMT R0, R17, 0x9910, RZ ;  /* 0x0000991011007816 */ /* 0x004fe200000000ff */
        /* <DEDUP_REMOVED lines=19> */
.L_x_1648:
[----:B------:R-:W-:-:S06]  /*bb30*/  HADD2.F32 R5, -RZ, R22.H0_H0 ;  /* 0x20000016ff057230 */ /* 0x000fcc0000004100 */
[----:B------:R-:W0:Y:S02]  /*bb40*/  F2I.S64.TRUNC R4, R5 ;  /* 0x0000000500047311 */ /* 0x000e24000020d900 */
[----:B0-----:R-:W-:Y:S01]  /*bb50*/  STG.E.U8 desc[UR36][R2.64], R4 ;  /* 0x0000000402007986 */ /* 0x001fe2000c101124 */
[----:B------:R-:W-:Y:S05]  /*bb60*/  EXIT ;  /* 0x000000000000794d */ /* 0x000fea0003800000 */
.L_x_1647:
        /* <DEDUP_REMOVED lines=10> */
.L_x_1651:
[----:B------:R-:W-:-:S04]  /*bc10*/  HADD2.F32 R22, -RZ, R22.H0_H0 ;  /* 0x20000016ff167230 */ /* 0x000fc80000004100 */
[----:B------:R-:W0:Y:S02]  /*bc20*/  F2I.FTZ.TRUNC.NTZ R5, R22 ;  /* 0x0000001600057305 */ /* 0x000e24000021f100 */
[----:B0-----:R-:W-:Y:S01]  /*bc30*/  STG.E desc[UR36][R2.64], R5 ;  /* 0x0000000502007986 */ /* 0x001fe2000c101924 */
[----:B------:R-:W-:Y:S05]  /*bc40*/  EXIT ;  /* 0x000000000000794d */ /* 0x000fea0003800000 */
.L_x_1650:
[----:B------:R-:W-:-:S04]  /*bc50*/  HADD2.F32 R22, -RZ, R22.H0_H0 ;  /* 0x20000016ff167230 */ /* 0x000fc80000004100 */
[----:B------:R-:W0:Y:S02]  /*bc60*/  F2I.FTZ.TRUNC.NTZ R5, R22 ;  /* 0x0000001600057305 */ /* 0x000e24000021f100 */
[----:B0-----:R-:W-:Y:S01]  /*bc70*/  STG.E.U16 desc[UR36][R2.64], R5 ;  /* 0x0000000502007986 */ /* 0x001fe2000c101524 */
[----:B------:R-:W-:Y:S05]  /*bc80*/  EXIT ;  /* 0x000000000000794d */ /* 0x000fea0003800000 */
.L_x_1646:
        /* <DEDUP_REMOVED lines=9> */
.L_x_1653:
[----:B------:R-:W-:Y:S01]  /*bd20*/  STG.E.U16 desc[UR36][R2.64], R22 ;  /* 0x0000001602007986 */ /* 0x000fe2000c101524 */
[----:B------:R-:W-:Y:S05]  /*bd30*/  EXIT ;  /* 0x000000000000794d */ /* 0x000fea0003800000 */
.L_x_1652:
        /* <DEDUP_REMOVED lines=10> */
.L_x_1655:
[----:B------:R-:W-:-:S05]  /*bde0*/  HADD2.F32 R0, -RZ, R22.H0_H0 ;  /* 0x20000016ff007230 */ /* 0x000fca0000004100 */
[----:B------:R-:W-:-:S04]  /*bdf0*/  F2FP.F16.F32.PACK_AB R0, RZ, R0 ;  /* 0x00000000ff00723e */ /* 0x000fc800000000ff */
[----:B------:R-:W-:-:S05]  /*be00*/  PRMT R0, R0, 0x5410, RZ ;  /* 0x0000541000007816 */ /* 0x000fca00000000ff */
[----:B------:R-:W-:Y:S01]  /*be10*/  STG.E desc[UR36][R2.64], R0 ;  /* 0x0000000002007986 */ /* 0x000fe2000c101924 */
[----:B------:R-:W-:Y:S05]  /*be20*/  EXIT ;  /* 0x000000000000794d */ /* 0x000fea0003800000 */
.L_x_1654:
[----:B------:R-:W-:-:S05]  /*be30*/  HADD2.F32 R4, -RZ, R22.H0_H0 ;  /* 0x20000016ff047230 */ /* 0x000fca0000004100 */
[----:B------:R-:W-:-:S06]  /*be40*/  FMUL.FTZ R4, R4, 1 ;  /* 0x3f80000004047820 */ /* 0x000fcc0000410000 */
[----:B------:R-:W0:Y:S02]  /*be50*/  F2F.F64.F32 R4, R4 ;  /* 0x0000000400047310 */ /* 0x000e240000201800 */
[----:B0-----:R-:W-:Y:S01]  /*be60*/  STG.E.64 desc[UR36][R2.64], R4 ;  /* 0x0000000402007986 */ /* 0x001fe2000c101b24 */
[----:B------:R-:W-:Y:S05]  /*be70*/  EXIT ;  /* 0x000000000000794d */ /* 0x000fea0003800000 */
.L_x_1645:
        /* <DEDUP_REMOVED lines=13> */
.L_x_1658:
[----:B------:R-:W-:Y:S01]  /*bf50*/  HADD2.F32 R22, -RZ, R22.H0_H0 ;  /* 0x20000016ff167230 */ /* 0x000fe20000004100 */
[----:B------:R-:W-:-:S04]  /*bf60*/  CS2R R6, SRZ ;  /* 0x0000000000067805 */ /* 0x000fc8000001ff00 */
[----:B------:R-:W-:-:S06]  /*bf70*/  FMUL.FTZ R4, R22, 1 ;  /* 0x3f80000016047820 */ /* 0x000fcc0000410000 */
[----:B------:R-:W0:Y:S02]  /*bf80*/  F2F.F64.F32 R4, R4 ;  /* 0x0000000400047310 */ /* 0x000e240000201800 */
[----:B0-----:R-:W-:Y:S01]  /*bf90*/  STG.E.128 desc[UR36][R2.64], R4 ;  /* 0x0000000402007986 */ /* 0x001fe2000c101d24 */
[----:B------:R-:W-:Y:S05]  /*bfa0*/  EXIT ;  /* 0x000000000000794d */ /* 0x000fea0003800000 */
.L_x_1657:
        /* <DEDUP_REMOVED lines=21> */
.L_x_1662:
[----:B------:R-:W-:Y:S05]  /*c100*/  BSYNC B0 ;  /* 0x0000000000007941 */ /* 0x000fea0003800000 */
.L_x_1661:
[----:B------:R-:W-:-:S05]  /*c110*/  LOP3.LUT R5, R0, R5, RZ, 0xfc, !PT ;  /* 0x0000000500057212 */ /* 0x000fca00078efcff */
[----:B------:R-:W-:Y:S01]  /*c120*/  STG.E.U8 desc[UR36][R2.64], R5 ;  /* 0x0000000502007986 */ /* 0x000fe2000c101124 */
[----:B------:R-:W-:Y:S05]  /*c130*/  EXIT ;  /* 0x000000000000794d */ /* 0x000fea0003800000 */
.L_x_1660:
        /* <DEDUP_REMOVED lines=13> */
.L_x_1664:
[----:B------:R-:W-:Y:S01]  /*c210*/  IMAD.MOV.U32 R0, RZ, RZ, 0x7f ;  /* 0x0000007fff007424 */ /* 0x000fe200078e00ff */
[----:B------:R-:W-:-:S04]  /*c220*/  ISETP.GT.U32.AND P0, PT, R4, 0x7f800000, PT ;  /* 0x7f8000000400780c */ /* 0x000fc80003f04070 */
[----:B------:R-:W-:-:S09]  /*c230*/  SEL R0, R0, 0x7c, P0 ;  /* 0x0000007c00007807 */ /* 0x000fd20000000000 */
.L_x_1665:
[----:B------:R-:W-:Y:S05]  /*c240*/  BSYNC B0 ;  /* 0x0000000000007941 */ /* 0x000fea0003800000 */
.L_x_1663:
[----:B------:R-:W-:-:S04]  /*c250*/  LOP3.LUT R4, R5, 0x80000000, RZ, 0xc0, !PT ;  /* 0x8000000005047812 */ /* 0x000fc800078ec0ff */
[----:B------:R-:W-:-:S04]  /*c260*/  SHF.R.U32.HI R5, RZ, 0x18, R4 ;  /* 0x00000018ff057819 */ /* 0x000fc80000011604 */
[----:B------:R-:W-:-:S05]  /*c270*/  LOP3.LUT R5, R0, R5, RZ, 0xfc, !PT ;  /* 0x0000000500057212 */ /* 0x000fca00078efcff */
[----:B------:R-:W-:Y:S01]  /*c280*/  STG.E.U8 desc[UR36][R2.64], R5 ;  /* 0x0000000502007986 */ /* 0x000fe2000c101124 */
[----:B------:R-:W-:Y:S05]  /*c290*/  EXIT ;  /* 0x000000000000794d */ /* 0x000fea0003800000 */
.L_x_1659:
[----:B------:R-:W-:-:S05]  /*c2a0*/  HADD2.F32 R0, -RZ, R22.H0_H0 ;  /* 0x20000016ff007230 */ /* 0x000fca0000004100 */
[----:B------:R-:W-:-:S05]  /*c2b0*/  F2FP.BF16.F32.PACK_AB R0, RZ, R0 ;  /* 0x00000000ff00723e */ /* 0x000fca00000010ff */
[----:B------:R-:W-:Y:S01]  /*c2c0*/  STG.E.U16 desc[UR36][R2.64], R0 ;  /* 0x0000000002007986 */ /* 0x000fe2000c101524 */
[----:B------:R-:W-:Y:S05]  /*c2d0*/  EXIT ;  /* 0x000000000000794d */ /* 0x000fea0003800000 */
.L_x_1656:
        /* <DEDUP_REMOVED lines=12> */
.L_x_1668:
        /* <DEDUP_REMOVED lines=17> */
.L_x_1671:
[----:B------:R-:W-:-:S04]  /*c4b0*/  LOP3.LUT R0, R7, 0x80000000, RZ, 0xc0, !PT ;  /* 0x8000000007007812 */ /* 0x000fc800078ec0ff */
[----:B------:R-:W-:-:S04]  /*c4c0*/  SHF.R.U32.HI R5, RZ, 0x18, R0 ;  /* 0x00000018ff057819 */ /* 0x000fc80000011600 */
[----:B------:R-:W-:-:S04]  /*c4d0*/  LOP3.LUT R4, R4, R5, RZ, 0xfc, !PT ;  /* 0x0000000504047212 */ /* 0x000fc800078efcff */
[----:B------:R-:W-:-:S07]  /*c4e0*/  PRMT R0, R4, 0x7610, R0 ;  /* 0x0000761004007816 */ /* 0x000fce0000000000 */
.L_x_1670:
[----:B------:R-:W-:Y:S05]  /*c4f0*/  BSYNC B0 ;  /* 0x0000000000007941 */ /* 0x000fea0003800000 */
.L_x_1669:
[----:B------:R-:W-:Y:S01]  /*c500*/  STG.E.U8 desc[UR36][R2.64], R0 ;  /* 0x0000000002007986 */ /* 0x000fe2000c101124 */
[----:B------:R-:W-:Y:S05]  /*c510*/  EXIT ;  /* 0x000000000000794d */ /* 0x000fea0003800000 */
.L_x_1667:
        /* <DEDUP_REMOVED lines=17> */
.L_x_1674:
[----:B------:R-:W-:-:S04]  /*c630*/  LOP3.LUT R0, R7, 0x80000000, RZ, 0xc0, !PT ;  /* 0x8000000007007812 */ /* 0x000fc800078ec0ff */
[----:B------:R-:W-:-:S04]  /*c640*/  SHF.R.U32.HI R5, RZ, 0x18, R0 ;  /* 0x00000018ff057819 */ /* 0x000fc80000011600 */
[----:B------:R-:W-:-:S04]  /*c650*/  LOP3.LUT R4, R4, R5, RZ, 0xfc, !PT ;  /* 0x0000000504047212 */ /* 0x000fc800078efcff */
[----:B------:R-:W-:-:S07]  /*c660*/  PRMT R0, R4, 0x7610, R0 ;  /* 0x0000761004007816 */ /* 0x000fce0000000000 */
.L_x_1673:
[----:B------:R-:W-:Y:S05]  /*c670*/  BSYNC B0 ;  /* 0x0000000000007941 */ /* 0x000fea0003800000 */
.L_x_1672:
[----:B------:R-:W-:Y:S01]  /*c680*/  STG.E.U8 desc[UR36][R2.64], R0 ;  /* 0x0000000002007986 */ /* 0x000fe2000c101124 */
[----:B------:R-:W-:Y:S05]  /*c690*/  EXIT ;  /* 0x000000000000794d */ /* 0x000fea0003800000 */
.L_x_1666:
        /* <DEDUP_REMOVED lines=22> */
.L_x_1649:
        /* <DEDUP_REMOVED lines=16> */
.L_x_1677:
[----:B------:R-:W-:Y:S05]  /*c900*/  EXIT ;  /* 0x000000000000794d */ /* 0x000fea0003800000 */
.L_x_1676:
[----:B------:R-:W-:-:S06]  /*c910*/  HADD2.F32 R4, -RZ, R22.H0_H0 ;  /* 0x20000016ff047230 */ /* 0x000fcc0000004100 */
[----:B------:R-:W0:Y:S02]  /*c920*/  F2I.U64.TRUNC R4, R4 ;  /* 0x0000000400047311 */ /* 0x000e24000020d800 */
[----:B0-----:R-:W-:Y:S01]  /*c930*/  STG.E.64 desc[UR36][R2.64], R4 ;  /* 0x0000000402007986 */ /* 0x001fe2000c101b24 */
[----:B------:R-:W-:Y:S05]  /*c940*/  EXIT ;  /* 0x000000000000794d */ /* 0x000fea0003800000 */
.L_x_1675:
[----:B------:R-:W-:-:S04]  /*c950*/  HADD2.F32 R22, -RZ, R22.H0_H0 ;  /* 0x20000016ff167230 */ /* 0x000fc80000004100 */
[----:B------:R-:W0:Y:S02]  /*c960*/  F2I.FTZ.U32.TRUNC.NTZ R5, R22 ;  /* 0x0000001600057305 */ /* 0x000e24000021f000 */
[----:B0-----:R-:W-:Y:S01]  /*c970*/  STG.E desc[UR36][R2.64], R5 ;  /* 0x0000000502007986 */ /* 0x001fe2000c101924 */
[----:B------:R-:W-:Y:S05]  /*c980*/  EXIT ;  /* 0x000000000000794d */ /* 0x000fea0003800000 */
.L_x_1678:
        /* <DEDUP_REMOVED lines=15> */
.L_x_3355:


//--------------------- .text._ZN2at6native18elementwise_kernelILi128ELi4EZNS0_22gpu_kernel_impl_nocastIZZZNS0_65_GLOBAL__N__eb3311e5_27_ActivationHardtanhKernel_cu_f5210f67_355124hardtanh_backward_kernelERNS_14TensorIteratorERKN3c106ScalarES9_ENKUlvE_clEvENKUlvE1_clEvEUlNS6_4HalfESC_E_EEvRNS_18TensorIteratorBaseERKT_EUliE_EEviT1_ --------------------------
	.section	.text._ZN2at6native18elementwise_kernelILi128ELi4EZNS0_22gpu_kernel_impl_nocastIZZZNS0_65_GLOBAL__N__eb3311e5_27_ActivationHardtanhKernel_cu_f5210f67_355124hardtanh_backward_kernelERNS_14TensorIteratorERKN3c106ScalarES9_ENKUlvE_clEvENKUlvE1_clEvEUlNS6_4HalfESC_E_EEvRNS_18TensorIteratorBaseERKT_EUliE_EEviT1_,"ax",@progbits
	.align	128
        .global         _ZN2at6native18elementwise_kernelILi128ELi4EZNS0_22gpu_kernel_impl_nocastIZZZNS0_65_GLOBAL__N__eb3311e5_27_ActivationHardtanhKernel_cu_f5210f67_355124hardtanh_backward_kernelERNS_14TensorIteratorERKN3c106ScalarES9_ENKUlvE_clEvENKUlvE1_clEvEUlNS6_4HalfESC_E_EEvRNS_18TensorIteratorBaseERKT_EUliE_EEviT1_
        .type           _ZN2at6native18elementwise_kernelILi128ELi4EZNS0_22gpu_kernel_impl_nocastIZZZNS0_65_GLOBAL__N__eb3311e5_27_ActivationHardtanhKernel_cu_f5210f67_355124hardtanh_backward_kernelERNS_14TensorIteratorERKN3c106ScalarES9_ENKUlvE_clEvENKUlvE1_clEvEUlNS6_4HalfESC_E_EEvRNS_18TensorIteratorBaseERKT_EUliE_EEviT1_,@function
        .size           _ZN2at6native18elementwise_kernelILi128ELi4EZNS0_22gpu_kernel_impl_nocastIZZZNS0_65_GLOBAL__N__eb3311e5_27_ActivationHardtanhKernel_cu_f5210f67_355124hardtanh_backward_kernelERNS_14TensorIteratorERKN3c106ScalarES9_ENKUlvE_clEvENKUlvE1_clEvEUlNS6_4HalfESC_E_EEvRNS_18TensorIteratorBaseERKT_EUliE_EEviT1_,(.L_x_3356 - _ZN2at6native18elementwise_kernelILi128ELi4EZNS0_22gpu_kernel_impl_nocastIZZZNS0_65_GLOBAL__N__eb3311e5_27_ActivationHardtanhKernel_cu_f5210f67_355124hardtanh_backward_kernelERNS_14TensorIteratorERKN3c106ScalarES9_ENKUlvE_clEvENKUlvE1_clEvEUlNS6_4HalfESC_E_EEvRNS_18TensorIteratorBaseERKT_EUliE_EEviT1_)
        .other          _ZN2at6native18elementwise_kernelILi128ELi4EZNS0_22gpu_kernel_impl_nocastIZZZNS0_65_GLOBAL__N__eb3311e5_27_ActivationHardtanhKernel_cu_f5210f67_355124hardtanh_backward_kernelERNS_14TensorIteratorERKN3c106ScalarES9_ENKUlvE_clEvENKUlvE1_clEvEUlNS6_4HalfESC_E_EEvRNS_18TensorIteratorBaseERKT_EUliE_EEviT1_,@"STO_CUDA_ENTRY STV_DEFAULT"
_ZN2at6native18elementwise_kernelILi128ELi4EZNS0_22gpu_kernel_impl_nocastIZZZNS0_65_GLOBAL__N__eb3311e5_27_ActivationHardtanhKernel_cu_f5210f67_355124hardtanh_backward_kernelERNS_14TensorIteratorERKN3c106ScalarES9_ENKUlvE_clEvENKUlvE1_clEvEUlNS6_4HalfESC_E_EEvRNS_18TensorIteratorBaseERKT_EUliE_EEviT1_:
.text._ZN2at6native18elementwise_kernelILi128ELi4EZNS0_22gpu_kernel_impl_nocastIZZZNS0_65_GLOBAL__N__eb3311e5_27_ActivationHardtanhKernel_cu_f5210f67_355124hardtanh_backward_kernelERNS_14TensorIteratorERKN3c106ScalarES9_ENKUlvE_clEvENKUlvE1_clEvEUlNS6_4HalfESC_E_EEvRNS_18TensorIteratorBaseERKT_EUliE_EEviT1_:
        /* <DEDUP_REMOVED lines=363> */
.L_x_1681:
        /* <DEDUP_REMOVED lines=9> */
[----:B------:R-:W-:Y:S01]  /*1740*/  IADD3 R3, R3, 0x80, RZ ;  /* 0x0000008003037810 */ /* 0x000fe20007ffe0ff */
[----:B--2---:R-:W-:-:S05]  /*1750*/  HADD2.F32 R0, -RZ, R8.H0_H0 ;  /* 0x20000008ff007230 */ /* 0x004fca0000004100 */
[C---:B------:R-:W-:Y:S02]  /*1760*/  FSETP.GTU.FTZ.AND P0, PT, R0.reuse, UR8, PT ;  /* 0x0000000800007c0b */ /* 0x040fe4000bf1c000 */
[----:B------:R-:W-:Y:S01]  /*1770*/  FSETP.GE.FTZ.AND P1, PT, R0, UR9, PT ;  /* 0x0000000900007c0b */ /* 0x000fe2000bf36000 */
[----:B---3--:R-:W-:Y:S01]  /*1780*/  HADD2.F32 R0, -RZ, R6.H0_H0 ;  /* 0x20000006ff007230 */ /* 0x008fe20000004100 */
[----:B------:R-:W-:Y:S02]  /*1790*/  ULDC.64 UR8, c[0x0][0x478] ;  /* 0x00011e0000087ab9 */ /* 0x000fe40000000a00 */
[----:B------:R-:W-:-:S04]  /*17a0*/  PLOP3.LUT P0, PT, P0, P1, PT, 0x20, 0x0 ;  /* 0x000000000000781c */ /* 0x000fc80000702470 */
[----:B------:R-:W-:Y:S02]  /*17b0*/  FSEL R0, R0, RZ, P0 ;  /* 0x000000ff00007208 */ /* 0x000fe40000000000 */
[----:B------:R-:W-:Y:S02]  /*17c0*/  IADD3 R4, P0, R5, UR8, RZ ;  /* 0x0000000805047c10 */ /* 0x000fe4000ff1e0ff */
[----:B------:R-:W-:Y:S02]  /*17d0*/  F2FP.F16.F32.PACK_AB R0, RZ, R0 ;  /* 0x00000000ff00723e */ /* 0x000fe400000000ff */
[----:B------:R-:W-:-:S05]  /*17e0*/  IADD3.X R5, RZ, UR9, RZ, P0, !PT ;  /* 0x00000009ff057c10 */ /* 0x000fca00087fe4ff */
[----:B------:R0:W-:Y:S04]  /*17f0*/  STG.E.U16 desc[UR4][R4.64], R0 ;  /* 0x0000000004007986 */ /* 0x0001e8000c101504 */
.L_x_1680:
[----:B------:R-:W-:Y:S05]  /*1800*/  BSYNC B0 ;  /* 0x0000000000007941 */ /* 0x000fea0003800000 */
.L_x_1679:
        /* <DEDUP_REMOVED lines=356> */
.L_x_1684:
        /* <DEDUP_REMOVED lines=376> */
.L_x_1685:
        /* <DEDUP_REMOVED lines=21> */
.L_x_1683:
[----:B------:R-:W-:Y:S05]  /*4720*/  BSYNC B0 ;  /* 0x0000000000007941 */ /* 0x000fea0003800000 */
.L_x_1682:
        /* <DEDUP_REMOVED lines=355> */
.L_x_1686:
        /* <DEDUP_REMOVED lines=19> */
[----:B------:R-:W-:Y:S01]  /*5e90*/  STG.E.U16 desc[UR4][R4.64], R0 ;  /* 0x0000000004007986 */ /* 0x000fe2000c101504 */
[----:B------:R-:W-:Y:S05]  /*5ea0*/  EXIT ;  /* 0x000000000000794d */ /* 0x000fea0003800000 */
.L_x_1687:
        /* <DEDUP_REMOVED lines=13> */
.L_x_3356:


//--------------------- .text._ZN2at6native27unrolled_elementwise_kernelIZZZNS0_65_GLOBAL__N__eb3311e5_27_ActivationHardtanhKernel_cu_f5210f67_355124hardtanh_backward_kernelERNS_14TensorIteratorERKN3c106ScalarES8_ENKUlvE_clEvENKUlvE1_clEvEUlNS5_4HalfESB_E_St5arrayIPcLm3EELi4E23TrivialOffsetCalculatorILi2EjESG_ILi1EjENS0_6memory15LoadWithoutCastENSJ_16StoreWithoutCastEEEviT_T0_T2_T3_T4_T5_ --------------------------
	.section	.text._ZN2at6native27unrolled_elementwise_kernelIZZZNS0_65_GLOBAL__N__eb3311e5_27_ActivationHardtanhKernel_cu_f5210f67_355124hardtanh_backward_kernelERNS_14TensorIteratorERKN3c106ScalarES8_ENKUlvE_clEvENKUlvE1_clEvEUlNS5_4HalfESB_E_St5arrayIPcLm3EELi4E23TrivialOffsetCalculatorILi2EjESG_ILi1EjENS0_6memory15LoadWithoutCastENSJ_16StoreWithoutCastEEEviT_T0_T2_T3_T4_T5_,"ax",@progbits
	.align	128
        .global         _ZN2at6native27unrolled_elementwise_kernelIZZZNS0_65_GLOBAL__N__eb3311e5_27_ActivationHardtanhKernel_cu_f5210f67_355124hardtanh_backward_kernelERNS_14TensorIteratorERKN3c106ScalarES8_ENKUlvE_clEvENKUlvE1_clEvEUlNS5_4HalfESB_E_St5arrayIPcLm3EELi4E23TrivialOffsetCalculatorILi2EjESG_ILi1EjENS0_6memory15LoadWithoutCastENSJ_16StoreWithoutCastEEEviT_T0_T2_T3_T4_T5_
        .type           _ZN2at6native27unrolled_elementwise_kernelIZZZNS0_65_GLOBAL__N__eb3311e5_27_ActivationHardtanhKernel_cu_f5210f67_355124hardtanh_backward_kernelERNS_14TensorIteratorERKN3c106ScalarES8_ENKUlvE_clEvENKUlvE1_clEvEUlNS5_4HalfESB_E_St5arrayIPcLm3EELi4E23TrivialOffsetCalculatorILi2EjESG_ILi1EjENS0_6memory15LoadWithoutCastENSJ_16StoreWithoutCastEEEviT_T0_T2_T3_T4_T5_,@function
        .size           _ZN2at6native27unrolled_elementwise_kernelIZZZNS0_65_GLOBAL__N__eb3311e5_27_ActivationHardtanhKernel_cu_f5210f67_355124hardtanh_backward_kernelERNS_14TensorIteratorERKN3c106ScalarES8_ENKUlvE_clEvENKUlvE1_clEvEUlNS5_4HalfESB_E_St5arrayIPcLm3EELi4E23TrivialOffsetCalculatorILi2EjESG_ILi1EjENS0_6memory15LoadWithoutCastENSJ_16StoreWithoutCastEEEviT_T0_T2_T3_T4_T5_,(.L_x_3357 - _ZN2at6native27unrolled_elementwise_kernelIZZZNS0_65_GLOBAL__N__eb3311e5_27_ActivationHardtanhKernel_cu_f5210f67_355124hardtanh_backward_kernelERNS_14TensorIteratorERKN3c106ScalarES8_ENKUlvE_clEvENKUlvE1_clEvEUlNS5_4HalfESB_E_St5arrayIPcLm3EELi4E23TrivialOffsetCalculatorILi2EjESG_ILi1EjENS0_6memory15LoadWithoutCastENSJ_16StoreWithoutCastEEEviT_T0_T2_T3_T4_T5_)
        .other          _ZN2at6native27unrolled_elementwise_kernelIZZZNS0_65_GLOBAL__N__eb3311e5_27_ActivationHardtanhKernel_cu_f5210f67_355124hardtanh_backward_kernelERNS_14TensorIteratorERKN3c106ScalarES8_ENKUlvE_clEvENKUlvE1_clEvEUlNS5_4HalfESB_E_St5arrayIPcLm3EELi4E23TrivialOffsetCalculatorILi2EjESG_ILi1EjENS0_6memory15LoadWithoutCastENSJ_16StoreWithoutCastEEEviT_T0_T2_T3_T4_T5_,@"STO_CUDA_ENTRY STV_DEFAULT"
_ZN2at6native27unrolled_elementwise_kernelIZZZNS0_65_GLOBAL__N__eb3311e5_27_ActivationHardtanhKernel_cu_f5210f67_355124hardtanh_backward_kernelERNS_14TensorIteratorERKN3c106ScalarES8_ENKUlvE_clEvENKUlvE1_clEvEUlNS5_4HalfESB_E_St5arrayIPcLm3EELi4E23TrivialOffsetCalculatorILi2EjESG_ILi1EjENS0_6memory15LoadWithoutCastENSJ_16StoreWithoutCastEEEviT_T0_T2_T3_T4_T5_:
.text._ZN2at6native27unrolled_elementwise_kernelIZZZNS0_65_GLOBAL__N__eb3311e5_27_ActivationHardtanhKernel_cu_f5210f67_355124hardtanh_backward_kernelERNS_14TensorIteratorERKN3c106ScalarES8_ENKUlvE_clEvENKUlvE1_clEvEUlNS5_4HalfESB_E_St5arrayIPcLm3EELi4E23TrivialOffsetCalculatorILi2EjESG_ILi1EjENS0_6memory15LoadWithoutCastENSJ_16StoreWithoutCastEEEviT_T0_T2_T3_T4_T5_:
[----:B------:R-:W-:Y:S01]  /*0000*/  LDC R1, c[0x0][0x28] ;  /* 0x00000a00ff017b82 */ /* 0x000fe20000000800 */
[----:B------:R-:W0:Y:S07]  /*0010*/  S2R R0, SR_CTAID.X ;  /* 0x0000000000007919 */ /* 0x000e2e0000002500 */
[----:B------:R-:W0:Y:S01]  /*0020*/  LDC R3, c[0x0][0x210] ;  /* 0x00008400ff037b82 */ /* 0x000e220000000800 */
[----:B------:R-:W-:Y:S01]  /*0030*/  PRMT R16, RZ, 0x7610, R16 ;  /* 0x00007610ff107816 */ /* 0x000fe20000000010 */
[----:B------:R-:W-:Y:S01]  /*0040*/  ULDC.64 UR4, c[0x0][0x208] ;  /* 0x0000820000047ab9 */ /* 0x000fe20000000a00 */
[----:B------:R-:W1:Y:S01]  /*0050*/  S2R R13, SR_TID.X ;  /* 0x00000000000d7919 */ /* 0x000e620000002100 */
[----:B------:R-:W-:Y:S01]  /*0060*/  PRMT R17, RZ, 0x7610, R17 ;  /* 0x00007610ff117816 */ /* 0x000fe20000000011 */
        /* <DEDUP_REMOVED lines=14> */
[----:B------:R-:W3:Y:S11]  /*0150*/  @!P2 LDG.E.U16 R16, desc[UR4][R20.64] ;  /* 0x000000041410a981 */ /* 0x000ef6000c1e1500 */
[----:B------:R-:W4:Y:S01]  /*0160*/  @!P3 LDC.64 R8, c[0x0][0x238] ;  /* 0x00008e00ff08bb82 */ /* 0x000f220000000a00 */
[----:B--2---:R-:W-:Y:S01]  /*0170*/  @!P0 IMAD.WIDE.U32 R22, R11, 0x2, R22 ;  /* 0x000000020b168825 */ /* 0x004fe200078e0016 */
[----:B------:R-:W-:-:S04]  /*0180*/  PRMT R12, RZ, 0x7610, R12 ;  /* 0x00007610ff0c7816 */ /* 0x000fc8000000000c */
[----:B------:R-:W2:Y:S01]  /*0190*/  @!P0 LDG.E.U16 R17, desc[UR4][R22.64] ;  /* 0x0000000416118981 */ /* 0x000ea2000c1e1500 */
[----:B-1----:R-:W-:Y:S01]  /*01a0*/  @!P2 IMAD.WIDE.U32 R4, R19, 0x2, R4 ;  /* 0x000000021304a825 */ /* 0x002fe200078e0004 */
[----:B------:R-:W1:Y:S01]  /*01b0*/  @!P3 LDC.64 R2, c[0x0][0x230] ;  /* 0x00008c00ff02bb82 */ /* 0x000e620000000a00 */
[----:B------:R-:W-:Y:S02]  /*01c0*/  PRMT R19, RZ, 0x7610, R19 ;  /* 0x00007610ff137816 */ /* 0x000fe40000000013 */
[----:B------:R-:W-:Y:S01]  /*01d0*/  @!P3 IMAD R27, R0, 0x200, R25 ;  /* 0x00000200001bb824 */ /* 0x000fe200078e0219 */
[----:B------:R4:W2:Y:S01]  /*01e0*/  @!P2 LDG.E.U16 R12, desc[UR4][R4.64] ;  /* 0x00000004040ca981 */ /* 0x0008a2000c1e1500 */
[----:B0-----:R-:W-:Y:S01]  /*01f0*/  @!P0 IMAD.WIDE.U32 R6, R11, 0x2, R6 ;  /* 0x000000020b068825 */ /* 0x001fe200078e0006 */
[----:B------:R-:W-:-:S04]  /*0200*/  PRMT R11, RZ, 0x7610, R11 ;  /* 0x00007610ff0b7816 */ /* 0x000fc8000000000b */
[----:B------:R-:W2:Y:S01]  /*0210*/  @!P0 LDG.E.U16 R19, desc[UR4][R6.64] ;  /* 0x0000000406138981 */ /* 0x000ea2000c1e1500 */
[C---:B----4-:R-:W-:Y:S01]  /*0220*/  @!P3 IMAD.WIDE.U32 R8, R27.reuse, 0x2, R8 ;  /* 0x000000021b08b825 */ /* 0x050fe200078e0008 */
[----:B------:R-:W-:Y:S01]  /*0230*/  PRMT R24, RZ, 0x7610, R24 ;  /* 0x00007610ff187816 */ /* 0x000fe20000000018 */
[----:B------:R-:W0:Y:S03]  /*0240*/  @!P2 LDC.64 R4, c[0x0][0x218] ;  /* 0x00008600ff04ab82 */ /* 0x000e260000000a00 */
[----:B------:R4:W2:Y:S01]  /*0250*/  @!P3 LDG.E.U16 R11, desc[UR4][R8.64] ;  /* 0x00000004080bb981 */ /* 0x0008a2000c1e1500 */
[----:B-1----:R-:W-:-:S05]  /*0260*/  @!P3 IMAD.WIDE.U32 R22, R27, 0x2, R2 ;  /* 0x000000021b16b825 */ /* 0x002fca00078e0002 */
[----:B------:R1:W2:Y:S01]  /*0270*/  @!P3 LDG.E.U16 R24, desc[UR4][R22.64] ;  /* 0x000000041618b981 */ /* 0x0002a2000c1e1500 */
[----:B------:R-:W-:-:S05]  /*0280*/  @!P3 VIADD R25, R25, 0x80 ;  /* 0x000000801919b836 */ /* 0x000fca0000000000 */
[----:B------:R-:W-:-:S13]  /*0290*/  ISETP.GE.AND P1, PT, R25, R10, PT ;  /* 0x0000000a1900720c */ /* 0x000fda0003f26270 */
[----:B------:R-:W1:Y:S08]  /*02a0*/  @!P1 LDC.64 R2, c[0x0][0x238] ;  /* 0x00008e00ff029b82 */ /* 0x000e700000000a00 */
[----:B------:R-:W0:Y:S01]  /*02b0*/  @!P1 LDC.64 R20, c[0x0][0x230] ;  /* 0x00008c00ff149b82 */ /* 0x000e220000000a00 */
[----:B------:R-:W-:Y:S02]  /*02c0*/  @!P1 IMAD R27, R0, 0x200, R25 ;  /* 0x00000200001b9824 */ /* 0x000fe400078e0219 */
[----:B----4-:R-:W-:-:S02]  /*02d0*/  IMAD.MOV.U32 R9, RZ, RZ, R13 ;  /* 0x000000ffff097224 */ /* 0x010fc400078e000d */
[----:B-1----:R-:W-:-:S04]  /*02e0*/  @!P1 IMAD.WIDE.U32 R2, R27, 0x2, R2 ;  /* 0x000000021b029825 */ /* 0x002fc800078e0002 */
[----:B0-----:R-:W-:Y:S01]  /*02f0*/  @!P1 IMAD.WIDE.U32 R20, R27, 0x2, R20 ;  /* 0x000000021b149825 */ /* 0x001fe200078e0014 */
[----:B------:R-:W-:-:S04]  /*0300*/  IADD3 R27, R9, 0x80, RZ ;  /* 0x00000080091b7810 */ /* 0x000fc80007ffe0ff */
[----:B------:R-:W-:Y:S01]  /*0310*/  ISETP.GE.AND P3, PT, R27, R10, PT ;  /* 0x0000000a1b00720c */ /* 0x000fe20003f66270 */
[----:B------:R-:W-:-:S05]  /*0320*/  VIADD R23, R9, 0x100 ;  /* 0x0000010009177836 */ /* 0x000fca0000000000 */
[----:B------:R-:W-:-:S07]  /*0330*/  ISETP.GE.AND P4, PT, R23, R10, PT ;  /* 0x0000000a1700720c */ /* 0x000fce0003f86270 */
[----:B------:R-:W0:Y:S01]  /*0340*/  @!P3 LDC.64 R6, c[0x0][0x218] ;  /* 0x00008600ff06bb82 */ /* 0x000e220000000a00 */
[----:B------:R-:W-:Y:S02]  /*0350*/  PRMT R25, RZ, 0x7610, R25 ;  /* 0x00007610ff197816 */ /* 0x000fe40000000019 */
[----:B------:R-:W-:-:S04]  /*0360*/  PRMT R8, RZ, 0x7610, R8 ;  /* 0x00007610ff087816 */ /* 0x000fc80000000008 */
[----:B------:R1:W5:Y:S04]  /*0370*/  @!P1 LDG.E.U16 R25, desc[UR4][R2.64] ;  /* 0x0000000402199981 */ /* 0x000368000c1e1500 */
[----:B------:R4:W5:Y:S01]  /*0380*/  @!P1 LDG.E.U16 R8, desc[UR4][R20.64] ;  /* 0x0000000414089981 */ /* 0x000962000c1e1500 */
[----:B-1----:R-:W1:Y:S01]  /*0390*/  @!P4 LDC.64 R2, c[0x0][0x218] ;  /* 0x00008600ff02cb82 */ /* 0x002e620000000a00 */
[----:B------:R-:W-:Y:S01]  /*03a0*/  @!P2 IMAD R13, R0, 0x200, R13 ;  /* 0x00000200000da824 */ /* 0x000fe200078e020d */
[----:B------:R-:W-:Y:S01]  /*03b0*/  BSSY B0, `(.L_x_1688) ;  /* 0x0000029000007945 */ /* 0x000fe20003800000 */
[----:B---3--:R-:W-:-:S05]  /*03c0*/  @!P2 HADD2.F32 R16, -RZ, R16.H0_H0 ;  /* 0x20000010ff10a230 */ /* 0x008fca0000004100 */
[C---:B------:R-:W-:Y:S02]  /*03d0*/  @!P2 FSETP.GTU.FTZ.AND P0, PT, R16.reuse, R4, PT ;  /* 0x000000041000a20b */ /* 0x040fe40003f1c000 */
[----:B------:R-:W-:Y:S02]  /*03e0*/  @!P2 FSETP.GE.FTZ.AND P5, PT, R16, R5, PT ;  /* 0x000000051000a20b */ /* 0x000fe40003fb6000 */
[----:B------:R-:W3:Y:S02]  /*03f0*/  @!P2 LDC.64 R4, c[0x0][0x228] ;  /* 0x00008a00ff04ab82 */ /* 0x000ee40000000a00 */
[----:B------:R-:W-:Y:S01]  /*0400*/  @!P2 PLOP3.LUT P0, PT, P0, P5, PT, 0x20, 0x0 ;  /* 0x000000000000a81c */ /* 0x000fe2000070a470 */
[----:B--2---:R-:W-:-:S05]  /*0410*/  @!P3 HADD2.F32 R17, -RZ, R17.H0_H0 ;  /* 0x20000011ff11b230 */ /* 0x004fca0000004100 */
[----:B0-----:R-:W-:Y:S01]  /*0420*/  @!P3 FSETP.GE.FTZ.AND P5, PT, R17, R7, PT ;  /* 0x000000071100b20b */ /* 0x001fe20003fb6000 */
[----:B------:R-:W-:Y:S01]  /*0430*/  VIADD R7, R9, 0x180 ;  /* 0x0000018009077836 */ /* 0x000fe20000000000 */
[----:B------:R-:W-:Y:S01]  /*0440*/  @!P3 FSETP.GTU.FTZ.AND P1, PT, R17, R6, PT ;  /* 0x000000061100b20b */ /* 0x000fe20003f3c000 */
[----:B------:R-:W-:-:S03]  /*0450*/  @!P2 HADD2.F32 R12, -RZ, R12.H0_H0 ;  /* 0x2000000cff0ca230 */ /* 0x000fc60000004100 */
[----:B------:R-:W-:Y:S02]  /*0460*/  @!P3 PLOP3.LUT P1, PT, P1, P5, PT, 0x20, 0x0 ;  /* 0x000000000000b81c */ /* 0x000fe40000f2a470 */
[----:B------:R-:W-:Y:S02]  /*0470*/  ISETP.GE.AND P5, PT, R7, R10, PT ;  /* 0x0000000a0700720c */ /* 0x000fe40003fa6270 */
[----:B------:R-:W-:Y:S01]  /*0480*/  @!P2 FSEL R12, R12, RZ, P0 ;  /* 0x000000ff0c0ca208 */ /* 0x000fe20000000000 */
[----:B------:R-:W-:Y:S02]  /*0490*/  @!P3 HADD2.F32 R19, -RZ, R19.H0_H0 ;  /* 0x20000013ff13b230 */ /* 0x000fe40000004100 */
[----:B---3--:R-:W-:Y:S01]  /*04a0*/  @!P2 IMAD.WIDE.U32 R4, R13, 0x2, R4 ;  /* 0x000000020d04a825 */ /* 0x008fe200078e0004 */
[----:B------:R-:W-:-:S03]  /*04b0*/  @!P2 F2FP.F16.F32.PACK_AB R18, RZ, R12 ;  /* 0x0000000cff12a23e */ /* 0x000fc600000000ff */
[----:B------:R-:W-:Y:S01]  /*04c0*/  @!P4 HADD2.F32 R11, -RZ, R11.H0_H0 ;  /* 0x2000000bff0bc230 */ /* 0x000fe20000004100 */
[----:B------:R-:W-:Y:S01]  /*04d0*/  @!P3 FSEL R19, R19, RZ, P1 ;  /* 0x000000ff1313b208 */ /* 0x000fe20000800000 */
[----:B------:R-:W-:Y:S01]  /*04e0*/  @!P2 IMAD.MOV.U32 R9, RZ, RZ, R27 ;  /* 0x000000ffff09a224 */ /* 0x000fe200078e001b */
[----:B------:R4:W-:Y:S01]  /*04f0*/  @!P2 STG.E.U16 desc[UR4][R4.64], R18 ;  /* 0x000000120400a986 */ /* 0x0009e2000c101504 */
[----:B------:R-:W0:Y:S01]  /*0500*/  @!P5 LDC.64 R6, c[0x0][0x218] ;  /* 0x00008600ff06db82 */ /* 0x000e220000000a00 */
[C---:B-1----:R-:W-:Y:S02]  /*0510*/  @!P4 FSETP.GTU.FTZ.AND P0, PT, R11.reuse, R2, PT ;  /* 0x000000020b00c20b */ /* 0x042fe40003f1c000 */
[----:B------:R-:W-:-:S04]  /*0520*/  @!P4 FSETP.GE.FTZ.AND P1, PT, R11, R3, PT ;  /* 0x000000030b00c20b */ /* 0x000fc80003f36000 */
[----:B------:R-:W-:Y:S02]  /*0530*/  @!P4 PLOP3.LUT P0, PT, P0, P1, PT, 0x20, 0x0 ;  /* 0x000000000000c81c */ /* 0x000fe40000702470 */
[----:B------:R-:W-:Y:S01]  /*0540*/  ISETP.GE.AND P1, PT, R9, R10, PT ;  /* 0x0000000a0900720c */ /* 0x000fe20003f26270 */
[----:B------:R-:W-:Y:S01]  /*0550*/  @!P4 HADD2.F32 R24, -RZ, R24.H0_H0 ;  /* 0x20000018ff18c230 */ /* 0x000fe20000004100 */
[----:B------:R-:W-:-:S04]  /*0560*/  @!P3 F2FP.F16.F32.PACK_AB R14, RZ, R19 ;  /* 0x00000013ff0eb23e */ /* 0x000fc800000000ff */
[----:B------:R-:W-:-:S04]  /*0570*/  @!P4 FSEL R24, R24, RZ, P0 ;  /* 0x000000ff1818c208 */ /* 0x000fc80000000000 */
[----:B------:R-:W-:-:S03]  /*0580*/  @!P4 F2FP.F16.F32.PACK_AB R15, RZ, R24 ;  /* 0x00000018ff0fc23e */ /* 0x000fc600000000ff */
[----:B----4-:R-:W-:Y:S05]  /*0590*/  @P1 BRA `(.L_x_1689) ;  /* 0x0000000000281947 */ /* 0x010fea0003800000 */
[----:B------:R-:W1:Y:S01]  /*05a0*/  LDC.64 R4, c[0x0][0x228] ;  /* 0x00008a00ff047b82 */ /* 0x000e620000000a00 */
[----:B------:R-:W-:Y:S01]  /*05b0*/  IMAD R3, R0, 0x200, R9 ;  /* 0x0000020000037824 */ /* 0x000fe200078e0209 */
[----:B------:R-:W-:-:S04]  /*05c0*/  IADD3 R9, R9, 0x80, RZ ;  /* 0x0000008009097810 */ /* 0x000fc80007ffe0ff */
[----:B------:R-:W-:-:S13]  /*05d0*/  ISETP.GE.AND P0, PT, R9, R10, PT ;  /* 0x0000000a0900720c */ /* 0x000fda0003f06270 */
[----:B------:R-:W-:Y:S02]  /*05e0*/  @!P0 IMAD R11, R0, 0x200, R9 ;  /* 0x00000200000b8824 */ /* 0x000fe400078e0209 */
[----:B------:R-:W-:Y:S02]  /*05f0*/  @!P0 VIADD R9, R9, 0x80 ;  /* 0x0000008009098836 */ /* 0x000fe40000000000 */
[----:B-1----:R-:W-:-:S04]  /*0600*/  IMAD.WIDE.U32 R2, R3, 0x2, R4 ;  /* 0x0000000203027825 */ /* 0x002fc800078e0004 */
[----:B------:R-:W-:Y:S01]  /*0610*/  @!P0 IMAD.WIDE.U32 R4, R11, 0x2, R4 ;  /* 0x000000020b048825 */ /* 0x000fe200078e0004 */
[----:B------:R1:W-:Y:S04]  /*0620*/  STG.E.U16 desc[UR4][R2.64], R14 ;  /* 0x0000000e02007986 */ /* 0x0003e8000c101504 */
[----:B------:R1:W-:Y:S02]  /*0630*/  @!P0 STG.E.U16 desc[UR4][R4.64], R15 ;  /* 0x0000000f04008986 */ /* 0x0003e4000c101504 */
.L_x_1689:
[----:B------:R-:W-:Y:S05]  /*0640*/  BSYNC B0 ;  /* 0x0000000000007941 */ /* 0x000fea0003800000 */
.L_x_1688:
[----:B------:R-:W-:Y:S01]  /*0650*/  ISETP.GE.AND P0, PT, R9, R10, PT ;  /* 0x0000000a0900720c */ /* 0x000fe20003f06270 */
[----:B-----5:R-:W-:-:S12]  /*0660*/  @!P5 HADD2.F32 R25, -RZ, R25.H0_H0 ;  /* 0x20000019ff19d230 */ /* 0x020fd80000004100 */
[----:B------:R-:W-:Y:S05]  /*0670*/  @P0 EXIT ;  /* 0x000000000000094d */ /* 0x000fea0003800000 */
[----:B-1----:R-:W1:Y:S01]  /*0680*/  LDC.64 R2, c[0x0][0x228] ;  /* 0x00008a00ff027b82 */ /* 0x002e620000000a00 */
[C---:B0-----:R-:W-:Y:S01]  /*0690*/  @!P5 FSETP.GTU.FTZ.AND P0, PT, R25.reuse, R6, PT ;  /* 0x000000061900d20b */ /* 0x041fe20003f1c000 */
[----:B------:R-:W-:Y:S01]  /*06a0*/  @!P5 HADD2.F32 R8, -RZ, R8.H0_H0 ;  /* 0x20000008ff08d230 */ /* 0x000fe20000004100 */
[----:B------:R-:W-:Y:S01]  /*06b0*/  @!P5 FSETP.GE.FTZ.AND P1, PT, R25, R7, PT ;  /* 0x000000071900d20b */ /* 0x000fe20003f36000 */
[----:B------:R-:W-:-:S03]  /*06c0*/  IMAD R9, R0, 0x200, R9 ;  /* 0x0000020000097824 */ /* 0x000fc600078e0209 */
[----:B------:R-:W-:-:S04]  /*06d0*/  @!P5 PLOP3.LUT P0, PT, P0, P1, PT, 0x20, 0x0 ;  /* 0x000000000000d81c */ /* 0x000fc80000702470 */
[----:B------:R-:W-:-:S04]  /*06e0*/  @!P5 FSEL R8, R8, RZ, P0 ;  /* 0x000000ff0808d208 */ /* 0x000fc80000000000 */
[----:B------:R-:W-:Y:S01]  /*06f0*/  @!P5 F2FP.F16.F32.PACK_AB R4, RZ, R8 ;  /* 0x00000008ff04d23e */ /* 0x000fe200000000ff */
[----:B-1----:R-:W-:-:S05]  /*0700*/  IMAD.WIDE.U32 R2, R9, 0x2, R2 ;  /* 0x0000000209027825 */ /* 0x002fca00078e0002 */
[----:B------:R-:W-:Y:S01]  /*0710*/  STG.E.U16 desc[UR4][R2.64], R4 ;  /* 0x0000000402007986 */ /* 0x000fe2000c101504 */
[----:B------:R-:W-:Y:S05]  /*0720*/  EXIT ;  /* 0x000000000000794d */ /* 0x000fea0003800000 */
.L_x_1690:
        /* <DEDUP_REMOVED lines=13> */
.L_x_3357:


//--------------------- .text._ZN2at6native29vectorized_elementwise_kernelILi2EZZZNS0_65_GLOBAL__N__eb3311e5_27_ActivationHardtanhKernel_cu_f5210f67_355124hardtanh_backward_kernelERNS_14TensorIteratorERKN3c106ScalarES8_ENKUlvE_clEvENKUlvE1_clEvEUlNS5_4HalfESB_E_St5arrayIPcLm3EEEEviT0_T1_ --------------------------
	.section	.text._ZN2at6native29vectorized_elementwise_kernelILi2EZZZNS0_65_GLOBAL__N__eb3311e5_27_ActivationHardtanhKernel_cu_f5210f67_355124hardtanh_backward_kernelERNS_14TensorIteratorERKN3c106ScalarES8_ENKUlvE_clEvENKUlvE1_clEvEUlNS5_4HalfESB_E_St5arrayIPcLm3EEEEviT0_T1_,"ax",@progbits
	.align	128
        .global         _ZN2at6native29vectorized_elementwise_kernelILi2EZZZNS0_65_GLOBAL__N__eb3311e5_27_ActivationHardtanhKernel_cu_f5210f67_355124hardtanh_backward_kernelERNS_14TensorIteratorERKN3c106ScalarES8_ENKUlvE_clEvENKUlvE1_clEvEUlNS5_4HalfESB_E_St5arrayIPcLm3EEEEviT0_T1_
        .type           _ZN2at6native29vectorized_elementwise_kernelILi2EZZZNS0_65_GLOBAL__N__eb3311e5_27_ActivationHardtanhKernel_cu_f5210f67_355124hardtanh_backward_kernelERNS_14TensorIteratorERKN3c106ScalarES8_ENKUlvE_clEvENKUlvE1_clEvEUlNS5_4HalfESB_E_St5arrayIPcLm3EEEEviT0_T1_,@function
        .size           _ZN2at6native29vectorized_elementwise_kernelILi2EZZZNS0_65_GLOBAL__N__eb3311e5_27_ActivationHardtanhKernel_cu_f5210f67_355124hardtanh_backward_kernelERNS_14TensorIteratorERKN3c106ScalarES8_ENKUlvE_clEvENKUlvE1_clEvEUlNS5_4HalfESB_E_St5arrayIPcLm3EEEEviT0_T1_,(.L_x_3358 - _ZN2at6native29vectorized_elementwise_kernelILi2EZZZNS0_65_GLOBAL__N__eb3311e5_27_ActivationHardtanhKernel_cu_f5210f67_355124hardtanh_backward_kernelERNS_14TensorIteratorERKN3c106ScalarES8_ENKUlvE_clEvENKUlvE1_clEvEUlNS5_4HalfESB_E_St5arrayIPcLm3EEEEviT0_T1_)
        .other          _ZN2at6native29vectorized_elementwise_kernelILi2EZZZNS0_65_GLOBAL__N__eb3311e5_27_ActivationHardtanhKernel_cu_f5210f67_355124hardtanh_backward_kernelERNS_14TensorIteratorERKN3c106ScalarES8_ENKUlvE_clEvENKUlvE1_clEvEUlNS5_4HalfESB_E_St5arrayIPcLm3EEEEviT0_T1_,@"STO_CUDA_ENTRY STV_DEFAULT"
_ZN2at6native29vectorized_elementwise_kernelILi2EZZZNS0_65_GLOBAL__N__eb3311e5_27_ActivationHardtanhKernel_cu_f5210f67_355124hardtanh_backward_kernelERNS_14TensorIteratorERKN3c106ScalarES8_ENKUlvE_clEvENKUlvE1_clEvEUlNS5_4HalfESB_E_St5arrayIPcLm3EEEEviT0_T1_:
.text._ZN2at6native29vectorized_elementwise_kernelILi2EZZZNS0_65_GLOBAL__N__eb3311e5_27_ActivationHardtanhKernel_cu_f5210f67_355124hardtanh_backward_kernelERNS_14TensorIteratorERKN3c106ScalarES8_ENKUlvE_clEvENKUlvE1_clEvEUlNS5_4HalfESB_E_St5arrayIPcLm3EEEEviT0_T1_:
        /* <DEDUP_REMOVED lines=17> */
[----:B------:R-:W-:-:S03]  /*0110*/  IMAD.WIDE.U32 R4, R2, 0x4, R4 ;  /* 0x0000000402047825 */ /* 0x000fc600078e0004 */
[----:B------:R-:W4:Y:S04]  /*0120*/  LDG.E R14, desc[UR4][R10.64+0x400] ;  /* 0x000400040a0e7981 */ /* 0x000f28000c1e1900 */
[----:B------:R-:W5:Y:S04]  /*0130*/  LDG.E R12, desc[UR4][R4.64] ;  /* 0x00000004040c7981 */ /* 0x000f68000c1e1900 */
[----:B------:R-:W4:Y:S04]  /*0140*/  LDG.E R15, desc[UR4][R10.64+0x600] ;  /* 0x000600040a0f7981 */ /* 0x000f28000c1e1900 */
[----:B------:R-:W4:Y:S04]  /*0150*/  LDG.E R8, desc[UR4][R4.64+0x200] ;  /* 0x0002000404087981 */ /* 0x000f28000c1e1900 */
[----:B------:R-:W4:Y:S04]  /*0160*/  LDG.E R6, desc[UR4][R4.64+0x400] ;  /* 0x0004000404067981 */ /* 0x000f28000c1e1900 */
[----:B------:R0:W4:Y:S02]  /*0170*/  LDG.E R7, desc[UR4][R4.64+0x600] ;  /* 0x0006000404077981 */ /* 0x000124000c1e1900 */
[----:B0-----:R-:W0:Y:S02]  /*0180*/  LDC.64 R4, c[0x0][0x228] ;  /* 0x00008a00ff047b82 */ /* 0x001e240000000a00 */
[----:B0-----:R-:W-:-:S04]  /*0190*/  IMAD.WIDE.U32 R4, R0, 0x2, R4 ;  /* 0x0000000200047825 */ /* 0x001fc800078e0004 */
[----:B------:R-:W-:-:S04]  /*01a0*/  IMAD.WIDE R4, R2, 0x4, R4 ;  /* 0x0000000402047825 */ /* 0x000fc800078e0204 */
[--C-:B--2---:R-:W-:Y:S02]  /*01b0*/  HADD2.F32 R3, -RZ, R9.reuse.H0_H0 ;  /* 0x20000009ff037230 */ /* 0x104fe40000004100 */
[----:B------:R-:W-:-:S03]  /*01c0*/  HADD2.F32 R9, -RZ, R9.H1_H1 ;  /* 0x30000009ff097230 */ /* 0x000fc60000004100 */
[----:B------:R-:W-:Y:S02]  /*01d0*/  FSETP.GTU.FTZ.AND P0, PT, R3, UR6, PT ;  /* 0x0000000603007c0b */ /* 0x000fe4000bf1c000 */
[C---:B------:R-:W-:Y:S02]  /*01e0*/  FSETP.GTU.FTZ.AND P1, PT, R9.reuse, UR6, PT ;  /* 0x0000000609007c0b */ /* 0x040fe4000bf3c000 */
[----:B------:R-:W-:Y:S02]  /*01f0*/  FSETP.GE.FTZ.AND P3, PT, R9, UR7, PT ;  /* 0x0000000709007c0b */ /* 0x000fe4000bf76000 */
[----:B------:R-:W-:Y:S01]  /*0200*/  FSETP.GE.FTZ.AND P2, PT, R3, UR7, PT ;  /* 0x0000000703007c0b */ /* 0x000fe2000bf56000 */
[--C-:B-----5:R-:W-:Y:S01]  /*0210*/  HADD2.F32 R9, -RZ, R12.reuse.H1_H1 ;  /* 0x3000000cff097230 */ /* 0x120fe20000004100 */
[----:B------:R-:W-:Y:S01]  /*0220*/  PLOP3.LUT P1, PT, P1, P3, PT, 0x20, 0x0 ;  /* 0x000000000000781c */ /* 0x000fe20000f26470 */
[----:B------:R-:W-:Y:S01]  /*0230*/  HADD2.F32 R3, -RZ, R12.H0_H0 ;  /* 0x2000000cff037230 */ /* 0x000fe20000004100 */
[----:B------:R-:W-:Y:S01]  /*0240*/  PLOP3.LUT P0, PT, P0, P2, PT, 0x20, 0x0 ;  /* 0x000000000000781c */ /* 0x000fe20000704470 */
[--C-:B---3--:R-:W-:Y:S01]  /*0250*/  HADD2.F32 R11, -RZ, R13.reuse.H0_H0 ;  /* 0x2000000dff0b7230 */ /* 0x108fe20000004100 */
[----:B------:R-:W-:Y:S01]  /*0260*/  FSEL R10, R9, RZ, P1 ;  /* 0x000000ff090a7208 */ /* 0x000fe20000800000 */
[----:B------:R-:W-:Y:S01]  /*0270*/  HADD2.F32 R9, -RZ, R13.H1_H1 ;  /* 0x3000000dff097230 */ /* 0x000fe20000004100 */
[----:B------:R-:W-:Y:S01]  /*0280*/  FSEL R3, R3, RZ, P0 ;  /* 0x000000ff03037208 */ /* 0x000fe20000000000 */
[----:B----4-:R-:W-:Y:S01]  /*0290*/  HADD2.F32 R12, -RZ, R14.H0_H0 ;  /* 0x2000000eff0c7230 */ /* 0x010fe20000004100 */
[----:B------:R-:W-:-:S02]  /*02a0*/  FSETP.GTU.FTZ.AND P1, PT, R11, UR6, PT ;  /* 0x000000060b007c0b */ /* 0x000fc4000bf3c000 */
[----:B------:R-:W-:Y:S01]  /*02b0*/  F2FP.F16.F32.PACK_AB R3, R10, R3 ;  /* 0x000000030a03723e */ /* 0x000fe200000000ff */
[----:B------:R-:W-:Y:S01]  /*02c0*/  HADD2.F32 R10, -RZ, R14.H1_H1 ;  /* 0x3000000eff0a7230 */ /* 0x000fe20000004100 */
[----:B------:R-:W-:Y:S01]  /*02d0*/  FSETP.GE.FTZ.AND P2, PT, R11, UR7, PT ;  /* 0x000000070b007c0b */ /* 0x000fe2000bf56000 */
[--C-:B------:R-:W-:Y:S01]  /*02e0*/  HADD2.F32 R11, -RZ, R15.reuse.H0_H0 ;  /* 0x2000000fff0b7230 */ /* 0x100fe20000004100 */
[C---:B------:R-:W-:Y:S02]  /*02f0*/  FSETP.GTU.FTZ.AND P3, PT, R9.reuse, UR6, PT ;  /* 0x0000000609007c0b */ /* 0x040fe4000bf7c000 */
[----:B------:R-:W-:Y:S02]  /*0300*/  FSETP.GE.FTZ.AND P4, PT, R9, UR7, PT ;  /* 0x0000000709007c0b */ /* 0x000fe4000bf96000 */
[C---:B------:R-:W-:Y:S02]  /*0310*/  FSETP.GTU.FTZ.AND P6, PT, R12.reuse, UR6, PT ;  /* 0x000000060c007c0b */ /* 0x040fe4000bfdc000 */
[----:B------:R-:W-:Y:S01]  /*0320*/  FSETP.GE.FTZ.AND P5, PT, R12, UR7, PT ;  /* 0x000000070c007c0b */ /* 0x000fe2000bfb6000 */
[----:B------:R-:W-:Y:S01]  /*0330*/  HADD2.F32 R9, -RZ, R15.H1_H1 ;  /* 0x3000000fff097230 */ /* 0x000fe20000004100 */
[----:B------:R-:W-:-:S02]  /*0340*/  PLOP3.LUT P1, PT, P1, P2, PT, 0x20, 0x0 ;  /* 0x000000000000781c */ /* 0x000fc40000f24470 */
[----:B------:R-:W-:Y:S02]  /*0350*/  PLOP3.LUT P3, PT, P3, P4, PT, 0x20, 0x0 ;  /* 0x000000000000781c */ /* 0x000fe40001f68470 */
[----:B------:R-:W-:Y:S02]  /*0360*/  PLOP3.LUT P6, PT, P6, P5, PT, 0x20, 0x0 ;  /* 0x000000000000781c */ /* 0x000fe400037ca470 */
[C---:B------:R-:W-:Y:S02]  /*0370*/  FSETP.GTU.FTZ.AND P0, PT, R10.reuse, UR6, PT ;  /* 0x000000060a007c0b */ /* 0x040fe4000bf1c000 */
[----:B------:R-:W-:Y:S02]  /*0380*/  FSETP.GE.FTZ.AND P2, PT, R10, UR7, PT ;  /* 0x000000070a007c0b */ /* 0x000fe4000bf56000 */
[C---:B------:R-:W-:Y:S02]  /*0390*/  FSETP.GTU.FTZ.AND P4, PT, R11.reuse, UR6, PT ;  /* 0x000000060b007c0b */ /* 0x040fe4000bf9c000 */
[----:B------:R-:W-:-:S02]  /*03a0*/  FSETP.GE.FTZ.AND P5, PT, R11, UR7, PT ;  /* 0x000000070b007c0b */ /* 0x000fc4000bfb6000 */
[----:B------:R-:W-:Y:S02]  /*03b0*/  PLOP3.LUT P0, PT, P0, P2, PT, 0x20, 0x0 ;  /* 0x000000000000781c */ /* 0x000fe40000704470 */
[----:B------:R-:W-:Y:S02]  /*03c0*/  PLOP3.LUT P4, PT, P4, P5, PT, 0x20, 0x0 ;  /* 0x000000000000781c */ /* 0x000fe4000278a470 */
[C---:B------:R-:W-:Y:S02]  /*03d0*/  FSETP.GTU.FTZ.AND P2, PT, R9.reuse, UR6, PT ;  /* 0x0000000609007c0b */ /* 0x040fe4000bf5c000 */
[----:B------:R-:W-:Y:S01]  /*03e0*/  FSETP.GE.FTZ.AND P5, PT, R9, UR7, PT ;  /* 0x0000000709007c0b */ /* 0x000fe2000bfb6000 */
[----:B------:R-:W-:Y:S02]  /*03f0*/  HADD2.F32 R0, -RZ, R8.H0_H0 ;  /* 0x20000008ff007230 */ /* 0x000fe40000004100 */
[----:B------:R-:W-:Y:S01]  /*0400*/  HADD2.F32 R9, -RZ, R6.H0_H0 ;  /* 0x20000006ff097230 */ /* 0x000fe20000004100 */
[----:B------:R-:W-:Y:S01]  /*0410*/  PLOP3.LUT P2, PT, P2, P5, PT, 0x20, 0x0 ;  /* 0x000000000000781c */ /* 0x000fe2000174a470 */
[----:B------:R-:W-:-:S02]  /*0420*/  HADD2.F32 R8, -RZ, R8.H1_H1 ;  /* 0x30000008ff087230 */ /* 0x000fc40000004100 */
[----:B------:R-:W-:Y:S02]  /*0430*/  HADD2.F32 R6, -RZ, R6.H1_H1 ;  /* 0x30000006ff067230 */ /* 0x000fe40000004100 */
[--C-:B------:R-:W-:Y:S02]  /*0440*/  HADD2.F32 R10, -RZ, R7.reuse.H0_H0 ;  /* 0x20000007ff0a7230 */ /* 0x100fe40000004100 */
[----:B------:R-:W-:Y:S01]  /*0450*/  HADD2.F32 R11, -RZ, R7.H1_H1 ;  /* 0x30000007ff0b7230 */ /* 0x000fe20000004100 */
[----:B------:R-:W-:Y:S02]  /*0460*/  FSEL R0, R0, RZ, P1 ;  /* 0x000000ff00007208 */ /* 0x000fe40000800000 */
[----:B------:R-:W-:Y:S02]  /*0470*/  FSEL R7, R8, RZ, P3 ;  /* 0x000000ff08077208 */ /* 0x000fe40001800000 */
[----:B------:R-:W-:Y:S02]  /*0480*/  FSEL R9, R9, RZ, P6 ;  /* 0x000000ff09097208 */ /* 0x000fe40003000000 */
[----:B------:R-:W-:-:S02]  /*0490*/  FSEL R6, R6, RZ, P0 ;  /* 0x000000ff06067208 */ /* 0x000fc40000000000 */
[----:B------:R-:W-:Y:S02]  /*04a0*/  FSEL R10, R10, RZ, P4 ;  /* 0x000000ff0a0a7208 */ /* 0x000fe40002000000 */
[----:B------:R-:W-:Y:S02]  /*04b0*/  FSEL R11, R11, RZ, P2 ;  /* 0x000000ff0b0b7208 */ /* 0x000fe40001000000 */
[----:B------:R-:W-:Y:S02]  /*04c0*/  F2FP.F16.F32.PACK_AB R7, R7, R0 ;  /* 0x000000000707723e */ /* 0x000fe400000000ff */
[----:B------:R-:W-:Y:S02]  /*04d0*/  F2FP.F16.F32.PACK_AB R9, R6, R9 ;  /* 0x000000090609723e */ /* 0x000fe400000000ff */
[----:B------:R-:W-:Y:S01]  /*04e0*/  F2FP.F16.F32.PACK_AB R11, R11, R10 ;  /* 0x0000000a0b0b723e */ /* 0x000fe200000000ff */
[----:B------:R-:W-:Y:S04]  /*04f0*/  STG.E desc[UR4][R4.64], R3 ;  /* 0x0000000304007986 */ /* 0x000fe8000c101904 */
[----:B------:R-:W-:Y:S04]  /*0500*/  STG.E desc[UR4][R4.64+0x200], R7 ;  /* 0x0002000704007986 */ /* 0x000fe8000c101904 */
[----:B------:R-:W-:Y:S04]  /*0510*/  STG.E desc[UR4][R4.64+0x400], R9 ;  /* 0x0004000904007986 */ /* 0x000fe8000c101904 */
[----:B------:R-:W-:Y:S01]  /*0520*/  STG.E desc[UR4][R4.64+0x600], R11 ;  /* 0x0006000b04007986 */ /* 0x000fe2000c101904 */
[----:B------:R-:W-:Y:S05]  /*0530*/  EXIT ;  /* 0x000000000000794d */ /* 0x000fea0003800000 */
.L_x_1691:
        /* <DEDUP_REMOVED lines=14> */
[----:B------:R3:W5:Y:S01]  /*0620*/  @!P0 LDG.E.U16 R12, desc[UR4][R22.64] ;  /* 0x00000004160c8981 */ /* 0x000762000c1e1500 */
[----:B------:R-:W-:-:S05]  /*0630*/  @!P0 VIADD R19, R19, 0x80 ;  /* 0x0000008013138836 */ /* 0x000fca0000000000 */
[----:B------:R-:W-:-:S13]  /*0640*/  ISETP.GE.AND P1, PT, R19, R2, PT ;  /* 0x000000021300720c */ /* 0x000fda0003f26270 */
[----:B------:R-:W1:Y:S01]  /*0650*/  @!P1 LDC.64 R28, c[0x0][0x238] ;  /* 0x00008e00ff1c9b82 */ /* 0x000e620000000a00 */
[----:B------:R-:W-:Y:S02]  /*0660*/  @!P1 IMAD.IADD R17, R0, 0x1, R19 ;  /* 0x0000000100119824 */ /* 0x000fe400078e0213 */
[----:B0-----:R-:W-:Y:S01]  /*0670*/  VIADD R7, R13, 0x80 ;  /* 0x000000800d077836 */ /* 0x001fe20000000000 */
[----:B---3--:R-:W-:Y:S01]  /*0680*/  PRMT R23, RZ, 0x7610, R23 ;  /* 0x00007610ff177816 */ /* 0x008fe20000000017 */
[----:B--2---:R-:W-:-:S03]  /*0690*/  @!P2 IMAD.WIDE.U32 R30, R27, 0x2, R30 ;  /* 0x000000021b1ea825 */ /* 0x004fc600078e001e */
[----:B------:R-:W0:Y:S01]  /*06a0*/  @!P1 LDC.64 R32, c[0x0][0x230] ;  /* 0x00008c00ff209b82 */ /* 0x000e220000000a00 */
[----:B-1----:R-:W-:-:S05]  /*06b0*/  @!P1 IMAD.WIDE.U32 R28, R17, 0x2, R28 ;  /* 0x00000002111c9825 */ /* 0x002fca00078e001c */
[----:B------:R1:W2:Y:S01]  /*06c0*/  @!P1 LDG.E.U16 R20, desc[UR4][R28.64] ;  /* 0x000000041c149981 */ /* 0x0002a2000c1e1500 */
[----:B------:R-:W-:Y:S01]  /*06d0*/  @!P1 VIADD R19, R19, 0x80 ;  /* 0x0000008013139836 */ /* 0x000fe20000000000 */
[----:B------:R-:W-:-:S04]  /*06e0*/  ISETP.GE.AND P5, PT, R7, R2, PT ;  /* 0x000000020700720c */ /* 0x000fc80003fa6270 */
[----:B------:R-:W-:Y:S01]  /*06f0*/  ISETP.GE.AND P3, PT, R19, R2, PT ;  /* 0x000000021300720c */ /* 0x000fe20003f66270 */
[----:B-1----:R-:W-:Y:S01]  /*0700*/  @!P2 IMAD.WIDE.U32 R28, R27, 0x2, R14 ;  /* 0x000000021b1ca825 */ /* 0x002fe200078e000e */
[----:B------:R-:W-:-:S04]  /*0710*/  PRMT R27, RZ, 0x7610, R27 ;  /* 0x00007610ff1b7816 */ /* 0x000fc8000000001b */
[----:B------:R1:W3:Y:S01]  /*0720*/  @!P2 LDG.E.U16 R23, desc[UR4][R28.64] ;  /* 0x000000041c17a981 */ /* 0x0002e2000c1e1500 */
[----:B----4-:R-:W-:Y:S02]  /*0730*/  @!P0 IMAD.WIDE.U32 R24, R21, 0x2, R24 ;  /* 0x0000000215188825 */ /* 0x010fe400078e0018 */
[----:B------:R-:W4:Y:S01]  /*0740*/  @!P5 LDC.64 R14, c[0x0][0x218] ;  /* 0x00008600ff0edb82 */ /* 0x000f220000000a00 */
[----:B------:R0:W3:Y:S03]  /*0750*/  @!P2 LDG.E.U16 R27, desc[UR4][R30.64] ;  /* 0x000000041e1ba981 */ /* 0x0000e6000c1e1500 */
[----:B------:R-:W-:Y:S02]  /*0760*/  @!P3 IMAD.IADD R34, R0, 0x1, R19 ;  /* 0x000000010022b824 */ /* 0x000fe400078e0213 */
[----:B------:R-:W-:Y:S01]  /*0770*/  @!P3 VIADD R19, R19, 0x80 ;  /* 0x000000801313b836 */ /* 0x000fe20000000000 */
[----:B-1----:R-:W-:Y:S01]  /*0780*/  PRMT R28, RZ, 0x7610, R28 ;  /* 0x00007610ff1c7816 */ /* 0x002fe2000000001c */
[----:B------:R-:W1:Y:S05]  /*0790*/  @!P3 LDC.64 R36, c[0x0][0x230] ;  /* 0x00008c00ff24bb82 */ /* 0x000e6a0000000a00 */
[----:B------:R0:W3:Y:S03]  /*07a0*/  @!P0 LDG.E.U16 R28, desc[UR4][R24.64] ;  /* 0x00000004181c8981 */ /* 0x0000e6000c1e1500 */
[----:B0-----:R-:W0:Y:S01]  /*07b0*/  @!P3 LDC.64 R30, c[0x0][0x238] ;  /* 0x00008e00ff1ebb82 */ /* 0x001e220000000a00 */
[----:B------:R-:W-:Y:S01]  /*07c0*/  ISETP.GE.AND P4, PT, R19, R2, PT ;  /* 0x000000021300720c */ /* 0x000fe20003f86270 */
[----:B------:R-:W-:Y:S01]  /*07d0*/  @!P1 IMAD.WIDE.U32 R32, R17, 0x2, R32 ;  /* 0x0000000211209825 */ /* 0x000fe200078e0020 */
[----:B------:R-:W-:-:S02]  /*07e0*/  PRMT R16, RZ, 0x7610, R16 ;  /* 0x00007610ff107816 */ /* 0x000fc40000000010 */
[----:B------:R-:W-:-:S04]  /*07f0*/  PRMT R17, RZ, 0x7610, R17 ;  /* 0x00007610ff117816 */ /* 0x000fc80000000011 */
[----:B------:R1:W3:Y:S01]  /*0800*/  @!P1 LDG.E.U16 R16, desc[UR4][R32.64] ;  /* 0x0000000420109981 */ /* 0x0002e2000c1e1500 */
[----:B------:R-:W-:-:S04]  /*0810*/  PRMT R22, RZ, 0x7610, R22 ;  /* 0x00007610ff167816 */ /* 0x000fc80000000016 */
[----:B------:R-:W4:Y:S01]  /*0820*/  @!P4 LDC.64 R24, c[0x0][0x230] ;  /* 0x00008c00ff18cb82 */ /* 0x000f220000000a00 */
[----:B-1----:R-:W-:-:S05]  /*0830*/  @!P3 IMAD.WIDE.U32 R36, R34, 0x2, R36 ;  /* 0x000000022224b825 */ /* 0x002fca00078e0024 */
[----:B------:R1:W3:Y:S02]  /*0840*/  @!P3 LDG.E.U16 R22, desc[UR4][R36.64] ;  /* 0x000000042416b981 */ /* 0x0002e4000c1e1500 */
[----:B------:R-:W1:Y:S01]  /*0850*/  @!P4 LDC.64 R32, c[0x0][0x238] ;  /* 0x00008e00ff20cb82 */ /* 0x000e620000000a00 */
[----:B0-----:R-:W-:-:S05]  /*0860*/  @!P3 IMAD.WIDE.U32 R34, R34, 0x2, R30 ;  /* 0x000000022222b825 */ /* 0x001fca00078e001e */
[----:B------:R-:W3:Y:S01]  /*0870*/  @!P3 LDG.E.U16 R17, desc[UR4][R34.64] ;  /* 0x000000042211b981 */ /* 0x000ee2000c1e1500 */
[----:B------:R-:W-:Y:S02]  /*0880*/  PRMT R18, RZ, 0x7610, R18 ;  /* 0x00007610ff127816 */ /* 0x000fe40000000012 */
[----:B------:R-:W-:Y:S01]  /*0890*/  PRMT R26, RZ, 0x7610, R26 ;  /* 0x00007610ff1a7816 */ /* 0x000fe2000000001a */
[----:B------:R-:W-:Y:S02]  /*08a0*/  VIADD R21, R13, 0x100 ;  /* 0x000001000d157836 */ /* 0x000fe40000000000 */
[----:B-----5:R-:W-:-:S05]  /*08b0*/  @!P5 HADD2.F32 R12, -RZ, R12.H0_H0 ;  /* 0x2000000cff0cd230 */ /* 0x020fca0000004100 */
[----:B----4-:R-:W-:Y:S01]  /*08c0*/  @!P5 FSETP.GE.FTZ.AND P1, PT, R12, R15, PT ;  /* 0x0000000f0c00d20b */ /* 0x010fe20003f36000 */
[----:B------:R-:W-:Y:S02]  /*08d0*/  @!P4 IMAD.IADD R15, R0, 0x1, R19 ;  /* 0x00000001000fc824 */ /* 0x000fe400078e0213 */
[----:B------:R-:W-:-:S05]  /*08e0*/  @!P4 VIADD R19, R19, 0x80 ;  /* 0x000000801313c836 */ /* 0x000fca0000000000 */
[----:B------:R-:W-:-:S13]  /*08f0*/  ISETP.GE.AND P6, PT, R19, R2, PT ;  /* 0x000000021300720c */ /* 0x000fda0003fc6270 */
[----:B-1----:R-:W0:Y:S08]  /*0900*/  @!P6 LDC.64 R36, c[0x0][0x238] ;  /* 0x00008e00ff24eb82 */ /* 0x002e300000000a00 */
[----:B------:R-:W1:Y:S01]  /*0910*/  @!P6 LDC.64 R30, c[0x0][0x230] ;  /* 0x00008c00ff1eeb82 */ /* 0x000e620000000a00 */
[----:B------:R-:W-:-:S04]  /*0920*/  @!P4 IMAD.WIDE.U32 R24, R15, 0x2, R24 ;  /* 0x000000020f18c825 */ /* 0x000fc800078e0018 */
[----:B------:R-:W-:Y:S01]  /*0930*/  @!P4 IMAD.WIDE.U32 R32, R15, 0x2, R32 ;  /* 0x000000020f20c825 */ /* 0x000fe200078e0020 */
[----:B------:R4:W5:Y:S03]  /*0940*/  @!P4 LDG.E.U16 R18, desc[UR4][R24.64] ;  /* 0x000000041812c981 */ /* 0x000966000c1e1500 */
[----:B------:R-:W-:Y:S01]  /*0950*/  @!P6 IMAD.IADD R15, R0, 0x1, R19 ;  /* 0x00000001000fe824 */ /* 0x000fe200078e0213 */
[----:B------:R1:W5:Y:S01]  /*0960*/  @!P4 LDG.E.U16 R26, desc[UR4][R32.64] ;  /* 0x00000004201ac981 */ /* 0x000362000c1e1500 */
[----:B------:R-:W-:-:S05]  /*0970*/  @!P6 VIADD R19, R19, 0x80 ;  /* 0x000000801313e836 */ /* 0x000fca0000000000 */
[-C--:B------:R-:W-:Y:S01]  /*0980*/  ISETP.GE.AND P3, PT, R19, R2.reuse, PT ;  /* 0x000000021300720c */ /* 0x080fe20003f66270 */
[----:B0-----:R-:W-:Y:S01]  /*0990*/  @!P6 IMAD.WIDE.U32 R36, R15, 0x2, R36 ;  /* 0x000000020f24e825 */ /* 0x001fe200078e0024 */
[----:B----4-:R-:W-:Y:S02]  /*09a0*/  PRMT R25, RZ, 0x7610, R25 ;  /* 0x00007610ff197816 */ /* 0x010fe40000000019 */
[----:B------:R-:W-:Y:S02]  /*09b0*/  ISETP.GE.AND P4, PT, R21, R2, PT ;  /* 0x000000021500720c */ /* 0x000fe40003f86270 */
[----:B------:R-:W-:Y:S01]  /*09c0*/  PRMT R21, RZ, 0x7610, R21 ;  /* 0x00007610ff157816 */ /* 0x000fe20000000015 */
[----:B-1----:R-:W-:Y:S01]  /*09d0*/  @!P6 IMAD.WIDE.U32 R30, R15, 0x2, R30 ;  /* 0x000000020f1ee825 */ /* 0x002fe200078e001e */
[----:B------:R-:W4:Y:S04]  /*09e0*/  @!P6 LDG.E.U16 R25, desc[UR4][R36.64] ;  /* 0x000000042419e981 */ /* 0x000f28000c1e1500 */
[----:B------:R0:W4:Y:S01]  /*09f0*/  @!P6 LDG.E.U16 R21, desc[UR4][R30.64] ;  /* 0x000000041e15e981 */ /* 0x000122000c1e1500 */
[----:B------:R-:W1:Y:S01]  /*0a00*/  @!P3 LDC.64 R34, c[0x0][0x230] ;  /* 0x00008c00ff22bb82 */ /* 0x000e620000000a00 */
[----:B------:R-:W-:-:S07]  /*0a10*/  @!P3 IMAD.IADD R32, R0, 0x1, R19 ;  /* 0x000000010020b824 */ /* 0x000fce00078e0213 */
[----:B0-----:R-:W0:Y:S01]  /*0a20*/  @!P3 LDC.64 R30, c[0x0][0x238] ;  /* 0x00008e00ff1ebb82 */ /* 0x001e220000000a00 */
[----:B------:R-:W-:-:S05]  /*0a30*/  @!P3 VIADD R19, R19, 0x80 ;  /* 0x000000801313b836 */ /* 0x000fca0000000000 */
[----:B------:R-:W-:Y:S02]  /*0a40*/  ISETP.GE.AND P6, PT, R19, R2, PT ;  /* 0x000000021300720c */ /* 0x000fe40003fc6270 */
[----:B------:R-:W-:Y:S02]  /*0a50*/  @!P5 FSETP.GTU.FTZ.AND P0, PT, R12, R14, PT ;  /* 0x0000000e0c00d20b */ /* 0x000fe40003f1c000 */
[----:B------:R-:W3:Y:S01]  /*0a60*/  @!P4 LDC.64 R14, c[0x0][0x218] ;  /* 0x00008600ff0ecb82 */ /* 0x000ee20000000a00 */
[----:B-1----:R-:W-:Y:S01]  /*0a70*/  @!P3 IMAD.WIDE.U32 R34, R32, 0x2, R34 ;  /* 0x000000022022b825 */ /* 0x002fe200078e0022 */
[----:B------:R-:W-:-:S03]  /*0a80*/  PRMT R24, RZ, 0x7610, R24 ;  /* 0x00007610ff187816 */ /* 0x000fc60000000018 */
[----:B0-----:R-:W-:-:S04]  /*0a90*/  @!P3 IMAD.WIDE.U32 R32, R32, 0x2, R30 ;  /* 0x000000022020b825 */ /* 0x001fc800078e001e */
[----:B------:R-:W0:Y:S01]  /*0aa0*/  @!P6 LDC.64 R30, c[0x0][0x230] ;  /* 0x00008c00ff1eeb82 */ /* 0x000e220000000a00 */
[----:B------:R-:W4:Y:S01]  /*0ab0*/  @!P3 LDG.E.U16 R24, desc[UR4][R32.64] ;  /* 0x000000042018b981 */ /* 0x000f22000c1e1500 */
[----:B--2---:R-:W-:Y:S01]  /*0ac0*/  @!P4 HADD2.F32 R20, -RZ, R20.H0_H0 ;  /* 0x20000014ff14c230 */ /* 0x004fe20000004100 */
[----:B------:R-:W-:-:S04]  /*0ad0*/  @!P5 PLOP3.LUT P0, PT, P0, P1, PT, 0x20, 0x0 ;  /* 0x000000000000d81c */ /* 0x000fc80000702470 */
[----:B---3--:R-:W-:Y:S01]  /*0ae0*/  @!P4 FSETP.GTU.FTZ.AND P1, PT, R20, R14, PT ;  /* 0x0000000e1400c20b */ /* 0x008fe20003f3c000 */
[----:B------:R-:W-:-:S04]  /*0af0*/  @!P6 IMAD.IADD R14, R0, 0x1, R19 ;  /* 0x00000001000ee824 */ /* 0x000fc800078e0213 */
[----:B0-----:R-:W-:Y:S02]  /*0b00*/  @!P6 IMAD.WIDE.U32 R36, R14, 0x2, R30 ;  /* 0x000000020e24e825 */ /* 0x001fe400078e001e */
[----:B------:R-:W0:Y:S01]  /*0b10*/  @!P6 LDC.64 R30, c[0x0][0x238] ;  /* 0x00008e00ff1eeb82 */ /* 0x000e220000000a00 */
[----:B------:R-:W-:-:S06]  /*0b20*/  PRMT R12, RZ, 0x7610, R12 ;  /* 0x00007610ff0c7816 */ /* 0x000fcc000000000c */
[----:B------:R-:W2:Y:S01]  /*0b30*/  @!P3 LDG.E.U16 R12, desc[UR4][R34.64] ;  /* 0x00000004220cb981 */ /* 0x000ea2000c1e1500 */
[----:B------:R-:W-:Y:S02]  /*0b40*/  @!P4 FSETP.GE.FTZ.AND P3, PT, R20, R15, PT ;  /* 0x0000000f1400c20b */ /* 0x000fe40003f76000 */
[----:B------:R-:W-:Y:S01]  /*0b50*/  PRMT R20, RZ, 0x7610, R20 ;  /* 0x00007610ff147816 */ /* 0x000fe20000000014 */
[----:B0-----:R-:W-:-:S05]  /*0b60*/  @!P6 IMAD.WIDE.U32 R30, R14, 0x2, R30 ;  /* 0x000000020e1ee825 */ /* 0x001fca00078e001e */
[----:B------:R-:W3:Y:S01]  /*0b70*/  @!P6 LDG.E.U16 R20, desc[UR4][R30.64] ;  /* 0x000000041e14e981 */ /* 0x000ee2000c1e1500 */
[----:B------:R-:W-:-:S06]  /*0b80*/  PRMT R19, RZ, 0x7610, R19 ;  /* 0x00007610ff137816 */ /* 0x000fcc0000000013 */
[----:B------:R-:W2:Y:S01]  /*0b90*/  @!P6 LDG.E.U16 R19, desc[UR4][R36.64] ;  /* 0x000000042413e981 */ /* 0x000ea2000c1e1500 */
[----:B------:R-:W-:-:S05]  /*0ba0*/  VIADD R15, R13, 0x180 ;  /* 0x000001800d0f7836 */ /* 0x000fca0000000000 */
[----:B------:R-:W-:Y:S02]  /*0bb0*/  ISETP.GE.AND P6, PT, R15, R2, PT ;  /* 0x000000020f00720c */ /* 0x000fe40003fc6270 */
[----:B------:R-:W0:Y:S01]  /*0bc0*/  @!P2 LDC.64 R14, c[0x0][0x218] ;  /* 0x00008600ff0eab82 */ /* 0x000e220000000a00 */
[----:B------:R-:W-:Y:S02]  /*0bd0*/  @!P5 HADD2.F32 R28, -RZ, R28.H0_H0 ;  /* 0x2000001cff1cd230 */ /* 0x000fe40000004100 */
[----:B------:R-:W-:Y:S01]  /*0be0*/  @!P2 HADD2.F32 R27, -RZ, R27.H0_H0 ;  /* 0x2000001bff1ba230 */ /* 0x000fe20000004100 */
[----:B------:R-:W-:Y:S02]  /*0bf0*/  @!P4 PLOP3.LUT P3, PT, P1, P3, PT, 0x20, 0x0 ;  /* 0x000000000000c81c */ /* 0x000fe40000f66470 */
[----:B------:R-:W-:Y:S02]  /*0c00*/  @!P5 FSEL R28, R28, RZ, P0 ;  /* 0x000000ff1c1cd208 */ /* 0x000fe40000000000 */
[----:B0-----:R-:W-:-:S02]  /*0c10*/  @!P2 FSETP.GTU.FTZ.AND P0, PT, R27, R14, PT ;  /* 0x0000000e1b00a20b */ /* 0x001fc40003f1c000 */
[----:B------:R-:W-:Y:S02]  /*0c20*/  @!P2 FSETP.GE.FTZ.AND P1, PT, R27, R15, PT ;  /* 0x0000000f1b00a20b */ /* 0x000fe40003f36000 */
[----:B------:R-:W0:Y:S01]  /*0c30*/  @!P6 LDC.64 R14, c[0x0][0x218] ;  /* 0x00008600ff0eeb82 */ /* 0x000e220000000a00 */
[----:B------:R-:W-:Y:S02]  /*0c40*/  @!P6 HADD2.F32 R17, -RZ, R17.H0_H0 ;  /* 0x20000011ff11e230 */ /* 0x000fe40000004100 */
[----:B------:R-:W-:Y:S02]  /*0c50*/  @!P4 HADD2.F32 R16, -RZ, R16.H0_H0 ;  /* 0x20000010ff10c230 */ /* 0x000fe40000004100 */
[----:B------:R-:W-:Y:S01]  /*0c60*/  VIADD R27, R13, 0x200 ;  /* 0x000002000d1b7836 */ /* 0x000fe20000000000 */
[----:B------:R-:W-:Y:S02]  /*0c70*/  @!P2 PLOP3.LUT P0, PT, P0, P1, PT, 0x20, 0x0 ;  /* 0x000000000000a81c */ /* 0x000fe40000702470 */
[----:B------:R-:W-:-:S02]  /*0c80*/  @!P5 F2FP.F16.F32.PACK_AB R8, RZ, R28 ;  /* 0x0000001cff08d23e */ /* 0x000fc400000000ff */
[----:B------:R-:W-:Y:S02]  /*0c90*/  @!P4 FSEL R16, R16, RZ, P3 ;  /* 0x000000ff1010c208 */ /* 0x000fe40001800000 */
[----:B------:R-:W-:Y:S02]  /*0ca0*/  ISETP.GE.AND P5, PT, R27, R2, PT ;  /* 0x000000021b00720c */ /* 0x000fe40003fa6270 */
[----:B------:R-:W-:Y:S02]  /*0cb0*/  @!P4 F2FP.F16.F32.PACK_AB R9, RZ, R16 ;  /* 0x00000010ff09c23e */ /* 0x000fe400000000ff */
[----:B0-----:R-:W-:Y:S01]  /*0cc0*/  @!P6 FSETP.GE.FTZ.AND P1, PT, R17, R15, PT ;  /* 0x0000000f1100e20b */ /* 0x001fe20003f36000 */
[----:B------:R-:W-:-:S05]  /*0cd0*/  VIADD R15, R13, 0x280 ;  /* 0x000002800d0f7836 */ /* 0x000fca0000000000 */
[----:B------:R-:W-:Y:S02]  /*0ce0*/  ISETP.GE.AND P4, PT, R15, R2, PT ;  /* 0x000000020f00720c */ /* 0x000fe40003f86270 */
[----:B------:R-:W-:Y:S02]  /*0cf0*/  @!P6 FSETP.GTU.FTZ.AND P3, PT, R17, R14, PT ;  /* 0x0000000e1100e20b */ /* 0x000fe40003f7c000 */
[----:B------:R-:W0:Y:S09]  /*0d00*/  @!P5 LDC.64 R14, c[0x0][0x218] ;  /* 0x00008600ff0edb82 */ /* 0x000e320000000a00 */
[----:B------:R-:W1:Y:S01]  /*0d10*/  @!P4 LDC.64 R16, c[0x0][0x218] ;  /* 0x00008600ff10cb82 */ /* 0x000e620000000a00 */
[----:B------:R-:W-:Y:S01]  /*0d20*/  @!P6 HADD2.F32 R22, -RZ, R22.H0_H0 ;  /* 0x20000016ff16e230 */ /* 0x000fe20000004100 */
[----:B------:R-:W-:-:S04]  /*0d30*/  @!P6 PLOP3.LUT P3, PT, P3, P1, PT, 0x20, 0x0 ;  /* 0x000000000000e81c */ /* 0x000fc80001f62470 */
[----:B------:R-:W-:Y:S01]  /*0d40*/  @!P6 FSEL R27, R22, RZ, P3 ;  /* 0x000000ff161be208 */ /* 0x000fe20001800000 */
[----:B------:R-:W-:-:S05]  /*0d50*/  @!P2 HADD2.F32 R22, -RZ, R23.H0_H0 ;  /* 0x20000017ff16a230 */ /* 0x000fca0000004100 */
[----:B------:R-:W-:Y:S02]  /*0d60*/  @!P2 FSEL R22, R22, RZ, P0 ;  /* 0x000000ff1616a208 */ /* 0x000fe40000000000 */
[----:B------:R-:W-:Y:S01]  /*0d70*/  @!P6 F2FP.F16.F32.PACK_AB R10, RZ, R27 ;  /* 0x0000001bff0ae23e */ /* 0x000fe200000000ff */
[----:B-----5:R-:W-:-:S05]  /*0d80*/  @!P5 HADD2.F32 R26, -RZ, R26.H0_H0 ;  /* 0x2000001aff1ad230 */ /* 0x020fca0000004100 */
[C---:B0-----:R-:W-:Y:S02]  /*0d90*/  @!P5 FSETP.GTU.FTZ.AND P1, PT, R26.reuse, R14, PT ;  /* 0x0000000e1a00d20b */ /* 0x041fe40003f3c000 */
[----:B------:R-:W-:Y:S01]  /*0da0*/  @!P5 FSETP.GE.FTZ.AND P3, PT, R26, R15, PT ;  /* 0x0000000f1a00d20b */ /* 0x000fe20003f76000 */
[----:B------:R-:W-:-:S03]  /*0db0*/  VIADD R15, R13, 0x300 ;  /* 0x000003000d0f7836 */ /* 0x000fc60000000000 */
[----:B------:R-:W-:Y:S01]  /*0dc0*/  @!P5 PLOP3.LUT P1, PT, P1, P3, PT, 0x20, 0x0 ;  /* 0x000000000000d81c */ /* 0x000fe20000f26470 */
[----:B----4-:R-:W-:-:S05]  /*0dd0*/  @!P4 HADD2.F32 R25, -RZ, R25.H0_H0 ;  /* 0x20000019ff19c230 */ /* 0x010fca0000004100 */
[C---:B-1----:R-:W-:Y:S02]  /*0de0*/  @!P4 FSETP.GTU.FTZ.AND P0, PT, R25.reuse, R16, PT ;  /* 0x000000101900c20b */ /* 0x042fe40003f1c000 */
[----:B------:R-:W-:-:S04]  /*0df0*/  @!P4 FSETP.GE.FTZ.AND P3, PT, R25, R17, PT ;  /* 0x000000111900c20b */ /* 0x000fc80003f76000 */
[----:B------:R-:W-:Y:S02]  /*0e00*/  @!P4 PLOP3.LUT P0, PT, P0, P3, PT, 0x20, 0x0 ;  /* 0x000000000000c81c */ /* 0x000fe40000706470 */
[----:B------:R-:W-:-:S13]  /*0e10*/  ISETP.GE.AND P3, PT, R15, R2, PT ;  /* 0x000000020f00720c */ /* 0x000fda0003f66270 */
[----:B------:R-:W0:Y:S01]  /*0e20*/  @!P3 LDC.64 R14, c[0x0][0x218] ;  /* 0x00008600ff0ebb82 */ /* 0x000e220000000a00 */
[----:B------:R-:W-:-:S05]  /*0e30*/  @!P4 HADD2.F32 R17, -RZ, R21.H0_H0 ;  /* 0x20000015ff11c230 */ /* 0x000fca0000004100 */
[----:B------:R-:W-:Y:S01]  /*0e40*/  @!P4 FSEL R17, R17, RZ, P0 ;  /* 0x000000ff1111c208 */ /* 0x000fe20000000000 */
[----:B------:R-:W-:-:S05]  /*0e50*/  @!P3 HADD2.F32 R24, -RZ, R24.H0_H0 ;  /* 0x20000018ff18b230 */ /* 0x000fca0000004100 */
[----:B0-----:R-:W-:Y:S01]  /*0e60*/  @!P3 FSETP.GE.FTZ.AND P0, PT, R24, R15, PT ;  /* 0x0000000f1800b20b */ /* 0x001fe20003f16000 */
[----:B------:R-:W-:-:S05]  /*0e70*/  VIADD R15, R13, 0x380 ;  /* 0x000003800d0f7836 */ /* 0x000fca0000000000 */
[----:B------:R-:W-:Y:S01]  /*0e80*/  ISETP.GE.AND P6, PT, R15, R2, PT ;  /* 0x000000020f00720c */ /* 0x000fe20003fc6270 */
[----:B------:R-:W-:-:S05]  /*0e90*/  @!P5 HADD2.F32 R16, -RZ, R18.H0_H0 ;  /* 0x20000012ff10d230 */ /* 0x000fca0000004100 */
[----:B------:R-:W-:Y:S02]  /*0ea0*/  @!P5 FSEL R16, R16, RZ, P1 ;  /* 0x000000ff1010d208 */ /* 0x000fe40000800000 */
[----:B------:R-:W-:-:S05]  /*0eb0*/  @!P3 FSETP.GTU.FTZ.AND P1, PT, R24, R14, PT ;  /* 0x0000000e1800b20b */ /* 0x000fca0003f3c000 */
[----:B------:R-:W0:Y:S01]  /*0ec0*/  @!P6 LDC.64 R14, c[0x0][0x218] ;  /* 0x00008600ff0eeb82 */ /* 0x000e220000000a00 */
[----:B------:R-:W-:-:S04]  /*0ed0*/  @!P3 PLOP3.LUT P0, PT, P1, P0, PT, 0x20, 0x0 ;  /* 0x000000000000b81c */ /* 0x000fc80000f00470 */
[----:B------:R-:W-:Y:S01]  /*0ee0*/  P2R R18, PR, RZ, 0x1 ;  /* 0x00000001ff127803 */ /* 0x000fe20000000000 */
[----:B---3--:R-:W-:-:S05]  /*0ef0*/  @!P6 HADD2.F32 R20, -RZ, R20.H0_H0 ;  /* 0x20000014ff14e230 */ /* 0x008fca0000004100 */
[C---:B0-----:R-:W-:Y:S02]  /*0f00*/  @!P6 FSETP.GTU.FTZ.AND P0, PT, R20.reuse, R14, PT ;  /* 0x0000000e1400e20b */ /* 0x041fe40003f1c000 */
[----:B------:R-:W-:Y:S02]  /*0f10*/  @!P6 FSETP.GE.FTZ.AND P1, PT, R20, R15, PT ;  /* 0x0000000f1400e20b */ /* 0x000fe40003f36000 */
[----:B------:R-:W0:Y:S01]  /*0f20*/  @!P2 LDC.64 R14, c[0x0][0x228] ;  /* 0x00008a00ff0eab82 */ /* 0x000e220000000a00 */
[----:B------:R-:W-:Y:S01]  /*0f30*/  @!P2 IMAD.IADD R21, R0, 0x1, R13 ;  /* 0x000000010015a824 */ /* 0x000fe200078e020d */
[----:B------:R-:W-:Y:S01]  /*0f40*/  @!P2 F2FP.F16.F32.PACK_AB R11, RZ, R22 ;  /* 0x00000016ff0ba23e */ /* 0x000fe200000000ff */
[----:B--2---:R-:W-:Y:S01]  /*0f50*/  @!P3 HADD2.F32 R12, -RZ, R12.H0_H0 ;  /* 0x2000000cff0cb230 */ /* 0x004fe20000004100 */
[----:B------:R-:W-:Y:S01]  /*0f60*/  @!P6 PLOP3.LUT P0, PT, P0, P1, PT, 0x20, 0x0 ;  /* 0x000000000000e81c */ /* 0x000fe20000702470 */
[----:B------:R-:W-:Y:S01]  /*0f70*/  @!P2 IMAD.MOV.U32 R13, RZ, RZ, R7 ;  /* 0x000000ffff0da224 */ /* 0x000fe200078e0007 */
[----:B------:R-:W-:-:S04]  /*0f80*/  ISETP.NE.AND P1, PT, R18, RZ, PT ;  /* 0x000000ff1200720c */ /* 0x000fc80003f25270 */
[----:B------:R-:W-:Y:S02]  /*0f90*/  @!P3 FSEL R12, R12, RZ, P1 ;  /* 0x000000ff0c0cb208 */ /* 0x000fe40000800000 */
[----:B------:R-:W-:Y:S01]  /*0fa0*/  ISETP.GE.AND P1, PT, R13, R2, PT ;  /* 0x000000020d00720c */ /* 0x000fe20003f26270 */
[----:B0-----:R-:W-:-:S05]  /*0fb0*/  @!P2 IMAD.WIDE.U32 R14, R21, 0x2, R14 ;  /* 0x00000002150ea825 */ /* 0x001fca00078e000e */
[----:B------:R0:W-:Y:S01]  /*0fc0*/  @!P2 STG.E.U16 desc[UR4][R14.64], R11 ;  /* 0x0000000b0e00a986 */ /* 0x0001e2000c101504 */
[----:B------:R-:W-:Y:S01]  /*0fd0*/  @!P6 HADD2.F32 R19, -RZ, R19.H0_H0 ;  /* 0x20000013ff13e230 */ /* 0x000fe20000004100 */
[----:B------:R-:W-:Y:S04]  /*0fe0*/  BSSY B0, `(.L_x_1692) ;  /* 0x0000031000007945 */ /* 0x000fe80003800000 */
[----:B------:R-:W-:Y:S01]  /*0ff0*/  BSSY B1, `(.L_x_1693) ;  /* 0x0000029000017945 */ /* 0x000fe20003800000 */
[----:B------:R-:W-:Y:S02]  /*1000*/  @!P6 FSEL R19, R19, RZ, P0 ;  /* 0x000000ff1313e208 */ /* 0x000fe40000000000 */
[----:B------:R-:W-:Y:S02]  /*1010*/  @!P5 F2FP.F16.F32.PACK_AB R3, RZ, R16 ;  /* 0x00000010ff03d23e */ /* 0x000fe400000000ff */
[----:B------:R-:W-:-:S02]  /*1020*/  @!P4 F2FP.F16.F32.PACK_AB R4, RZ, R17 ;  /* 0x00000011ff04c23e */ /* 0x000fc400000000ff */
[----:B------:R-:W-:Y:S02]  /*1030*/  @!P3 F2FP.F16.F32.PACK_AB R5, RZ, R12 ;  /* 0x0000000cff05b23e */ /* 0x000fe400000000ff */
[----:B------:R-:W-:Y:S01]  /*1040*/  @!P6 F2FP.F16.F32.PACK_AB R6, RZ, R19 ;  /* 0x00000013ff06e23e */ /* 0x000fe200000000ff */
        /* <DEDUP_REMOVED lines=13> */
.L_x_1694:
[----:B------:R-:W-:-:S13]  /*1120*/  ISETP.GE.AND P0, PT, R13, R2, PT ;  /* 0x000000020d00720c */ /* 0x000fda0003f06270 */
[----:B------:R-:W-:Y:S05]  /*1130*/  @P0 BRA `(.L_x_1696) ;  /* 0x0000000000300947 */ /* 0x000fea0003800000 */
[----:B0-----:R-:W0:Y:S01]  /*1140*/  LDC.64 R8, c[0x0][0x228] ;  /* 0x00008a00ff087b82 */ /* 0x001e220000000a00 */
[----:B------:R-:W-:Y:S02]  /*1150*/  IMAD.IADD R7, R0, 0x1, R13 ;  /* 0x0000000100077824 */ /* 0x000fe400078e020d */
[----:B------:R-:W-:Y:S02]  /*1160*/  VIADD R13, R13, 0x80 ;  /* 0x000000800d0d7836 */ /* 0x000fe40000000000 */
[----:B0-----:R-:W-:-:S05]  /*1170*/  IMAD.WIDE.U32 R8, R7, 0x2, R8 ;  /* 0x0000000207087825 */ /* 0x001fca00078e0008 */
[----:B------:R1:W-:Y:S02]  /*1180*/  STG.E.U16 desc[UR4][R8.64], R10 ;  /* 0x0000000a08007986 */ /* 0x0003e4000c101504 */
.L_x_1695:
[----:B------:R-:W-:-:S13]  /*1190*/  ISETP.GE.AND P0, PT, R13, R2, PT ;  /* 0x000000020d00720c */ /* 0x000fda0003f06270 */
[----:B------:R-:W-:Y:S05]  /*11a0*/  @P0 BRA `(.L_x_1697) ;  /* 0x0000000000340947 */ /* 0x000fea0003800000 */
[----:B01----:R-:W0:Y:S01]  /*11b0*/  LDC.64 R8, c[0x0][0x228] ;  /* 0x00008a00ff087b82 */ /* 0x003e220000000a00 */
[----:B------:R-:W-:Y:S02]  /*11c0*/  IMAD.IADD R7, R0, 0x1, R13 ;  /* 0x0000000100077824 */ /* 0x000fe400078e020d */
[----:B------:R-:W-:Y:S02]  /*11d0*/  VIADD R13, R13, 0x80 ;  /* 0x000000800d0d7836 */ /* 0x000fe40000000000 */
[----:B0-----:R-:W-:-:S05]  /*11e0*/  IMAD.WIDE.U32 R8, R7, 0x2, R8 ;  /* 0x0000000207087825 */ /* 0x001fca00078e0008 */
[----:B------:R1:W-:Y:S02]  /*11f0*/  STG.E.U16 desc[UR4][R8.64], R3 ;  /* 0x0000000308007986 */ /* 0x0003e4000c101504 */
.L_x_1696:
        /* <DEDUP_REMOVED lines=8> */
.L_x_1697:
[----:B------:R-:W-:Y:S05]  /*1280*/  BSYNC B1 ;  /* 0x0000000000017941 */ /* 0x000fea0003800000 */
.L_x_1693:
[----:B------:R-:W-:-:S13]  /*1290*/  ISETP.GE.AND P0, PT, R13, R2, PT ;  /* 0x000000020d00720c */ /* 0x000fda0003f06270 */
[----:B012---:R-:W0:Y:S01]  /*12a0*/  @!P0 LDC.64 R8, c[0x0][0x228] ;  /* 0x00008a00ff088b82 */ /* 0x007e220000000a00 */
[----:B------:R-:W-:Y:S02]  /*12b0*/  @!P0 IMAD.IADD R3, R0, 0x1, R13 ;  /* 0x0000000100038824 */ /* 0x000fe400078e020d */
[----:B------:R-:W-:Y:S02]  /*12c0*/  @!P0 VIADD R13, R13, 0x80 ;  /* 0x000000800d0d8836 */ /* 0x000fe40000000000 */
[----:B0-----:R-:W-:-:S05]  /*12d0*/  @!P0 IMAD.WIDE.U32 R8, R3, 0x2, R8 ;  /* 0x0000000203088825 */ /* 0x001fca00078e0008 */
[----:B------:R2:W-:Y:S02]  /*12e0*/  @!P0 STG.E.U16 desc[UR4][R8.64], R5 ;  /* 0x0000000508008986 */ /* 0x0005e4000c101504 */
.L_x_1698:
[----:B------:R-:W-:Y:S05]  /*12f0*/  BSYNC B0 ;  /* 0x0000000000007941 */ /* 0x000fea0003800000 */
.L_x_1692:
        /* <DEDUP_REMOVED lines=8> */
.L_x_1699:
        /* <DEDUP_REMOVED lines=16> */
.L_x_3358:


//--------------------- .text._ZN2at6native29vectorized_elementwise_kernelILi4EZZZNS0_65_GLOBAL__N__eb3311e5_27_ActivationHardtanhKernel_cu_f5210f67_355124hardtanh_backward_kernelERNS_14TensorIteratorERKN3c106ScalarES8_ENKUlvE_clEvENKUlvE1_clEvEUlNS5_4HalfESB_E_St5arrayIPcLm3EEEEviT0_T1_ --------------------------
	.section	.text._ZN2at6native29vectorized_elementwise_kernelILi4EZZZNS0_65_GLOBAL__N__eb3311e5_27_ActivationHardtanhKernel_cu_f5210f67_355124hardtanh_backward_kernelERNS_14TensorIteratorERKN3c106ScalarES8_ENKUlvE_clEvENKUlvE1_clEvEUlNS5_4HalfESB_E_St5arrayIPcLm3EEEEviT0_T1_,"ax",@progbits
	.align	128
        .global         _ZN2at6native29vectorized_elementwise_kernelILi4EZZZNS0_65_GLOBAL__N__eb3311e5_27_ActivationHardtanhKernel_cu_f5210f67_355124hardtanh_backward_kernelERNS_14TensorIteratorERKN3c106ScalarES8_ENKUlvE_clEvENKUlvE1_clEvEUlNS5_4HalfESB_E_St5arrayIPcLm3EEEEviT0_T1_
        .type           _ZN2at6native29vectorized_elementwise_kernelILi4EZZZNS0_65_GLOBAL__N__eb3311e5_27_ActivationHardtanhKernel_cu_f5210f67_355124hardtanh_backward_kernelERNS_14TensorIteratorERKN3c106ScalarES8_ENKUlvE_clEvENKUlvE1_clEvEUlNS5_4HalfESB_E_St5arrayIPcLm3EEEEviT0_T1_,@function
        .size           _ZN2at6native29vectorized_elementwise_kernelILi4EZZZNS0_65_GLOBAL__N__eb3311e5_27_ActivationHardtanhKernel_cu_f5210f67_355124hardtanh_backward_kernelERNS_14TensorIteratorERKN3c106ScalarES8_ENKUlvE_clEvENKUlvE1_clEvEUlNS5_4HalfESB_E_St5arrayIPcLm3EEEEviT0_T1_,(.L_x_3359 - _ZN2at6native29vectorized_elementwise_kernelILi4EZZZNS0_65_GLOBAL__N__eb3311e5_27_ActivationHardtanhKernel_cu_f5210f67_355124hardtanh_backward_kernelERNS_14TensorIteratorERKN3c106ScalarES8_ENKUlvE_clEvENKUlvE1_clEvEUlNS5_4HalfESB_E_St5arrayIPcLm3EEEEviT0_T1_)
        .other          _ZN2at6native29vectorized_elementwise_kernelILi4EZZZNS0_65_GLOBAL__N__eb3311e5_27_ActivationHardtanhKernel_cu_f5210f67_355124hardtanh_backward_kernelERNS_14TensorIteratorERKN3c106ScalarES8_ENKUlvE_clEvENKUlvE1_clEvEUlNS5_4HalfESB_E_St5arrayIPcLm3EEEEviT0_T1_,@"STO_CUDA_ENTRY STV_DEFAULT"
_ZN2at6native29vectorized_elementwise_kernelILi4EZZZNS0_65_GLOBAL__N__eb3311e5_27_ActivationHardtanhKernel_cu_f5210f67_355124hardtanh_backward_kernelERNS_14TensorIteratorERKN3c106ScalarES8_ENKUlvE_clEvENKUlvE1_clEvEUlNS5_4HalfESB_E_St5arrayIPcLm3EEEEviT0_T1_:
.text._ZN2at6native29vectorized_elementwise_kernelILi4EZZZNS0_65_GLOBAL__N__eb3311e5_27_ActivationHardtanhKernel_cu_f5210f67_355124hardtanh_backward_kernelERNS_14TensorIteratorERKN3c106ScalarES8_ENKUlvE_clEvENKUlvE1_clEvEUlNS5_4HalfESB_E_St5arrayIPcLm3EEEEviT0_T1_:
        /* <DEDUP_REMOVED lines=15> */
[----:B------:R-:W2:Y:S04]  /*00f0*/  LDG.E.64 R14, desc[UR4][R10.64] ;  /* 0x000000040a0e7981 */ /* 0x000ea8000c1e1b00 */
[----:B------:R0:W3:Y:S01]  /*0100*/  LDG.E.64 R8, desc[UR4][R10.64+0x400] ;  /* 0x000400040a087981 */ /* 0x0000e2000c1e1b00 */
[----:B------:R-:W-:-:S05]  /*0110*/  IMAD.WIDE.U32 R12, R4, 0x8, R2 ;  /* 0x00000008040c7825 */ /* 0x000fca00078e0002 */
[----:B------:R-:W4:Y:S04]  /*0120*/  LDG.E.64 R2, desc[UR4][R12.64] ;  /* 0x000000040c027981 */ /* 0x000f28000c1e1b00 */
[----:B------:R3:W5:Y:S01]  /*0130*/  LDG.E.64 R6, desc[UR4][R12.64+0x400] ;  /* 0x000400040c067981 */ /* 0x000762000c1e1b00 */
[----:B0-----:R-:W0:Y:S02]  /*0140*/  LDC.64 R10, c[0x0][0x228] ;  /* 0x00008a00ff0a7b82 */ /* 0x001e240000000a00 */
[----:B0-----:R-:W-:-:S04]  /*0150*/  IMAD.WIDE.U32 R10, R0, 0x2, R10 ;  /* 0x00000002000a7825 */ /* 0x001fc800078e000a */
[--C-:B--2---:R-:W-:Y:S02]  /*0160*/  HADD2.F32 R5, -RZ, R14.reuse.H0_H0 ;  /* 0x2000000eff057230 */ /* 0x104fe40000004100 */
[----:B------:R-:W-:-:S03]  /*0170*/  HADD2.F32 R14, -RZ, R14.H1_H1 ;  /* 0x3000000eff0e7230 */ /* 0x000fc60000004100 */
[C---:B------:R-:W-:Y:S02]  /*0180*/  FSETP.GTU.FTZ.AND P3, PT, R5.reuse, UR6, PT ;  /* 0x0000000605007c0b */ /* 0x040fe4000bf7c000 */
[----:B------:R-:W-:Y:S01]  /*0190*/  FSETP.GE.FTZ.AND P1, PT, R5, UR7, PT ;  /* 0x0000000705007c0b */ /* 0x000fe2000bf36000 */
[--C-:B------:R-:W-:Y:S01]  /*01a0*/  HADD2.F32 R5, -RZ, R15.reuse.H0_H0 ;  /* 0x2000000fff057230 */ /* 0x100fe20000004100 */
[C---:B------:R-:W-:Y:S01]  /*01b0*/  FSETP.GTU.FTZ.AND P4, PT, R14.reuse, UR6, PT ;  /* 0x000000060e007c0b */ /* 0x040fe2000bf9c000 */
[----:B------:R-:W-:Y:S01]  /*01c0*/  HADD2.F32 R15, -RZ, R15.H1_H1 ;  /* 0x3000000fff0f7230 */ /* 0x000fe20000004100 */
[----:B------:R-:W-:Y:S02]  /*01d0*/  FSETP.GE.FTZ.AND P2, PT, R14, UR7, PT ;  /* 0x000000070e007c0b */ /* 0x000fe4000bf56000 */
[C---:B------:R-:W-:Y:S02]  /*01e0*/  FSETP.GTU.FTZ.AND P6, PT, R5.reuse, UR6, PT ;  /* 0x0000000605007c0b */ /* 0x040fe4000bfdc000 */
[----:B------:R-:W-:Y:S01]  /*01f0*/  FSETP.GE.FTZ.AND P5, PT, R5, UR7, PT ;  /* 0x0000000705007c0b */ /* 0x000fe2000bfb6000 */
[----:B----4-:R-:W-:Y:S01]  /*0200*/  HADD2.F32 R5, -RZ, R2.H0_H0 ;  /* 0x20000002ff057230 */ /* 0x010fe20000004100 */
[----:B------:R-:W-:Y:S01]  /*0210*/  PLOP3.LUT P3, PT, P3, P1, PT, 0x20, 0x0 ;  /* 0x000000000000781c */ /* 0x000fe20001f62470 */
[----:B---3--:R-:W-:-:S02]  /*0220*/  HADD2.F32 R13, -RZ, R8.H0_H0 ;  /* 0x20000008ff0d7230 */ /* 0x008fc40000004100 */
[----:B------:R-:W-:Y:S01]  /*0230*/  HADD2.F32 R12, -RZ, R8.H1_H1 ;  /* 0x30000008ff0c7230 */ /* 0x000fe20000004100 */
[----:B------:R-:W-:Y:S01]  /*0240*/  PLOP3.LUT P4, PT, P4, P2, PT, 0x20, 0x0 ;  /* 0x000000000000781c */ /* 0x000fe20002784470 */
[----:B------:R-:W-:Y:S01]  /*0250*/  HADD2.F32 R8, -RZ, R2.H1_H1 ;  /* 0x30000002ff087230 */ /* 0x000fe20000004100 */
[----:B------:R-:W-:Y:S01]  /*0260*/  FSEL R2, R5, RZ, P3 ;  /* 0x000000ff05027208 */ /* 0x000fe20001800000 */
[--C-:B------:R-:W-:Y:S01]  /*0270*/  HADD2.F32 R5, -RZ, R9.reuse.H0_H0 ;  /* 0x20000009ff057230 */ /* 0x100fe20000004100 */
[C---:B------:R-:W-:Y:S02]  /*0280*/  FSETP.GTU.FTZ.AND P0, PT, R15.reuse, UR6, PT ;  /* 0x000000060f007c0b */ /* 0x040fe4000bf1c000 */
[----:B------:R-:W-:Y:S02]  /*0290*/  FSETP.GE.FTZ.AND P1, PT, R15, UR7, PT ;  /* 0x000000070f007c0b */ /* 0x000fe4000bf36000 */
[C---:B------:R-:W-:Y:S02]  /*02a0*/  FSETP.GTU.FTZ.AND P2, PT, R13.reuse, UR6, PT ;  /* 0x000000060d007c0b */ /* 0x040fe4000bf5c000 */
[----:B------:R-:W-:Y:S01]  /*02b0*/  FSETP.GE.FTZ.AND P3, PT, R13, UR7, PT ;  /* 0x000000070d007c0b */ /* 0x000fe2000bf76000 */
[----:B------:R-:W-:Y:S01]  /*02c0*/  HADD2.F32 R9, -RZ, R9.H1_H1 ;  /* 0x30000009ff097230 */ /* 0x000fe20000004100 */
[----:B------:R-:W-:-:S02]  /*02d0*/  FSEL R13, R8, RZ, P4 ;  /* 0x000000ff080d7208 */ /* 0x000fc40002000000 */
[----:B------:R-:W-:Y:S02]  /*02e0*/  PLOP3.LUT P5, PT, P6, P5, PT, 0x20, 0x0 ;  /* 0x000000000000781c */ /* 0x000fe400037aa470 */
[----:B------:R-:W-:Y:S02]  /*02f0*/  PLOP3.LUT P1, PT, P0, P1, PT, 0x20, 0x0 ;  /* 0x000000000000781c */ /* 0x000fe40000722470 */
[----:B------:R-:W-:Y:S02]  /*0300*/  PLOP3.LUT P3, PT, P2, P3, PT, 0x20, 0x0 ;  /* 0x000000000000781c */ /* 0x000fe40001766470 */
[C---:B------:R-:W-:Y:S02]  /*0310*/  FSETP.GTU.FTZ.AND P4, PT, R12.reuse, UR6, PT ;  /* 0x000000060c007c0b */ /* 0x040fe4000bf9c000 */
[----:B------:R-:W-:Y:S02]  /*0320*/  FSETP.GE.FTZ.AND P6, PT, R12, UR7, PT ;  /* 0x000000070c007c0b */ /* 0x000fe4000bfd6000 */
[----:B------:R-:W-:-:S02]  /*0330*/  FSETP.GTU.FTZ.AND P0, PT, R5, UR6, PT ;  /* 0x0000000605007c0b */ /* 0x000fc4000bf1c000 */
[----:B------:R-:W-:Y:S02]  /*0340*/  FSETP.GE.FTZ.AND P2, PT, R5, UR7, PT ;  /* 0x0000000705007c0b */ /* 0x000fe4000bf56000 */
[----:B------:R-:W-:Y:S02]  /*0350*/  PLOP3.LUT P4, PT, P4, P6, PT, 0x20, 0x0 ;  /* 0x000000000000781c */ /* 0x000fe4000278c470 */
[----:B------:R-:W-:Y:S02]  /*0360*/  PLOP3.LUT P0, PT, P0, P2, PT, 0x20, 0x0 ;  /* 0x000000000000781c */ /* 0x000fe40000704470 */
[C---:B------:R-:W-:Y:S02]  /*0370*/  FSETP.GTU.FTZ.AND P6, PT, R9.reuse, UR6, PT ;  /* 0x0000000609007c0b */ /* 0x040fe4000bfdc000 */
[----:B------:R-:W-:Y:S01]  /*0380*/  FSETP.GE.FTZ.AND P2, PT, R9, UR7, PT ;  /* 0x0000000709007c0b */ /* 0x000fe2000bf56000 */
[----:B------:R-:W-:-:S04]  /*0390*/  IMAD.WIDE R4, R4, 0x8, R10 ;  /* 0x0000000804047825 */ /* 0x000fc800078e020a */
[--C-:B------:R-:W-:Y:S02]  /*03a0*/  HADD2.F32 R0, -RZ, R3.reuse.H0_H0 ;  /* 0x20000003ff007230 */ /* 0x100fe40000004100 */
[--C-:B-----5:R-:W-:Y:S01]  /*03b0*/  HADD2.F32 R8, -RZ, R6.reuse.H0_H0 ;  /* 0x20000006ff087230 */ /* 0x120fe20000004100 */
[----:B------:R-:W-:Y:S01]  /*03c0*/  PLOP3.LUT P6, PT, P6, P2, PT, 0x20, 0x0 ;  /* 0x000000000000781c */ /* 0x000fe200037c4470 */
[----:B------:R-:W-:Y:S02]  /*03d0*/  HADD2.F32 R3, -RZ, R3.H1_H1 ;  /* 0x30000003ff037230 */ /* 0x000fe40000004100 */
[----:B------:R-:W-:Y:S02]  /*03e0*/  HADD2.F32 R6, -RZ, R6.H1_H1 ;  /* 0x30000006ff067230 */ /* 0x000fe40000004100 */
[--C-:B------:R-:W-:Y:S02]  /*03f0*/  HADD2.F32 R9, -RZ, R7.reuse.H0_H0 ;  /* 0x20000007ff097230 */ /* 0x100fe40000004100 */
[----:B------:R-:W-:Y:S01]  /*0400*/  HADD2.F32 R10, -RZ, R7.H1_H1 ;  /* 0x30000007ff0a7230 */ /* 0x000fe20000004100 */
[----:B------:R-:W-:-:S02]  /*0410*/  FSEL R0, R0, RZ, P5 ;  /* 0x000000ff00007208 */ /* 0x000fc40002800000 */
[----:B------:R-:W-:Y:S02]  /*0420*/  FSEL R3, R3, RZ, P1 ;  /* 0x000000ff03037208 */ /* 0x000fe40000800000 */
[----:B------:R-:W-:Y:S02]  /*0430*/  FSEL R8, R8, RZ, P3 ;  /* 0x000000ff08087208 */ /* 0x000fe40001800000 */
[----:B------:R-:W-:Y:S02]  /*0440*/  FSEL R7, R6, RZ, P4 ;  /* 0x000000ff06077208 */ /* 0x000fe40002000000 */
[----:B------:R-:W-:Y:S02]  /*0450*/  FSEL R9, R9, RZ, P0 ;  /* 0x000000ff09097208 */ /* 0x000fe40000000000 */
[----:B------:R-:W-:Y:S02]  /*0460*/  FSEL R10, R10, RZ, P6 ;  /* 0x000000ff0a0a7208 */ /* 0x000fe40003000000 */
[----:B------:R-:W-:-:S02]  /*0470*/  F2FP.F16.F32.PACK_AB R2, R13, R2 ;  /* 0x000000020d02723e */ /* 0x000fc400000000ff */
[----:B------:R-:W-:Y:S02]  /*0480*/  F2FP.F16.F32.PACK_AB R3, R3, R0 ;  /* 0x000000000303723e */ /* 0x000fe400000000ff */
[----:B------:R-:W-:Y:S02]  /*0490*/  F2FP.F16.F32.PACK_AB R8, R7, R8 ;  /* 0x000000080708723e */ /* 0x000fe400000000ff */
[----:B------:R-:W-:Y:S01]  /*04a0*/  F2FP.F16.F32.PACK_AB R9, R10, R9 ;  /* 0x000000090a09723e */ /* 0x000fe200000000ff */
[----:B------:R-:W-:Y:S04]  /*04b0*/  STG.E.64 desc[UR4][R4.64], R2 ;  /* 0x0000000204007986 */ /* 0x000fe8000c101b04 */
[----:B------:R-:W-:Y:S01]  /*04c0*/  STG.E.64 desc[UR4][R4.64+0x400], R8 ;  /* 0x0004000804007986 */ /* 0x000fe2000c101b04 */
[----:B------:R-:W-:Y:S05]  /*04d0*/  EXIT ;  /* 0x000000000000794d */ /* 0x000fea0003800000 */
.L_x_1700:
        /* <DEDUP_REMOVED lines=190> */
.L_x_1703:
[----:B------:R-:W-:-:S13]  /*10c0*/  ISETP.GE.AND P0, PT, R13, R2, PT ;  /* 0x000000020d00720c */ /* 0x000fda0003f06270 */
[----:B------:R-:W-:Y:S05]  /*10d0*/  @P0 BRA `(.L_x_1705) ;  /* 0x0000000000300947 */ /* 0x000fea0003800000 */
[----:B0-----:R-:W0:Y:S01]  /*10e0*/  LDC.64 R8, c[0x0][0x228] ;  /* 0x00008a00ff087b82 */ /* 0x001e220000000a00 */
[----:B------:R-:W-:Y:S02]  /*10f0*/  IMAD.IADD R7, R0, 0x1, R13 ;  /* 0x0000000100077824 */ /* 0x000fe400078e020d */
[----:B------:R-:W-:Y:S02]  /*1100*/  VIADD R13, R13, 0x80 ;  /* 0x000000800d0d7836 */ /* 0x000fe40000000000 */
[----:B0-----:R-:W-:-:S05]  /*1110*/  IMAD.WIDE.U32 R8, R7, 0x2, R8 ;  /* 0x0000000207087825 */ /* 0x001fca00078e0008 */
[----:B------:R1:W-:Y:S02]  /*1120*/  STG.E.U16 desc[UR4][R8.64], R10 ;  /* 0x0000000a08007986 */ /* 0x0003e4000c101504 */
.L_x_1704:
[----:B------:R-:W-:-:S13]  /*1130*/  ISETP.GE.AND P0, PT, R13, R2, PT ;  /* 0x000000020d00720c */ /* 0x000fda0003f06270 */
[----:B------:R-:W-:Y:S05]  /*1140*/  @P0 BRA `(.L_x_1706) ;  /* 0x0000000000340947 */ /* 0x000fea0003800000 */
[----:B01----:R-:W0:Y:S01]  /*1150*/  LDC.64 R8, c[0x0][0x228] ;  /* 0x00008a00ff087b82 */ /* 0x003e220000000a00 */
[----:B------:R-:W-:Y:S02]  /*1160*/  IMAD.IADD R7, R0, 0x1, R13 ;  /* 0x0000000100077824 */ /* 0x000fe400078e020d */
[----:B------:R-:W-:Y:S02]  /*1170*/  VIADD R13, R13, 0x80 ;  /* 0x000000800d0d7836 */ /* 0x000fe40000000000 */
[----:B0-----:R-:W-:-:S05]  /*1180*/  IMAD.WIDE.U32 R8, R7, 0x2, R8 ;  /* 0x0000000207087825 */ /* 0x001fca00078e0008 */
[----:B------:R1:W-:Y:S02]  /*1190*/  STG.E.U16 desc[UR4][R8.64], R3 ;  /* 0x0000000308007986 */ /* 0x0003e4000c101504 */
.L_x_1705:
        /* <DEDUP_REMOVED lines=8> */
.L_x_1706:
[----:B------:R-:W-:Y:S05]  /*1220*/  BSYNC B1 ;  /* 0x0000000000017941 */ /* 0x000fea0003800000 */
.L_x_1702:
[----:B------:R-:W-:-:S13]  /*1230*/  ISETP.GE.AND P0, PT, R13, R2, PT ;  /* 0x000000020d00720c */ /* 0x000fda0003f06270 */
[----:B012---:R-:W0:Y:S01]  /*1240*/  @!P0 LDC.64 R8, c[0x0][0x228] ;  /* 0x00008a00ff088b82 */ /* 0x007e220000000a00 */
[----:B------:R-:W-:Y:S02]  /*1250*/  @!P0 IMAD.IADD R3, R0, 0x1, R13 ;  /* 0x0000000100038824 */ /* 0x000fe400078e020d */
[----:B------:R-:W-:Y:S02]  /*1260*/  @!P0 VIADD R13, R13, 0x80 ;  /* 0x000000800d0d8836 */ /* 0x000fe40000000000 */
[----:B0-----:R-:W-:-:S05]  /*1270*/  @!P0 IMAD.WIDE.U32 R8, R3, 0x2, R8 ;  /* 0x0000000203088825 */ /* 0x001fca00078e0008 */
[----:B------:R2:W-:Y:S02]  /*1280*/  @!P0 STG.E.U16 desc[UR4][R8.64], R5 ;  /* 0x0000000508008986 */ /* 0x0005e4000c101504 */
.L_x_1707:
[----:B------:R-:W-:Y:S05]  /*1290*/  BSYNC B0 ;  /* 0x0000000000007941 */ /* 0x000fea0003800000 */
.L_x_1701:
        /* <DEDUP_REMOVED lines=8> */
.L_x_1708:
        /* <DEDUP_REMOVED lines=14> */
.L_x_3359:


//--------------------- .text._ZN2at6native29vectorized_elementwise_kernelILi8EZZZNS0_65_GLOBAL__N__eb3311e5_27_ActivationHardtanhKernel_cu_f5210f67_355124hardtanh_backward_kernelERNS_14TensorIteratorERKN3c106ScalarES8_ENKUlvE_clEvENKUlvE1_clEvEUlNS5_4HalfESB_E_St5arrayIPcLm3EEEEviT0_T1_ --------------------------
	.section	.text._ZN2at6native29vectorized_elementwise_kernelILi8EZZZNS0_65_GLOBAL__N__eb3311e5_27_ActivationHardtanhKernel_cu_f5210f67_355124hardtanh_backward_kernelERNS_14TensorIteratorERKN3c106ScalarES8_ENKUlvE_clEvENKUlvE1_clEvEUlNS5_4HalfESB_E_St5arrayIPcLm3EEEEviT0_T1_,"ax",@progbits
	.align	128
        .global         _ZN2at6native29vectorized_elementwise_kernelILi8EZZZNS0_65_GLOBAL__N__eb3311e5_27_ActivationHardtanhKernel_cu_f5210f67_355124hardtanh_backward_kernelERNS_14TensorIteratorERKN3c106ScalarES8_ENKUlvE_clEvENKUlvE1_clEvEUlNS5_4HalfESB_E_St5arrayIPcLm3EEEEviT0_T1_
        .type           _ZN2at6native29vectorized_elementwise_kernelILi8EZZZNS0_65_GLOBAL__N__eb3311e5_27_ActivationHardtanhKernel_cu_f5210f67_355124hardtanh_backward_kernelERNS_14TensorIteratorERKN3c106ScalarES8_ENKUlvE_clEvENKUlvE1_clEvEUlNS5_4HalfESB_E_St5arrayIPcLm3EEEEviT0_T1_,@function
        .size           _ZN2at6native29vectorized_elementwise_kernelILi8EZZZNS0_65_GLOBAL__N__eb3311e5_27_ActivationHardtanhKernel_cu_f5210f67_355124hardtanh_backward_kernelERNS_14TensorIteratorERKN3c106ScalarES8_ENKUlvE_clEvENKUlvE1_clEvEUlNS5_4HalfESB_E_St5arrayIPcLm3EEEEviT0_T1_,(.L_x_3360 - _ZN2at6native29vectorized_elementwise_kernelILi8EZZZNS0_65_GLOBAL__N__eb3311e5_27_ActivationHardtanhKernel_cu_f5210f67_355124hardtanh_backward_kernelERNS_14TensorIteratorERKN3c106ScalarES8_ENKUlvE_clEvENKUlvE1_clEvEUlNS5_4HalfESB_E_St5arrayIPcLm3EEEEviT0_T1_)
        .other          _ZN2at6native29vectorized_elementwise_kernelILi8EZZZNS0_65_GLOBAL__N__eb3311e5_27_ActivationHardtanhKernel_cu_f5210f67_355124hardtanh_backward_kernelERNS_14TensorIteratorERKN3c106ScalarES8_ENKUlvE_clEvENKUlvE1_clEvEUlNS5_4HalfESB_E_St5arrayIPcLm3EEEEviT0_T1_,@"STO_CUDA_ENTRY STV_DEFAULT"
_ZN2at6native29vectorized_elementwise_kernelILi8EZZZNS0_65_GLOBAL__N__eb3311e5_27_ActivationHardtanhKernel_cu_f5210f67_355124hardtanh_backward_kernelERNS_14TensorIteratorERKN3c106ScalarES8_ENKUlvE_clEvENKUlvE1_clEvEUlNS5_4HalfESB_E_St5arrayIPcLm3EEEEviT0_T1_:
.text._ZN2at6native29vectorized_elementwise_kernelILi8EZZZNS0_65_GLOBAL__N__eb3311e5_27_ActivationHardtanhKernel_cu_f5210f67_355124hardtanh_backward_kernelERNS_14TensorIteratorERKN3c106ScalarES8_ENKUlvE_clEvENKUlvE1_clEvEUlNS5_4HalfESB_E_St5arrayIPcLm3EEEEviT0_T1_:
        /* <DEDUP_REMOVED lines=14> */
[----:B--2---:R-:W-:Y:S02]  /*00e0*/  IMAD.WIDE R4, R0, 0x2, R6 ;  /* 0x0000000200047825 */ /* 0x004fe400078e0206 */
[----:B------:R-:W2:Y:S02]  /*00f0*/  LDG.E.128 R8, desc[UR4][R8.64] ;  /* 0x0000000408087981 */ /* 0x000ea4000c1e1d00 */
[----:B------:R-:W-:-:S06]  /*0100*/  IMAD.WIDE.U32 R4, R2, 0x10, R4 ;  /* 0x0000001002047825 */ /* 0x000fcc00078e0004 */
[----:B------:R-:W3:Y:S01]  /*0110*/  LDG.E.128 R4, desc[UR4][R4.64] ;  /* 0x0000000404047981 */ /* 0x000ee2000c1e1d00 */
[--C-:B--2---:R-:W-:Y:S02]  /*0120*/  HADD2.F32 R3, -RZ, R8.reuse.H0_H0 ;  /* 0x20000008ff037230 */ /* 0x104fe40000004100 */
[----:B------:R-:W-:Y:S02]  /*0130*/  HADD2.F32 R12, -RZ, R8.H1_H1 ;  /* 0x30000008ff0c7230 */ /* 0x000fe40000004100 */
[--C-:B------:R-:W-:Y:S01]  /*0140*/  HADD2.F32 R13, -RZ, R9.reuse.H0_H0 ;  /* 0x20000009ff0d7230 */ /* 0x100fe20000004100 */
[C---:B------:R-:W-:Y:S01]  /*0150*/  FSETP.GTU.FTZ.AND P3, PT, R3.reuse, UR6, PT ;  /* 0x0000000603007c0b */ /* 0x040fe2000bf7c000 */
[----:B------:R-:W-:Y:S01]  /*0160*/  HADD2.F32 R14, -RZ, R9.H1_H1 ;  /* 0x30000009ff0e7230 */ /* 0x000fe20000004100 */
[----:B------:R-:W-:Y:S01]  /*0170*/  FSETP.GE.FTZ.AND P1, PT, R3, UR7, PT ;  /* 0x0000000703007c0b */ /* 0x000fe2000bf36000 */
[----:B------:R-:W0:Y:S01]  /*0180*/  LDC.64 R8, c[0x0][0x228] ;  /* 0x00008a00ff087b82 */ /* 0x000e220000000a00 */
[----:B------:R-:W-:Y:S01]  /*0190*/  HADD2.F32 R15, -RZ, R10.H0_H0 ;  /* 0x2000000aff0f7230 */ /* 0x000fe20000004100 */
[C---:B------:R-:W-:Y:S01]  /*01a0*/  FSETP.GTU.FTZ.AND P4, PT, R12.reuse, UR6, PT ;  /* 0x000000060c007c0b */ /* 0x040fe2000bf9c000 */
[----:B---3--:R-:W-:Y:S01]  /*01b0*/  HADD2.F32 R3, -RZ, R4.H0_H0 ;  /* 0x20000004ff037230 */ /* 0x008fe20000004100 */
[----:B------:R-:W-:Y:S01]  /*01c0*/  FSETP.GE.FTZ.AND P2, PT, R12, UR7, PT ;  /* 0x000000070c007c0b */ /* 0x000fe2000bf56000 */
[----:B------:R-:W-:Y:S01]  /*01d0*/  HADD2.F32 R16, -RZ, R10.H1_H1 ;  /* 0x3000000aff107230 */ /* 0x000fe20000004100 */
[----:B------:R-:W-:Y:S01]  /*01e0*/  PLOP3.LUT P3, PT, P3, P1, PT, 0x20, 0x0 ;  /* 0x000000000000781c */ /* 0x000fe20001f62470 */
[----:B------:R-:W-:Y:S01]  /*01f0*/  HADD2.F32 R10, -RZ, R4.H1_H1 ;  /* 0x30000004ff0a7230 */ /* 0x000fe20000004100 */
[----:B------:R-:W-:Y:S01]  /*0200*/  PLOP3.LUT P4, PT, P4, P2, PT, 0x20, 0x0 ;  /* 0x000000000000781c */ /* 0x000fe20002784470 */
[--C-:B------:R-:W-:Y:S01]  /*0210*/  HADD2.F32 R17, -RZ, R11.reuse.H0_H0 ;  /* 0x2000000bff117230 */ /* 0x100fe20000004100 */
[----:B------:R-:W-:Y:S01]  /*0220*/  FSEL R4, R3, RZ, P3 ;  /* 0x000000ff03047208 */ /* 0x000fe20001800000 */
[----:B------:R-:W-:Y:S01]  /*0230*/  HADD2.F32 R18, -RZ, R11.H1_H1 ;  /* 0x3000000bff127230 */ /* 0x000fe20000004100 */
[C---:B------:R-:W-:Y:S01]  /*0240*/  FSETP.GTU.FTZ.AND P6, PT, R13.reuse, UR6, PT ;  /* 0x000000060d007c0b */ /* 0x040fe2000bfdc000 */
[----:B------:R-:W-:Y:S01]  /*0250*/  HADD2.F32 R12, -RZ, R6.H1_H1 ;  /* 0x30000006ff0c7230 */ /* 0x000fe20000004100 */
[----:B------:R-:W-:Y:S01]  /*0260*/  FSETP.GE.FTZ.AND P5, PT, R13, UR7, PT ;  /* 0x000000070d007c0b */ /* 0x000fe2000bfb6000 */
[----:B------:R-:W-:Y:S01]  /*0270*/  HADD2.F32 R13, -RZ, R7.H0_H0 ;  /* 0x20000007ff0d7230 */ /* 0x000fe20000004100 */
[----:B------:R-:W-:-:S02]  /*0280*/  FSETP.GTU.FTZ.AND P0, PT, R14, UR6, PT ;  /* 0x000000060e007c0b */ /* 0x000fc4000bf1c000 */
[----:B------:R-:W-:Y:S01]  /*0290*/  FSETP.GE.FTZ.AND P1, PT, R14, UR7, PT ;  /* 0x000000070e007c0b */ /* 0x000fe2000bf36000 */
[----:B------:R-:W-:Y:S01]  /*02a0*/  HADD2.F32 R14, -RZ, R7.H1_H1 ;  /* 0x30000007ff0e7230 */ /* 0x000fe20000004100 */
[C---:B------:R-:W-:Y:S02]  /*02b0*/  FSETP.GTU.FTZ.AND P2, PT, R15.reuse, UR6, PT ;  /* 0x000000060f007c0b */ /* 0x040fe4000bf5c000 */
[----:B------:R-:W-:Y:S02]  /*02c0*/  FSETP.GE.FTZ.AND P3, PT, R15, UR7, PT ;  /* 0x000000070f007c0b */ /* 0x000fe4000bf76000 */
[----:B------:R-:W-:Y:S01]  /*02d0*/  FSEL R11, R10, RZ, P4 ;  /* 0x000000ff0a0b7208 */ /* 0x000fe20002000000 */
[----:B0-----:R-:W-:Y:S01]  /*02e0*/  IMAD.WIDE.U32 R8, R0, 0x2, R8 ;  /* 0x0000000200087825 */ /* 0x001fe200078e0008 */
[----:B------:R-:W-:Y:S02]  /*02f0*/  PLOP3.LUT P5, PT, P6, P5, PT, 0x20, 0x0 ;  /* 0x000000000000781c */ /* 0x000fe400037aa470 */
[----:B------:R-:W-:Y:S01]  /*0300*/  PLOP3.LUT P1, PT, P0, P1, PT, 0x20, 0x0 ;  /* 0x000000000000781c */ /* 0x000fe20000722470 */
[--C-:B------:R-:W-:Y:S01]  /*0310*/  HADD2.F32 R0, -RZ, R5.reuse.H0_H0 ;  /* 0x20000005ff007230 */ /* 0x100fe20000004100 */
[----:B------:R-:W-:Y:S01]  /*0320*/  PLOP3.LUT P3, PT, P2, P3, PT, 0x20, 0x0 ;  /* 0x000000000000781c */ /* 0x000fe20001766470 */
[----:B------:R-:W-:Y:S01]  /*0330*/  HADD2.F32 R10, -RZ, R6.H0_H0 ;  /* 0x20000006ff0a7230 */ /* 0x000fe20000004100 */
[C---:B------:R-:W-:Y:S01]  /*0340*/  FSETP.GTU.FTZ.AND P4, PT, R16.reuse, UR6, PT ;  /* 0x0000000610007c0b */ /* 0x040fe2000bf9c000 */
[----:B------:R-:W-:Y:S01]  /*0350*/  HADD2.F32 R5, -RZ, R5.H1_H1 ;  /* 0x30000005ff057230 */ /* 0x000fe20000004100 */
[----:B------:R-:W-:Y:S01]  /*0360*/  FSETP.GE.FTZ.AND P6, PT, R16, UR7, PT ;  /* 0x0000000710007c0b */ /* 0x000fe2000bfd6000 */
[----:B------:R-:W-:Y:S01]  /*0370*/  IMAD.WIDE R2, R2, 0x10, R8 ;  /* 0x0000001002027825 */ /* 0x000fe200078e0208 */
[----:B------:R-:W-:-:S02]  /*0380*/  FSETP.GTU.FTZ.AND P0, PT, R17, UR6, PT ;  /* 0x0000000611007c0b */ /* 0x000fc4000bf1c000 */
[----:B------:R-:W-:Y:S02]  /*0390*/  FSETP.GE.FTZ.AND P2, PT, R17, UR7, PT ;  /* 0x0000000711007c0b */ /* 0x000fe4000bf56000 */
[----:B------:R-:W-:Y:S02]  /*03a0*/  PLOP3.LUT P4, PT, P4, P6, PT, 0x20, 0x0 ;  /* 0x000000000000781c */ /* 0x000fe4000278c470 */
[----:B------:R-:W-:Y:S02]  /*03b0*/  PLOP3.LUT P0, PT, P0, P2, PT, 0x20, 0x0 ;  /* 0x000000000000781c */ /* 0x000fe40000704470 */
[C---:B------:R-:W-:Y:S02]  /*03c0*/  FSETP.GTU.FTZ.AND P6, PT, R18.reuse, UR6, PT ;  /* 0x0000000612007c0b */ /* 0x040fe4000bfdc000 */
[----:B------:R-:W-:Y:S02]  /*03d0*/  FSETP.GE.FTZ.AND P2, PT, R18, UR7, PT ;  /* 0x0000000712007c0b */ /* 0x000fe4000bf56000 */
[----:B------:R-:W-:-:S02]  /*03e0*/  FSEL R6, R10, RZ, P3 ;  /* 0x000000ff0a067208 */ /* 0x000fc40001800000 */
[----:B------:R-:W-:Y:S02]  /*03f0*/  PLOP3.LUT P6, PT, P6, P2, PT, 0x20, 0x0 ;  /* 0x000000000000781c */ /* 0x000fe400037c4470 */
[----:B------:R-:W-:Y:S02]  /*0400*/  FSEL R7, R12, RZ, P4 ;  /* 0x000000ff0c077208 */ /* 0x000fe40002000000 */
[----:B------:R-:W-:Y:S02]  /*0410*/  FSEL R0, R0, RZ, P5 ;  /* 0x000000ff00007208 */ /* 0x000fe40002800000 */
[----:B------:R-:W-:Y:S02]  /*0420*/  FSEL R5, R5, RZ, P1 ;  /* 0x000000ff05057208 */ /* 0x000fe40000800000 */
[----:B------:R-:W-:Y:S02]  /*0430*/  FSEL R13, R13, RZ, P0 ;  /* 0x000000ff0d0d7208 */ /* 0x000fe40000000000 */
[----:B------:R-:W-:-:S02]  /*0440*/  FSEL R14, R14, RZ, P6 ;  /* 0x000000ff0e0e7208 */ /* 0x000fc40003000000 */
[----:B------:R-:W-:Y:S02]  /*0450*/  F2FP.F16.F32.PACK_AB R6, R7, R6 ;  /* 0x000000060706723e */ /* 0x000fe400000000ff */
[----:B------:R-:W-:Y:S02]  /*0460*/  F2FP.F16.F32.PACK_AB R4, R11, R4 ;  /* 0x000000040b04723e */ /* 0x000fe400000000ff */
[----:B------:R-:W-:Y:S02]  /*0470*/  F2FP.F16.F32.PACK_AB R5, R5, R0 ;  /* 0x000000000505723e */ /* 0x000fe400000000ff */
[----:B------:R-:W-:-:S05]  /*0480*/  F2FP.F16.F32.PACK_AB R7, R14, R13 ;  /* 0x0000000d0e07723e */ /* 0x000fca00000000ff */
[----:B------:R-:W-:Y:S01]  /*0490*/  STG.E.128 desc[UR4][R2.64], R4 ;  /* 0x0000000402007986 */ /* 0x000fe2000c101d04 */
[----:B------:R-:W-:Y:S05]  /*04a0*/  EXIT ;  /* 0x000000000000794d */ /* 0x000fea0003800000 */
.L_x_1709:
        /* <DEDUP_REMOVED lines=190> */
.L_x_1712:
[----:B------:R-:W-:-:S13]  /*1090*/  ISETP.GE.AND P0, PT, R13, R2, PT ;  /* 0x000000020d00720c */ /* 0x000fda0003f06270 */
[----:B------:R-:W-:Y:S05]  /*10a0*/  @P0 BRA `(.L_x_1714) ;  /* 0x0000000000300947 */ /* 0x000fea0003800000 */
[----:B0-----:R-:W0:Y:S01]  /*10b0*/  LDC.64 R8, c[0x0][0x228] ;  /* 0x00008a00ff087b82 */ /* 0x001e220000000a00 */
[----:B------:R-:W-:Y:S02]  /*10c0*/  IMAD.IADD R7, R0, 0x1, R13 ;  /* 0x0000000100077824 */ /* 0x000fe400078e020d */
[----:B------:R-:W-:Y:S02]  /*10d0*/  VIADD R13, R13, 0x80 ;  /* 0x000000800d0d7836 */ /* 0x000fe40000000000 */
[----:B0-----:R-:W-:-:S05]  /*10e0*/  IMAD.WIDE.U32 R8, R7, 0x2, R8 ;  /* 0x0000000207087825 */ /* 0x001fca00078e0008 */
[----:B------:R1:W-:Y:S02]  /*10f0*/  STG.E.U16 desc[UR4][R8.64], R10 ;  /* 0x0000000a08007986 */ /* 0x0003e4000c101504 */
.L_x_1713:
[----:B------:R-:W-:-:S13]  /*1100*/  ISETP.GE.AND P0, PT, R13, R2, PT ;  /* 0x000000020d00720c */ /* 0x000fda0003f06270 */
[----:B------:R-:W-:Y:S05]  /*1110*/  @P0 BRA `(.L_x_1715) ;  /* 0x0000000000340947 */ /* 0x000fea0003800000 */
[----:B01----:R-:W0:Y:S01]  /*1120*/  LDC.64 R8, c[0x0][0x228] ;  /* 0x00008a00ff087b82 */ /* 0x003e220000000a00 */
[----:B------:R-:W-:Y:S02]  /*1130*/  IMAD.IADD R7, R0, 0x1, R13 ;  /* 0x0000000100077824 */ /* 0x000fe400078e020d */
[----:B------:R-:W-:Y:S02]  /*1140*/  VIADD R13, R13, 0x80 ;  /* 0x000000800d0d7836 */ /* 0x000fe40000000000 */
[----:B0-----:R-:W-:-:S05]  /*1150*/  IMAD.WIDE.U32 R8, R7, 0x2, R8 ;  /* 0x0000000207087825 */ /* 0x001fca00078e0008 */
[----:B------:R1:W-:Y:S02]  /*1160*/  STG.E.U16 desc[UR4][R8.64], R3 ;  /* 0x0000000308007986 */ /* 0x0003e4000c101504 */
.L_x_1714:
        /* <DEDUP_REMOVED lines=8> */
.L_x_1715:
[----:B------:R-:W-:Y:S05]  /*11f0*/  BSYNC B1 ;  /* 0x0000000000017941 */ /* 0x000fea0003800000 */
.L_x_1711:
[----:B------:R-:W-:-:S13]  /*1200*/  ISETP.GE.AND P0, PT, R13, R2, PT ;  /* 0x000000020d00720c */ /* 0x000fda0003f06270 */
[----:B012---:R-:W0:Y:S01]  /*1210*/  @!P0 LDC.64 R8, c[0x0][0x228] ;  /* 0x00008a00ff088b82 */ /* 0x007e220000000a00 */
[----:B------:R-:W-:Y:S02]  /*1220*/  @!P0 IMAD.IADD R3, R0, 0x1, R13 ;  /* 0x0000000100038824 */ /* 0x000fe400078e020d */
[----:B------:R-:W-:Y:S02]  /*1230*/  @!P0 VIADD R13, R13, 0x80 ;  /* 0x000000800d0d8836 */ /* 0x000fe40000000000 */
[----:B0-----:R-:W-:-:S05]  /*1240*/  @!P0 IMAD.WIDE.U32 R8, R3, 0x2, R8 ;  /* 0x0000000203088825 */ /* 0x001fca00078e0008 */
[----:B------:R2:W-:Y:S02]  /*1250*/  @!P0 STG.E.U16 desc[UR4][R8.64], R5 ;  /* 0x0000000508008986 */ /* 0x0005e4000c101504 */
.L_x_1716:
[----:B------:R-:W-:Y:S05]  /*1260*/  BSYNC B0 ;  /* 0x0000000000007941 */ /* 0x000fea0003800000 */
.L_x_1710:
        /* <DEDUP_REMOVED lines=8> */
.L_x_1717:
        /* <DEDUP_REMOVED lines=9> */
.L_x_3360:


//--------------------- .text._ZN2at6native18elementwise_kernelILi128ELi4EZNS0_15gpu_kernel_implIZZZNS0_65_GLOBAL__N__eb3311e5_27_ActivationHardtanhKernel_cu_f5210f67_355124hardtanh_backward_kernelERNS_14TensorIteratorERKN3c106ScalarES9_ENKUlvE_clEvENKUlvE0_clEvEUlffE_EEvRNS_18TensorIteratorBaseERKT_EUliE_EEviT1_ --------------------------
	.section	.text._ZN2at6native18elementwise_kernelILi128ELi4EZNS0_15gpu_kernel_implIZZZNS0_65_GLOBAL__N__eb3311e5_27_ActivationHardtanhKernel_cu_f5210f67_355124hardtanh_backward_kernelERNS_14TensorIteratorERKN3c106ScalarES9_ENKUlvE_clEvENKUlvE0_clEvEUlffE_EEvRNS_18TensorIteratorBaseERKT_EUliE_EEviT1_,"ax",@progbits
	.align	128
        .global         _ZN2at6native18elementwise_kernelILi128ELi4EZNS0_15gpu_kernel_implIZZZNS0_65_GLOBAL__N__eb3311e5_27_ActivationHardtanhKernel_cu_f5210f67_355124hardtanh_backward_kernelERNS_14TensorIteratorERKN3c106ScalarES9_ENKUlvE_clEvENKUlvE0_clEvEUlffE_EEvRNS_18TensorIteratorBaseERKT_EUliE_EEviT1_
        .type           _ZN2at6native18elementwise_kernelILi128ELi4EZNS0_15gpu_kernel_implIZZZNS0_65_GLOBAL__N__eb3311e5_27_ActivationHardtanhKernel_cu_f5210f67_355124hardtanh_backward_kernelERNS_14TensorIteratorERKN3c106ScalarES9_ENKUlvE_clEvENKUlvE0_clEvEUlffE_EEvRNS_18TensorIteratorBaseERKT_EUliE_EEviT1_,@function
        .size           _ZN2at6native18elementwise_kernelILi128ELi4EZNS0_15gpu_kernel_implIZZZNS0_65_GLOBAL__N__eb3311e5_27_ActivationHardtanhKernel_cu_f5210f67_355124hardtanh_backward_kernelERNS_14TensorIteratorERKN3c106ScalarES9_ENKUlvE_clEvENKUlvE0_clEvEUlffE_EEvRNS_18TensorIteratorBaseERKT_EUliE_EEviT1_,(.L_x_3361 - _ZN2at6native18elementwise_kernelILi128ELi4EZNS0_15gpu_kernel_implIZZZNS0_65_GLOBAL__N__eb3311e5_27_ActivationHardtanhKernel_cu_f5210f67_355124hardtanh_backward_kernelERNS_14TensorIteratorERKN3c106ScalarES9_ENKUlvE_clEvENKUlvE0_clEvEUlffE_EEvRNS_18TensorIteratorBaseERKT_EUliE_EEviT1_)
        .other          _ZN2at6native18elementwise_kernelILi128ELi4EZNS0_15gpu_kernel_implIZZZNS0_65_GLOBAL__N__eb3311e5_27_ActivationHardtanhKernel_cu_f5210f67_355124hardtanh_backward_kernelERNS_14TensorIteratorERKN3c106ScalarES9_ENKUlvE_clEvENKUlvE0_clEvEUlffE_EEvRNS_18TensorIteratorBaseERKT_EUliE_EEviT1_,@"STO_CUDA_ENTRY STV_DEFAULT"
_ZN2at6native18elementwise_kernelILi128ELi4EZNS0_15gpu_kernel_implIZZZNS0_65_GLOBAL__N__eb3311e5_27_ActivationHardtanhKernel_cu_f5210f67_355124hardtanh_backward_kernelERNS_14TensorIteratorERKN3c106ScalarES9_ENKUlvE_clEvENKUlvE0_clEvEUlffE_EEvRNS_18TensorIteratorBaseERKT_EUliE_EEviT1_:
.text._ZN2at6native18elementwise_kernelILi128ELi4EZNS0_15gpu_kernel_implIZZZNS0_65_GLOBAL__N__eb3311e5_27_ActivationHardtanhKernel_cu_f5210f67_355124hardtanh_backward_kernelERNS_14TensorIteratorERKN3c106ScalarES9_ENKUlvE_clEvENKUlvE0_clEvEUlffE_EEvRNS_18TensorIteratorBaseERKT_EUliE_EEviT1_:
        /* <DEDUP_REMOVED lines=365> */
.L_x_1720:
[----:B------:R-:W0:Y:S01]  /*16d0*/  LDC.U8 R5, c[0x0][0x4a1] ;  /* 0x00012840ff057b82 */ /* 0x000e220000000000 */
[----:B------:R-:W-:Y:S01]  /*16e0*/  ULDC.64 UR4, c[0x0][0x478] ;  /* 0x00011e0000047ab9 */ /* 0x000fe20000000a00 */
[----:B------:R-:W-:Y:S01]  /*16f0*/  ULDC.64 UR6, c[0x0][0x480] ;  /* 0x0001200000067ab9 */ /* 0x000fe20000000a00 */
[----:B------:R-:W-:Y:S01]  /*1700*/  IADD3 R16, P1, R16, UR4, RZ ;  /* 0x0000000410107c10 */ /* 0x000fe2000ff3e0ff */
[----:B------:R-:W-:Y:S01]  /*1710*/  BSSY B6, `(.L_x_1721) ;  /* 0x00000e0000067945 */ /* 0x000fe20003800000 */
        /* <DEDUP_REMOVED lines=15> */
[----:B--2---:R0:W1:Y:S01]  /*1810*/  I2F.S16 R19, R2 ;  /* 0x0000000200137306 */ /* 0x0040620000101400 */
[----:B------:R-:W-:Y:S05]  /*1820*/  BRA `(.L_x_1727) ;  /* 0x0000000c00387947 */ /* 0x000fea0003800000 */
.L_x_1725:
[----:B------:R-:W2:Y:S02]  /*1830*/  LDG.E.U8 R2, desc[UR36][R2.64] ;  /* 0x0000002402027981 */ /* 0x000ea4000c1e1100 */
[----:B--2---:R-:W-:Y:S01]  /*1840*/  I2FP.F32.U32 R19, R2 ;  /* 0x0000000200137245 */ /* 0x004fe20000201000 */
[----:B------:R-:W-:Y:S06]  /*1850*/  BRA `(.L_x_1727) ;  /* 0x0000000c002c7947 */ /* 0x000fec0003800000 */
.L_x_1724:
[----:B------:R-:W-:-:S13]  /*1860*/  ISETP.NE.AND P0, PT, R4, 0x2, PT ;  /* 0x000000020400780c */ /* 0x000fda0003f05270 */
[----:B------:R-:W-:Y:S05]  /*1870*/  @!P0 BRA `(.L_x_1728) ;  /* 0x0000000000288947 */ /* 0x000fea0003800000 */
[----:B------:R-:W-:-:S13]  /*1880*/  ISETP.NE.AND P0, PT, R4, 0x3, PT ;  /* 0x000000030400780c */ /* 0x000fda0003f05270 */
[----:B------:R-:W-:Y:S05]  /*1890*/  @!P0 BRA `(.L_x_1729) ;  /* 0x0000000000148947 */ /* 0x000fea0003800000 */
[----:B------:R-:W-:-:S13]  /*18a0*/  ISETP.NE.AND P0, PT, R4, 0x4, PT ;  /* 0x000000040400780c */ /* 0x000fda0003f05270 */
[----:B------:R-:W-:Y:S05]  /*18b0*/  @P0 BRA `(.L_x_1726) ;  /* 0x0000000800b80947 */ /* 0x000fea0003800000 */
[----:B------:R-:W2:Y:S02]  /*18c0*/  LDG.E.64 R2, desc[UR36][R2.64] ;  /* 0x0000002402027981 */ /* 0x000ea4000c1e1b00 */
[----:B--2---:R4:W0:Y:S01]  /*18d0*/  I2F.S64 R19, R2 ;  /* 0x0000000200137312 */ /* 0x0048220000301400 */
[----:B------:R-:W-:Y:S05]  /*18e0*/  BRA `(.L_x_1727) ;  /* 0x0000000c00087947 */ /* 0x000fea0003800000 */
.L_x_1729:
[----:B------:R-:W2:Y:S02]  /*18f0*/  LDG.E R2, desc[UR36][R2.64] ;  /* 0x0000002402027981 */ /* 0x000ea4000c1e1900 */
[----:B--2---:R-:W-:Y:S01]  /*1900*/  I2FP.F32.S32 R19, R2 ;  /* 0x0000000200137245 */ /* 0x004fe20000201400 */
[----:B------:R-:W-:Y:S06]  /*1910*/  BRA `(.L_x_1727) ;  /* 0x0000000800fc7947 */ /* 0x000fec0003800000 */
.L_x_1728:
[----:B------:R-:W2:Y:S02]  /*1920*/  LDG.E.U16 R2, desc[UR36][R2.64] ;  /* 0x0000002402027981 */ /* 0x000ea4000c1e1500 */
[----:B--2---:R0:W1:Y:S01]  /*1930*/  I2F.S16 R19, R2 ;  /* 0x0000000200137306 */ /* 0x0040620000101400 */
[----:B------:R-:W-:Y:S05]  /*1940*/  BRA `(.L_x_1727) ;  /* 0x0000000800f07947 */ /* 0x000fea0003800000 */
.L_x_1723:
[----:B------:R-:W-:-:S13]  /*1950*/  ISETP.GT.AND P0, PT, R4, 0x6, PT ;  /* 0x000000060400780c */ /* 0x000fda0003f04270 */
[----:B------:R-:W-:Y:S05]  /*1960*/  @P0 BRA `(.L_x_1730) ;  /* 0x0000000000240947 */ /* 0x000fea0003800000 */
[----:B------:R-:W-:-:S13]  /*1970*/  ISETP.NE.AND P0, PT, R4, 0x5, PT ;  /* 0x000000050400780c */ /* 0x000fda0003f05270 */
[----:B------:R-:W-:Y:S05]  /*1980*/  @!P0 BRA `(.L_x_1731) ;  /* 0x0000000000108947 */ /* 0x000fea0003800000 */
[----:B------:R-:W-:-:S13]  /*1990*/  ISETP.NE.AND P0, PT, R4, 0x6, PT ;  /* 0x000000060400780c */ /* 0x000fda0003f05270 */
[----:B------:R-:W-:Y:S05]  /*19a0*/  @P0 BRA `(.L_x_1726) ;  /* 0x00000008007c0947 */ /* 0x000fea0003800000 */
[----:B------:R2:W5:Y:S01]  /*19b0*/  LDG.E R19, desc[UR36][R2.64] ;  /* 0x0000002402137981 */ /* 0x000562000c1e1900 */
[----:B------:R-:W-:Y:S05]  /*19c0*/  BRA `(.L_x_1727) ;  /* 0x0000000800d07947 */ /* 0x000fea0003800000 */
.L_x_1731:
[----:B------:R-:W2:Y:S02]  /*19d0*/  LDG.E.U16 R2, desc[UR36][R2.64] ;  /* 0x0000002402027981 */ /* 0x000ea4000c1e1500 */
[----:B--2---:R-:W-:Y:S01]  /*19e0*/  HADD2.F32 R19, -RZ, R2.H0_H0 ;  /* 0x20000002ff137230 */ /* 0x004fe20000004100 */
[----:B------:R-:W-:Y:S06]  /*19f0*/  BRA `(.L_x_1727) ;  /* 0x0000000800c47947 */ /* 0x000fec0003800000 */
.L_x_1730:
[----:B------:R-:W-:-:S13]  /*1a00*/  ISETP.NE.AND P0, PT, R4, 0x7, PT ;  /* 0x000000070400780c */ /* 0x000fda0003f05270 */
[----:B------:R-:W-:Y:S05]  /*1a10*/  @!P0 BRA `(.L_x_1732) ;  /* 0x0000000000248947 */ /* 0x000fea0003800000 */
[----:B------:R-:W-:-:S13]  /*1a20*/  ISETP.NE.AND P0, PT, R4, 0x8, PT ;  /* 0x000000080400780c */ /* 0x000fda0003f05270 */
[----:B------:R-:W-:Y:S05]  /*1a30*/  @!P0 BRA `(.L_x_1733) ;  /* 0x0000000000108947 */ /* 0x000fea0003800000 */
[----:B------:R-:W-:-:S13]  /*1a40*/  ISETP.NE.AND P0, PT, R4, 0x9, PT ;  /* 0x000000090400780c */ /* 0x000fda0003f05270 */
[----:B------:R-:W-:Y:S05]  /*1a50*/  @P0 BRA `(.L_x_1726) ;  /* 0x0000000800500947 */ /* 0x000fea0003800000 */
[----:B------:R3:W5:Y:S01]  /*1a60*/  LDG.E R19, desc[UR36][R2.64] ;  /* 0x0000002402137981 */ /* 0x000762000c1e1900 */
[----:B------:R-:W-:Y:S05]  /*1a70*/  BRA `(.L_x_1727) ;  /* 0x0000000800a47947 */ /* 0x000fea0003800000 */
.L_x_1733:
[----:B------:R-:W2:Y:S02]  /*1a80*/  LDG.E.U16 R2, desc[UR36][R2.64] ;  /* 0x0000002402027981 */ /* 0x000ea4000c1e1500 */
[----:B--2---:R-:W-:Y:S01]  /*1a90*/  HADD2.F32 R19, -RZ, R2.H0_H0 ;  /* 0x20000002ff137230 */ /* 0x004fe20000004100 */
[----:B------:R-:W-:Y:S06]  /*1aa0*/  BRA `(.L_x_1727) ;  /* 0x0000000800987947 */ /* 0x000fec0003800000 */
.L_x_1732:
[----:B------:R-:W2:Y:S01]  /*1ab0*/  LDG.E.64 R2, desc[UR36][R2.64] ;  /* 0x0000002402027981 */ /* 0x000ea2000c1e1b00 */
[----:B------:R-:W-:Y:S01]  /*1ac0*/  UMOV UR4, 0xf0000000 ;  /* 0xf000000000047882 */ /* 0x000fe20000000000 */
[----:B------:R-:W-:Y:S01]  /*1ad0*/  UMOV UR5, 0x380fffff ;  /* 0x380fffff00057882 */ /* 0x000fe20000000000 */
[----:B--2---:R-:W0:Y:S01]  /*1ae0*/  F2F.F32.F64 R19, R2 ;  /* 0x0000000200137310 */ /* 0x004e220000301000 */
[----:B------:R-:W-:-:S14]  /*1af0*/  DSETP.GEU.AND P0, PT, |R2|, UR4, PT ;  /* 0x0000000402007e2a */ /* 0x000fdc000bf0e200 */
[----:B0-----:R-:W-:Y:S01]  /*1b00*/  @!P0 FMUL R19, R19, 1.175494350822287508e-38 ;  /* 0x0080000013138820 */ /* 0x001fe20000400000 */
[----:B------:R-:W-:Y:S06]  /*1b10*/  BRA `(.L_x_1727) ;  /* 0x00000008007c7947 */ /* 0x000fec0003800000 */
.L_x_1722:
        /* <DEDUP_REMOVED lines=10> */
[----:B------:R-:W-:Y:S01]  /*1bc0*/  FSEL R19, RZ, 1, !P0 ;  /* 0x3f800000ff137808 */ /* 0x000fe20004000000 */
[----:B------:R-:W-:Y:S08]  /*1bd0*/  BRA `(.L_x_1727) ;  /* 0x00000008004c7947 */ /* 0x000ff00003800000 */
.L_x_1736:
[----:B------:R-:W2:Y:S01]  /*1be0*/  LDG.E.64 R2, desc[UR36][R2.64] ;  /* 0x0000002402027981 */ /* 0x000ea2000c1e1b00 */
[----:B------:R-:W-:Y:S01]  /*1bf0*/  UMOV UR4, 0xf0000000 ;  /* 0xf000000000047882 */ /* 0x000fe20000000000 */
[----:B------:R-:W-:Y:S01]  /*1c00*/  UMOV UR5, 0x380fffff ;  /* 0x380fffff00057882 */ /* 0x000fe20000000000 */
[----:B--2---:R-:W0:Y:S01]  /*1c10*/  F2F.F32.F64 R19, R2 ;  /* 0x0000000200137310 */ /* 0x004e220000301000 */
[----:B------:R-:W-:-:S14]  /*1c20*/  DSETP.GEU.AND P0, PT, |R2|, UR4, PT ;  /* 0x0000000402007e2a */ /* 0x000fdc000bf0e200 */
[----:B0-----:R-:W-:Y:S01]  /*1c30*/  @!P0 FMUL R19, R19, 1.175494350822287508e-38 ;  /* 0x0080000013138820 */ /* 0x001fe20000400000 */
[----:B------:R-:W-:Y:S06]  /*1c40*/  BRA `(.L_x_1727) ;  /* 0x0000000800307947 */ /* 0x000fec0003800000 */
.L_x_1735:
        /* <DEDUP_REMOVED lines=11> */
[----:B------:R-:W-:-:S05]  /*1d00*/  VIADD R2, R0, 0xffffffff ;  /* 0xffffffff00027836 */ /* 0x000fca0000000000 */
[----:B------:R-:W-:Y:S02]  /*1d10*/  SHF.R.S32.HI R2, RZ, 0x1f, R2 ;  /* 0x0000001fff027819 */ /* 0x000fe40000011402 */
[----:B0-----:R-:W-:-:S04]  /*1d20*/  IADD3 R4, -R4, 0x1f, RZ ;  /* 0x0000001f04047810 */ /* 0x001fc80007ffe1ff */
[C---:B------:R-:W-:Y:S01]  /*1d30*/  ISETP.GT.U32.AND P0, PT, R4.reuse, 0x4, PT ;  /* 0x000000040400780c */ /* 0x040fe20003f04070 */
[----:B------:R-:W-:-:S05]  /*1d40*/  VIADD R4, R4, 0xfffffffc ;  /* 0xfffffffc04047836 */ /* 0x000fca0000000000 */
[----:B------:R-:W-:Y:S01]  /*1d50*/  SEL R5, R4, RZ, P0 ;  /* 0x000000ff04057207 */ /* 0x000fe20000000000 */
[----:B------:R-:W-:-:S04]  /*1d60*/  VIADD R4, R0, 0x1000000 ;  /* 0x0100000000047836 */ /* 0x000fc80000000000 */
[----:B------:R-:W-:Y:S01]  /*1d70*/  IMAD R6, R5, R6, 0x3c000000 ;  /* 0x3c00000005067424 */ /* 0x000fe200078e0206 */
[----:B------:R-:W-:Y:S02]  /*1d80*/  SHF.L.U32 R5, R0, R5, RZ ;  /* 0x0000000500057219 */ /* 0x000fe400000006ff */
[----:B------:R-:W-:Y:S02]  /*1d90*/  SHF.R.S32.HI R4, RZ, 0x8, R4 ;  /* 0x00000008ff047819 */ /* 0x000fe40000011404 */
[----:B------:R-:W-:-:S04]  /*1da0*/  LEA.HI R5, R5, R6, RZ, 0x1c ;  /* 0x0000000605057211 */ /* 0x000fc800078fe0ff */
[----:B------:R-:W-:-:S04]  /*1db0*/  LOP3.LUT R5, R5, 0x7f800000, R4, 0xf8, !PT ;  /* 0x7f80000005057812 */ /* 0x000fc800078ef804 */
[----:B------:R-:W-:-:S04]  /*1dc0*/  LOP3.LUT R2, R5, R2, RZ, 0x30, !PT ;  /* 0x0000000205027212 */ /* 0x000fc800078e30ff */
[----:B------:R-:W-:Y:S01]  /*1dd0*/  LOP3.LUT R19, R2, 0x80000000, R19, 0xf8, !PT ;  /* 0x8000000002137812 */ /* 0x000fe200078ef813 */
[----:B------:R-:W-:Y:S06]  /*1de0*/  BRA `(.L_x_1727) ;  /* 0x0000000400c87947 */ /* 0x000fec0003800000 */
.L_x_1738:
        /* <DEDUP_REMOVED lines=11> */
[----:B------:R-:W-:Y:S01]  /*1ea0*/  LOP3.LUT R19, R19, 0x80000000, R0, 0xf8, !PT ;  /* 0x8000000013137812 */ /* 0x000fe200078ef800 */
[----:B------:R-:W-:Y:S06]  /*1eb0*/  BRA `(.L_x_1727) ;  /* 0x0000000400947947 */ /* 0x000fec0003800000 */
.L_x_1737:
[----:B------:R-:W2:Y:S02]  /*1ec0*/  LDG.E.U16 R2, desc[UR36][R2.64] ;  /* 0x0000002402027981 */ /* 0x000ea4000c1e1500 */
[----:B--2---:R-:W-:Y:S01]  /*1ed0*/  IMAD.U32 R19, R2, 0x10000, RZ ;  /* 0x0001000002137824 */ /* 0x004fe200078e00ff */
[----:B------:R-:W-:Y:S06]  /*1ee0*/  BRA `(.L_x_1727) ;  /* 0x0000000400887947 */ /* 0x000fec0003800000 */
.L_x_1734:
        /* <DEDUP_REMOVED lines=9> */
[----:B--2---:R-:W-:Y:S01]  /*1f80*/  I2FP.F32.U32 R19, R2 ;  /* 0x0000000200137245 */ /* 0x004fe20000201000 */
[----:B------:R-:W-:Y:S06]  /*1f90*/  BRA `(.L_x_1727) ;  /* 0x00000004005c7947 */ /* 0x000fec0003800000 */
.L_x_1741:
[----:B------:R-:W2:Y:S01]  /*1fa0*/  LDG.E.U8 R2, desc[UR36][R2.64] ;  /* 0x0000002402027981 */ /* 0x000ea2000c1e1100 */
        /* <DEDUP_REMOVED lines=19> */
.L_x_1743:
[----:B------:R-:W-:Y:S05]  /*20e0*/  BSYNC B0 ;  /* 0x0000000000007941 */ /* 0x000fea0003800000 */
.L_x_1742:
[----:B------:R-:W-:Y:S01]  /*20f0*/  IMAD.SHL.U32 R2, R2, 0x100000, RZ ;  /* 0x0010000002027824 */ /* 0x000fe200078e00ff */
[----:B------:R-:W-:-:S04]  /*2100*/  LEA R0, R0, 0x3b800000, 0x17 ;  /* 0x3b80000000007811 */ /* 0x000fc800078eb8ff */
[----:B------:R-:W-:Y:S01]  /*2110*/  LOP3.LUT R19, R0, R2, R19, 0xfe, !PT ;  /* 0x0000000200137212 */ /* 0x000fe200078efe13 */
[----:B------:R-:W-:Y:S06]  /*2120*/  BRA `(.L_x_1727) ;  /* 0x0000000000f87947 */ /* 0x000fec0003800000 */
.L_x_1740:
        /* <DEDUP_REMOVED lines=20> */
.L_x_1745:
[----:B------:R-:W-:Y:S05]  /*2270*/  BSYNC B0 ;  /* 0x0000000000007941 */ /* 0x000fea0003800000 */
.L_x_1744:
[----:B------:R-:W-:Y:S01]  /*2280*/  IMAD.SHL.U32 R2, R2, 0x200000, RZ ;  /* 0x0020000002027824 */ /* 0x000fe200078e00ff */
[----:B------:R-:W-:-:S04]  /*2290*/  LEA R0, R0, 0x37800000, 0x17 ;  /* 0x3780000000007811 */ /* 0x000fc800078eb8ff */
[----:B------:R-:W-:Y:S01]  /*22a0*/  LOP3.LUT R19, R0, R2, R19, 0xfe, !PT ;  /* 0x0000000200137212 */ /* 0x000fe200078efe13 */
[----:B------:R-:W-:Y:S06]  /*22b0*/  BRA `(.L_x_1727) ;  /* 0x0000000000947947 */ /* 0x000fec0003800000 */
.L_x_1739:
[----:B------:R-:W-:-:S13]  /*22c0*/  ISETP.NE.AND P0, PT, R4, 0x1c, PT ;  /* 0x0000001c0400780c */ /* 0x000fda0003f05270 */
[----:B------:R-:W-:Y:S05]  /*22d0*/  @!P0 BRA `(.L_x_1746) ;  /* 0x0000000000848947 */ /* 0x000fea0003800000 */
[----:B------:R-:W-:-:S13]  /*22e0*/  ISETP.NE.AND P0, PT, R4, 0x1d, PT ;  /* 0x0000001d0400780c */ /* 0x000fda0003f05270 */
[----:B------:R-:W-:Y:S05]  /*22f0*/  @!P0 BRA `(.L_x_1747) ;  /* 0x0000000000708947 */ /* 0x000fea0003800000 */
[----:B------:R-:W-:-:S13]  /*2300*/  ISETP.NE.AND P0, PT, R4, 0x2c, PT ;  /* 0x0000002c0400780c */ /* 0x000fda0003f05270 */
[----:B------:R-:W-:Y:S05]  /*2310*/  @P0 BRA `(.L_x_1726) ;  /* 0x0000000000200947 */ /* 0x000fea0003800000 */
[----:B------:R-:W2:Y:S01]  /*2320*/  LDG.E.U8 R2, desc[UR36][R2.64] ;  /* 0x0000002402027981 */ /* 0x000ea2000c1e1100 */
[----:B------:R-:W-:Y:S01]  /*2330*/  IMAD.MOV.U32 R19, RZ, RZ, 0x400000 ;  /* 0x00400000ff137424 */ /* 0x000fe200078e00ff */
[----:B--2---:R-:W-:-:S13]  /*2340*/  ISETP.NE.AND P0, PT, R2, RZ, PT ;  /* 0x000000ff0200720c */ /* 0x004fda0003f05270 */
[----:B------:R-:W-:Y:S05]  /*2350*/  @!P0 BRA `(.L_x_1727) ;  /* 0x00000000006c8947 */ /* 0x000fea0003800000 */
[----:B------:R-:W-:-:S13]  /*2360*/  ISETP.NE.AND P0, PT, R2, 0xff, PT ;  /* 0x000000ff0200780c */ /* 0x000fda0003f05270 */
[----:B------:R-:W-:Y:S02]  /*2370*/  @!P0 IMAD.MOV.U32 R19, RZ, RZ, 0x7f800001 ;  /* 0x7f800001ff138424 */ /* 0x000fe400078e00ff */
[----:B------:R-:W-:Y:S01]  /*2380*/  @P0 IMAD.SHL.U32 R19, R2, 0x800000, RZ ;  /* 0x0080000002130824 */ /* 0x000fe200078e00ff */
[----:B------:R-:W-:Y:S06]  /*2390*/  BRA `(.L_x_1727) ;  /* 0x00000000005c7947 */ /* 0x000fec0003800000 */
.L_x_1726:
        /* <DEDUP_REMOVED lines=16> */
.L_x_1748:
[----:B------:R-:W-:Y:S01]  /*24a0*/  IMAD.MOV.U32 R19, RZ, RZ, RZ ;  /* 0x000000ffff137224 */ /* 0x000fe200078e00ff */
[----:B------:R-:W-:Y:S06]  /*24b0*/  BRA `(.L_x_1727) ;  /* 0x0000000000147947 */ /* 0x000fec0003800000 */
.L_x_1747:
[----:B------:R-:W2:Y:S02]  /*24c0*/  LDG.E.64 R2, desc[UR36][R2.64] ;  /* 0x0000002402027981 */ /* 0x000ea4000c1e1b00 */
[----:B--2---:R0:W1:Y:S01]  /*24d0*/  I2F.U64 R19, R2 ;  /* 0x0000000200137312 */ /* 0x0040620000301000 */
[----:B------:R-:W-:Y:S05]  /*24e0*/  BRA `(.L_x_1727) ;  /* 0x0000000000087947 */ /* 0x000fea0003800000 */
.L_x_1746:
[----:B------:R-:W2:Y:S02]  /*24f0*/  LDG.E R2, desc[UR36][R2.64] ;  /* 0x0000002402027981 */ /* 0x000ea4000c1e1900 */
[----:B--2---:R-:W-:-:S07]  /*2500*/  I2FP.F32.U32 R19, R2 ;  /* 0x0000000200137245 */ /* 0x004fce0000201000 */
.L_x_1727:
[----:B------:R-:W-:Y:S05]  /*2510*/  BSYNC B6 ;  /* 0x0000000000067941 */ /* 0x000fea0003800000 */
.L_x_1721:
[----:B------:R-:W1:Y:S01]  /*2520*/  LDC.U8 R4, c[0x0][0x4a2] ;  /* 0x00012880ff047b82 */ /* 0x000e620000000000 */
[----:B------:R-:W-:Y:S01]  /*2530*/  ULDC.64 UR4, c[0x0][0x488] ;  /* 0x0001220000047ab9 */ /* 0x000fe20000000a00 */
[----:B------:R-:W-:Y:S01]  /*2540*/  BSSY B6, `(.L_x_1749) ;  /* 0x00000df000067945 */ /* 0x000fe20003800000 */
[----:B0-234-:R-:W-:-:S05]  /*2550*/  IADD3 R2, P1, R22, UR4, RZ ;  /* 0x0000000416027c10 */ /* 0x01dfca000ff3e0ff */
        /* <DEDUP_REMOVED lines=13> */
[----:B--2---:R-:W0:Y:S01]  /*2630*/  I2F.S16 R0, R0 ;  /* 0x0000000000007306 */ /* 0x004e220000101400 */
[----:B------:R-:W-:Y:S05]  /*2640*/  BRA `(.L_x_1755) ;  /* 0x0000000c00387947 */ /* 0x000fea0003800000 */
.L_x_1753:
[----:B------:R-:W2:Y:S02]  /*2650*/  LDG.E.U8 R0, desc[UR36][R2.64] ;  /* 0x0000002402007981 */ /* 0x000ea4000c1e1100 */
[----:B--2---:R-:W-:Y:S01]  /*2660*/  I2FP.F32.U32 R0, R0 ;  /* 0x0000000000007245 */ /* 0x004fe20000201000 */
[----:B------:R-:W-:Y:S06]  /*2670*/  BRA `(.L_x_1755) ;  /* 0x0000000c002c7947 */ /* 0x000fec0003800000 */
.L_x_1752:
[----:B------:R-:W-:-:S13]  /*2680*/  ISETP.NE.AND P0, PT, R0, 0x2, PT ;  /* 0x000000020000780c */ /* 0x000fda0003f05270 */
[----:B------:R-:W-:Y:S05]  /*2690*/  @!P0 BRA `(.L_x_1756) ;  /* 0x0000000000288947 */ /* 0x000fea0003800000 */
[----:B------:R-:W-:-:S13]  /*26a0*/  ISETP.NE.AND P0, PT, R0, 0x3, PT ;  /* 0x000000030000780c */ /* 0x000fda0003f05270 */
[----:B------:R-:W-:Y:S05]  /*26b0*/  @!P0 BRA `(.L_x_1757) ;  /* 0x0000000000148947 */ /* 0x000fea0003800000 */
[----:B------:R-:W-:-:S13]  /*26c0*/  ISETP.NE.AND P0, PT, R0, 0x4, PT ;  /* 0x000000040000780c */ /* 0x000fda0003f05270 */
[----:B------:R-:W-:Y:S05]  /*26d0*/  @P0 BRA `(.L_x_1754) ;  /* 0x0000000800b80947 */ /* 0x000fea0003800000 */
[----:B------:R-:W2:Y:S02]  /*26e0*/  LDG.E.64 R2, desc[UR36][R2.64] ;  /* 0x0000002402027981 */ /* 0x000ea4000c1e1b00 */
[----:B--2---:R0:W1:Y:S01]  /*26f0*/  I2F.S64 R0, R2 ;  /* 0x0000000200007312 */ /* 0x0040620000301400 */
[----:B------:R-:W-:Y:S05]  /*2700*/  BRA `(.L_x_1755) ;  /* 0x0000000c00087947 */ /* 0x000fea0003800000 */
.L_x_1757:
[----:B------:R-:W2:Y:S02]  /*2710*/  LDG.E R0, desc[UR36][R2.64] ;  /* 0x0000002402007981 */ /* 0x000ea4000c1e1900 */
[----:B--2---:R-:W-:Y:S01]  /*2720*/  I2FP.F32.S32 R0, R0 ;  /* 0x0000000000007245 */ /* 0x004fe20000201400 */
[----:B------:R-:W-:Y:S06]  /*2730*/  BRA `(.L_x_1755) ;  /* 0x0000000800fc7947 */ /* 0x000fec0003800000 */
.L_x_1756:
[----:B------:R-:W2:Y:S02]  /*2740*/  LDG.E.U16 R0, desc[UR36][R2.64] ;  /* 0x0000002402007981 */ /* 0x000ea4000c1e1500 */
[----:B--2---:R-:W4:Y:S01]  /*2750*/  I2F.S16 R0, R0 ;  /* 0x0000000000007306 */ /* 0x004f220000101400 */
[----:B------:R-:W-:Y:S05]  /*2760*/  BRA `(.L_x_1755) ;  /* 0x0000000800f07947 */ /* 0x000fea0003800000 */
.L_x_1751:
        /* <DEDUP_REMOVED lines=8> */
.L_x_1759:
[----:B------:R-:W2:Y:S02]  /*27f0*/  LDG.E.U16 R0, desc[UR36][R2.64] ;  /* 0x0000002402007981 */ /* 0x000ea4000c1e1500 */
[----:B--2---:R-:W-:Y:S01]  /*2800*/  HADD2.F32 R0, -RZ, R0.H0_H0 ;  /* 0x20000000ff007230 */ /* 0x004fe20000004100 */
[----:B------:R-:W-:Y:S06]  /*2810*/  BRA `(.L_x_1755) ;  /* 0x0000000800c47947 */ /* 0x000fec0003800000 */
.L_x_1758:
        /* <DEDUP_REMOVED lines=8> */
.L_x_1761:
[----:B------:R-:W2:Y:S02]  /*28a0*/  LDG.E.U16 R0, desc[UR36][R2.64] ;  /* 0x0000002402007981 */ /* 0x000ea4000c1e1500 */
[----:B--2---:R-:W-:Y:S01]  /*28b0*/  HADD2.F32 R0, -RZ, R0.H0_H0 ;  /* 0x20000000ff007230 */ /* 0x004fe20000004100 */
[----:B------:R-:W-:Y:S06]  /*28c0*/  BRA `(.L_x_1755) ;  /* 0x0000000800987947 */ /* 0x000fec0003800000 */
.L_x_1760:
[----:B------:R-:W2:Y:S01]  /*28d0*/  LDG.E.64 R2, desc[UR36][R2.64] ;  /* 0x0000002402027981 */ /* 0x000ea2000c1e1b00 */
[----:B------:R-:W-:Y:S01]  /*28e0*/  UMOV UR4, 0xf0000000 ;  /* 0xf000000000047882 */ /* 0x000fe20000000000 */
[----:B------:R-:W-:Y:S01]  /*28f0*/  UMOV UR5, 0x380fffff ;  /* 0x380fffff00057882 */ /* 0x000fe20000000000 */
[----:B--2---:R-:W0:Y:S01]  /*2900*/  F2F.F32.F64 R0, R2 ;  /* 0x0000000200007310 */ /* 0x004e220000301000 */
[----:B------:R-:W-:-:S14]  /*2910*/  DSETP.GEU.AND P0, PT, |R2|, UR4, PT ;  /* 0x0000000402007e2a */ /* 0x000fdc000bf0e200 */
[----:B0-----:R-:W-:Y:S01]  /*2920*/  @!P0 FMUL R0, R0, 1.175494350822287508e-38 ;  /* 0x0080000000008820 */ /* 0x001fe20000400000 */
[----:B------:R-:W-:Y:S06]  /*2930*/  BRA `(.L_x_1755) ;  /* 0x00000008007c7947 */ /* 0x000fec0003800000 */
.L_x_1750:
        /* <DEDUP_REMOVED lines=12> */
.L_x_1764:
[----:B------:R-:W2:Y:S01]  /*2a00*/  LDG.E.64 R2, desc[UR36][R2.64] ;  /* 0x0000002402027981 */ /* 0x000ea2000c1e1b00 */
[----:B------:R-:W-:Y:S01]  /*2a10*/  UMOV UR4, 0xf0000000 ;  /* 0xf000000000047882 */ /* 0x000fe20000000000 */
[----:B------:R-:W-:Y:S01]  /*2a20*/  UMOV UR5, 0x380fffff ;  /* 0x380fffff00057882 */ /* 0x000fe20000000000 */
[----:B--2---:R-:W0:Y:S01]  /*2a30*/  F2F.F32.F64 R0, R2 ;  /* 0x0000000200007310 */ /* 0x004e220000301000 */
[----:B------:R-:W-:-:S14]  /*2a40*/  DSETP.GEU.AND P0, PT, |R2|, UR4, PT ;  /* 0x0000000402007e2a */ /* 0x000fdc000bf0e200 */
[----:B0-----:R-:W-:Y:S01]  /*2a50*/  @!P0 FMUL R0, R0, 1.175494350822287508e-38 ;  /* 0x0080000000008820 */ /* 0x001fe20000400000 */
[----:B------:R-:W-:Y:S06]  /*2a60*/  BRA `(.L_x_1755) ;  /* 0x0000000800307947 */ /* 0x000fec0003800000 */
.L_x_1763:
        /* <DEDUP_REMOVED lines=24> */
[----:B------:R-:W-:Y:S01]  /*2bf0*/  LOP3.LUT R0, R5, 0x80000000, R0, 0xf8, !PT ;  /* 0x8000000005007812 */ /* 0x000fe200078ef800 */
[----:B------:R-:W-:Y:S06]  /*2c00*/  BRA `(.L_x_1755) ;  /* 0x0000000400c87947 */ /* 0x000fec0003800000 */
.L_x_1766:
        /* <DEDUP_REMOVED lines=11> */
[----:B------:R-:W-:Y:S01]  /*2cc0*/  LOP3.LUT R0, R4, 0x80000000, R5, 0xf8, !PT ;  /* 0x8000000004007812 */ /* 0x000fe200078ef805 */
[----:B------:R-:W-:Y:S06]  /*2cd0*/  BRA `(.L_x_1755) ;  /* 0x0000000400947947 */ /* 0x000fec0003800000 */
.L_x_1765:
[----:B------:R-:W2:Y:S02]  /*2ce0*/  LDG.E.U16 R0, desc[UR36][R2.64] ;  /* 0x0000002402007981 */ /* 0x000ea4000c1e1500 */
[----:B--2---:R-:W-:Y:S01]  /*2cf0*/  IMAD.U32 R0, R0, 0x10000, RZ ;  /* 0x0001000000007824 */ /* 0x004fe200078e00ff */
[----:B------:R-:W-:Y:S06]  /*2d00*/  BRA `(.L_x_1755) ;  /* 0x0000000400887947 */ /* 0x000fec0003800000 */
.L_x_1762:
        /* <DEDUP_REMOVED lines=11> */
.L_x_1769:
        /* <DEDUP_REMOVED lines=20> */
.L_x_1771:
[----:B------:R-:W-:Y:S05]  /*2f00*/  BSYNC B0 ;  /* 0x0000000000007941 */ /* 0x000fea0003800000 */
.L_x_1770:
[----:B------:R-:W-:Y:S01]  /*2f10*/  LEA R3, R0, 0x3b800000, 0x17 ;  /* 0x3b80000000037811 */ /* 0x000fe200078eb8ff */
[----:B------:R-:W-:-:S05]  /*2f20*/  IMAD.SHL.U32 R0, R2, 0x100000, RZ ;  /* 0x0010000002007824 */ /* 0x000fca00078e00ff */
[----:B------:R-:W-:Y:S01]  /*2f30*/  LOP3.LUT R0, R3, R0, R4, 0xfe, !PT ;  /* 0x0000000003007212 */ /* 0x000fe200078efe04 */
[----:B------:R-:W-:Y:S06]  /*2f40*/  BRA `(.L_x_1755) ;  /* 0x0000000000f87947 */ /* 0x000fec0003800000 */
.L_x_1768:
        /* <DEDUP_REMOVED lines=20> */
.L_x_1773:
[----:B------:R-:W-:Y:S05]  /*3090*/  BSYNC B0 ;  /* 0x0000000000007941 */ /* 0x000fea0003800000 */
.L_x_1772:
[----:B------:R-:W-:Y:S01]  /*30a0*/  LEA R3, R0, 0x37800000, 0x17 ;  /* 0x3780000000037811 */ /* 0x000fe200078eb8ff */
[----:B------:R-:W-:-:S05]  /*30b0*/  IMAD.SHL.U32 R0, R2, 0x200000, RZ ;  /* 0x0020000002007824 */ /* 0x000fca00078e00ff */
[----:B------:R-:W-:Y:S01]  /*30c0*/  LOP3.LUT R0, R3, R0, R4, 0xfe, !PT ;  /* 0x0000000003007212 */ /* 0x000fe200078efe04 */
[----:B------:R-:W-:Y:S06]  /*30d0*/  BRA `(.L_x_1755) ;  /* 0x0000000000947947 */ /* 0x000fec0003800000 */
.L_x_1767:
        /* <DEDUP_REMOVED lines=14> */
.L_x_1754:
        /* <DEDUP_REMOVED lines=16> */
.L_x_1776:
[----:B------:R-:W-:Y:S01]  /*32c0*/  IMAD.MOV.U32 R0, RZ, RZ, RZ ;  /* 0x000000ffff007224 */ /* 0x000fe200078e00ff */
[----:B------:R-:W-:Y:S06]  /*32d0*/  BRA `(.L_x_1755) ;  /* 0x0000000000147947 */ /* 0x000fec0003800000 */
.L_x_1775:
[----:B------:R-:W2:Y:S02]  /*32e0*/  LDG.E.64 R2, desc[UR36][R2.64] ;  /* 0x0000002402027981 */ /* 0x000ea4000c1e1b00 */
[----:B--2---:R0:W1:Y:S01]  /*32f0*/  I2F.U64 R0, R2 ;  /* 0x0000000200007312 */ /* 0x0040620000301000 */
[----:B------:R-:W-:Y:S05]  /*3300*/  BRA `(.L_x_1755) ;  /* 0x0000000000087947 */ /* 0x000fea0003800000 */
.L_x_1774:
[----:B------:R-:W2:Y:S02]  /*3310*/  LDG.E R0, desc[UR36][R2.64] ;  /* 0x0000002402007981 */ /* 0x000ea4000c1e1900 */
[----:B--2---:R-:W-:-:S07]  /*3320*/  I2FP.F32.U32 R0, R0 ;  /* 0x0000000000007245 */ /* 0x004fce0000201000 */
.L_x_1755:
[----:B------:R-:W-:Y:S05]  /*3330*/  BSYNC B6 ;  /* 0x0000000000067941 */ /* 0x000fea0003800000 */
.L_x_1749:
[----:B0-23--:R-:W0:Y:S01]  /*3340*/  LDC.U8 R3, c[0x0][0x4a0] ;  /* 0x00012800ff037b82 */ /* 0x00de220000000000 */
[----:B------:R-:W-:Y:S02]  /*3350*/  ULDC.64 UR4, c[0x0][0x490] ;  /* 0x0001240000047ab9 */ /* 0x000fe40000000a00 */
[C---:B-1--45:R-:W-:Y:S02]  /*3360*/  FSETP.GTU.FTZ.AND P0, PT, R0.reuse, UR4, PT ;  /* 0x0000000400007c0b */ /* 0x072fe4000bf1c000 */
[----:B------:R-:W-:-:S04]  /*3370*/  FSETP.GE.FTZ.AND P1, PT, R0, UR5, PT ;  /* 0x0000000500007c0b */ /* 0x000fc8000bf36000 */
[----:B------:R-:W-:Y:S02]  /*3380*/  PLOP3.LUT P0, PT, P0, P1, PT, 0x20, 0x0 ;  /* 0x000000000000781c */ /* 0x000fe40000702470 */
[----:B0-----:R-:W-:-:S05]  /*3390*/  PRMT R2, R3, 0x9910, RZ ;  /* 0x0000991003027816 */ /* 0x001fca00000000ff */
[----:B------:R-:W-:Y:S01]  /*33a0*/  IMAD.MOV.U32 R0, RZ, RZ, R2 ;  /* 0x000000ffff007224 */ /* 0x000fe200078e0002 */
[----:B------:R-:W-:-:S04]  /*33b0*/  FSEL R2, R19, RZ, P0 ;  /* 0x000000ff13027208 */ /* 0x000fc80000000000 */
        /* <DEDUP_REMOVED lines=10> */
[----:B------:R-:W0:Y:S02]  /*3460*/  F2I.FTZ.TRUNC.NTZ R3, R2 ;  /* 0x0000000200037305 */ /* 0x000e24000021f100 */
[----:B0-----:R0:W-:Y:S01]  /*3470*/  STG.E.U8 desc[UR36][R16.64], R3 ;  /* 0x0000000310007986 */ /* 0x0011e2000c101124 */
[----:B------:R-:W-:Y:S05]  /*3480*/  BRA `(.L_x_1782) ;  /* 0x0000000c00507947 */ /* 0x000fea0003800000 */
.L_x_1780:
[----:B------:R-:W0:Y:S02]  /*3490*/  F2I.S64.TRUNC R2, R2 ;  /* 0x0000000200027311 */ /* 0x000e24000020d900 */
[----:B0-----:R-:W-:-:S05]  /*34a0*/  IMAD.MOV.U32 R5, RZ, RZ, R2 ;  /* 0x000000ffff057224 */ /* 0x001fca00078e0002 */
[----:B------:R0:W-:Y:S01]  /*34b0*/  STG.E.U8 desc[UR36][R16.64], R5 ;  /* 0x0000000510007986 */ /* 0x0001e2000c101124 */
[----:B------:R-:W-:Y:S05]  /*34c0*/  BRA `(.L_x_1782) ;  /* 0x0000000c00407947 */ /* 0x000fea0003800000 */
.L_x_1779:
[----:B------:R-:W-:-:S13]  /*34d0*/  ISETP.NE.AND P0, PT, R0, 0x2, PT ;  /* 0x000000020000780c */ /* 0x000fda0003f05270 */
[----:B------:R-:W-:Y:S05]  /*34e0*/  @!P0 BRA `(.L_x_1783) ;  /* 0x0000000000288947 */ /* 0x000fea0003800000 */
[----:B------:R-:W-:-:S13]  /*34f0*/  ISETP.NE.AND P0, PT, R0, 0x3, PT ;  /* 0x000000030000780c */ /* 0x000fda0003f05270 */
[----:B------:R-:W-:Y:S05]  /*3500*/  @!P0 BRA `(.L_x_1784) ;  /* 0x0000000000148947 */ /* 0x000fea0003800000 */
[----:B------:R-:W-:-:S13]  /*3510*/  ISETP.NE.AND P0, PT, R0, 0x4, PT ;  /* 0x000000040000780c */ /* 0x000fda0003f05270 */
[----:B------:R-:W-:Y:S05]  /*3520*/  @P0 BRA `(.L_x_1781) ;  /* 0x0000000800d00947 */ /* 0x000fea0003800000 */
[----:B------:R-:W0:Y:S02]  /*3530*/  F2I.S64.TRUNC R2, R2 ;  /* 0x0000000200027311 */ /* 0x000e24000020d900 */
[----:B0-----:R0:W-:Y:S01]  /*3540*/  STG.E.64 desc[UR36][R16.64], R2 ;  /* 0x0000000210007986 */ /* 0x0011e2000c101b24 */
[----:B------:R-:W-:Y:S05]  /*3550*/  BRA `(.L_x_1782) ;  /* 0x0000000c001c7947 */ /* 0x000fea0003800000 */
.L_x_1784:
[----:B------:R-:W0:Y:S02]  /*3560*/  F2I.FTZ.TRUNC.NTZ R3, R2 ;  /* 0x0000000200037305 */ /* 0x000e24000021f100 */
[----:B0-----:R0:W-:Y:S01]  /*3570*/  STG.E desc[UR36][R16.64], R3 ;  /* 0x0000000310007986 */ /* 0x0011e2000c101924 */
[----:B------:R-:W-:Y:S05]  /*3580*/  BRA `(.L_x_1782) ;  /* 0x0000000c00107947 */ /* 0x000fea0003800000 */
.L_x_1783:
[----:B------:R-:W0:Y:S02]  /*3590*/  F2I.FTZ.TRUNC.NTZ R3, R2 ;  /* 0x0000000200037305 */ /* 0x000e24000021f100 */
[----:B0-----:R0:W-:Y:S01]  /*35a0*/  STG.E.U16 desc[UR36][R16.64], R3 ;  /* 0x0000000310007986 */ /* 0x0011e2000c101524 */
[----:B------:R-:W-:Y:S05]  /*35b0*/  BRA `(.L_x_1782) ;  /* 0x0000000c00047947 */ /* 0x000fea0003800000 */
.L_x_1778:
[----:B------:R-:W-:-:S13]  /*35c0*/  ISETP.GT.AND P0, PT, R0, 0x6, PT ;  /* 0x000000060000780c */ /* 0x000fda0003f04270 */
[----:B------:R-:W-:Y:S05]  /*35d0*/  @P0 BRA `(.L_x_1785) ;  /* 0x0000000000240947 */ /* 0x000fea0003800000 */
[----:B------:R-:W-:-:S13]  /*35e0*/  ISETP.NE.AND P0, PT, R0, 0x5, PT ;  /* 0x000000050000780c */ /* 0x000fda0003f05270 */
[----:B------:R-:W-:Y:S05]  /*35f0*/  @!P0 BRA `(.L_x_1786) ;  /* 0x0000000000108947 */ /* 0x000fea0003800000 */
[----:B------:R-:W-:-:S13]  /*3600*/  ISETP.NE.AND P0, PT, R0, 0x6, PT ;  /* 0x000000060000780c */ /* 0x000fda0003f05270 */
[----:B------:R-:W-:Y:S05]  /*3610*/  @P0 BRA `(.L_x_1781) ;  /* 0x0000000800940947 */ /* 0x000fea0003800000 */
[----:B------:R1:W-:Y:S01]  /*3620*/  STG.E desc[UR36][R16.64], R2 ;  /* 0x0000000210007986 */ /* 0x0003e2000c101924 */
[----:B------:R-:W-:Y:S05]  /*3630*/  BRA `(.L_x_1782) ;  /* 0x0000000800e47947 */ /* 0x000fea0003800000 */
.L_x_1786:
[----:B------:R-:W-:-:S05]  /*3640*/  F2FP.F16.F32.PACK_AB R2, RZ, R2 ;  /* 0x00000002ff02723e */ /* 0x000fca00000000ff */
[----:B------:R0:W-:Y:S01]  /*3650*/  STG.E.U16 desc[UR36][R16.64], R2 ;  /* 0x0000000210007986 */ /* 0x0001e2000c101524 */
[----:B------:R-:W-:Y:S05]  /*3660*/  BRA `(.L_x_1782) ;  /* 0x0000000800d87947 */ /* 0x000fea0003800000 */
.L_x_1785:
[----:B------:R-:W-:-:S13]  /*3670*/  ISETP.NE.AND P0, PT, R0, 0x7, PT ;  /* 0x000000070000780c */ /* 0x000fda0003f05270 */
[----:B------:R-:W-:Y:S05]  /*3680*/  @!P0 BRA `(.L_x_1787) ;  /* 0x00000000002c8947 */ /* 0x000fea0003800000 */
[----:B------:R-:W-:-:S13]  /*3690*/  ISETP.NE.AND P0, PT, R0, 0x8, PT ;  /* 0x000000080000780c */ /* 0x000fda0003f05270 */
[----:B------:R-:W-:Y:S05]  /*36a0*/  @!P0 BRA `(.L_x_1788) ;  /* 0x0000000000148947 */ /* 0x000fea0003800000 */
[----:B------:R-:W-:-:S13]  /*36b0*/  ISETP.NE.AND P0, PT, R0, 0x9, PT ;  /* 0x000000090000780c */ /* 0x000fda0003f05270 */
[----:B------:R-:W-:Y:S05]  /*36c0*/  @P0 BRA `(.L_x_1781) ;  /* 0x0000000800680947 */ /* 0x000fea0003800000 */
[----:B------:R-:W-:-:S05]  /*36d0*/  IMAD.MOV.U32 R3, RZ, RZ, RZ ;  /* 0x000000ffff037224 */ /* 0x000fca00078e00ff */
[----:B------:R3:W-:Y:S01]  /*36e0*/  STG.E.64 desc[UR36][R16.64], R2 ;  /* 0x0000000210007986 */ /* 0x0007e2000c101b24 */
[----:B------:R-:W-:Y:S05]  /*36f0*/  BRA `(.L_x_1782) ;  /* 0x0000000800b47947 */ /* 0x000fea0003800000 */
.L_x_1788:
[----:B------:R-:W-:-:S04]  /*3700*/  F2FP.F16.F32.PACK_AB R3, RZ, R2 ;  /* 0x00000002ff03723e */ /* 0x000fc800000000ff */
[----:B------:R-:W-:-:S05]  /*3710*/  PRMT R3, R3, 0x5410, RZ ;  /* 0x0000541003037816 */ /* 0x000fca00000000ff */
[----:B------:R2:W-:Y:S01]  /*3720*/  STG.E desc[UR36][R16.64], R3 ;  /* 0x0000000310007986 */ /* 0x0005e2000c101924 */
[----:B------:R-:W-:Y:S05]  /*3730*/  BRA `(.L_x_1782) ;  /* 0x0000000800a47947 */ /* 0x000fea0003800000 */
.L_x_1787:
[----:B------:R-:W-:-:S06]  /*3740*/  FMUL.FTZ R2, R2, 1 ;  /* 0x3f80000002027820 */ /* 0x000fcc0000410000 */
[----:B------:R-:W0:Y:S02]  /*3750*/  F2F.F64.F32 R2, R2 ;  /* 0x0000000200027310 */ /* 0x000e240000201800 */
[----:B0-----:R4:W-:Y:S01]  /*3760*/  STG.E.64 desc[UR36][R16.64], R2 ;  /* 0x0000000210007986 */ /* 0x0019e2000c101b24 */
[----:B------:R-:W-:Y:S05]  /*3770*/  BRA `(.L_x_1782) ;  /* 0x0000000800947947 */ /* 0x000fea0003800000 */
.L_x_1777:
        /* <DEDUP_REMOVED lines=8> */
[----:B------:R-:W-:-:S04]  /*3800*/  FSETP.NEU.FTZ.AND P0, PT, R2, RZ, PT ;  /* 0x000000ff0200720b */ /* 0x000fc80003f1d000 */
[----:B------:R-:W-:-:S05]  /*3810*/  SEL R3, RZ, 0x1, !P0 ;  /* 0x00000001ff037807 */ /* 0x000fca0004000000 */
[----:B------:R0:W-:Y:S01]  /*3820*/  STG.E.U8 desc[UR36][R16.64], R3 ;  /* 0x0000000310007986 */ /* 0x0001e2000c101124 */
[----:B------:R-:W-:Y:S05]  /*3830*/  BRA `(.L_x_1782) ;  /* 0x0000000800647947 */ /* 0x000fea0003800000 */
.L_x_1791:
[----:B------:R-:W-:Y:S01]  /*3840*/  FMUL.FTZ R4, R2, 1 ;  /* 0x3f80000002047820 */ /* 0x000fe20000410000 */
[----:B------:R-:W-:-:S05]  /*3850*/  CS2R R6, SRZ ;  /* 0x0000000000067805 */ /* 0x000fca000001ff00 */
[----:B------:R-:W0:Y:S02]  /*3860*/  F2F.F64.F32 R4, R4 ;  /* 0x0000000400047310 */ /* 0x000e240000201800 */
[----:B0-----:R0:W-:Y:S01]  /*3870*/  STG.E.128 desc[UR36][R16.64], R4 ;  /* 0x0000000410007986 */ /* 0x0011e2000c101d24 */
[----:B------:R-:W-:Y:S05]  /*3880*/  BRA `(.L_x_1782) ;  /* 0x0000000800507947 */ /* 0x000fea0003800000 */
.L_x_1790:
[----:B------:R-:W-:-:S13]  /*3890*/  ISETP.NE.AND P0, PT, R0, 0xf, PT ;  /* 0x0000000f0000780c */ /* 0x000fda0003f05270 */
[----:B------:R-:W-:Y:S05]  /*38a0*/  @!P0 BRA `(.L_x_1792) ;  /* 0x0000000000ac8947 */ /* 0x000fea0003800000 */
[----:B------:R-:W-:-:S13]  /*38b0*/  ISETP.NE.AND P0, PT, R0, 0x17, PT ;  /* 0x000000170000780c */ /* 0x000fda0003f05270 */
[----:B------:R-:W-:Y:S05]  /*38c0*/  @!P0 BRA `(.L_x_1793) ;  /* 0x0000000000508947 */ /* 0x000fea0003800000 */
[----:B------:R-:W-:-:S13]  /*38d0*/  ISETP.NE.AND P0, PT, R0, 0x18, PT ;  /* 0x000000180000780c */ /* 0x000fda0003f05270 */
[----:B------:R-:W-:Y:S05]  /*38e0*/  @P0 BRA `(.L_x_1781) ;  /* 0x0000000400e00947 */ /* 0x000fea0003800000 */
[C---:B------:R-:W-:Y:S01]  /*38f0*/  LOP3.LUT R4, R2.reuse, 0x7fffffff, RZ, 0xc0, !PT ;  /* 0x7fffffff02047812 */ /* 0x040fe200078ec0ff */
[----:B------:R-:W-:Y:S01]  /*3900*/  BSSY B0, `(.L_x_1794) ;  /* 0x000000d000007945 */ /* 0x000fe20003800000 */
[----:B------:R-:W-:Y:S02]  /*3910*/  LOP3.LUT R0, R2, 0x80000000, RZ, 0xc0, !PT ;  /* 0x8000000002007812 */ /* 0x000fe400078ec0ff */
[----:B------:R-:W-:Y:S02]  /*3920*/  ISETP.GT.U32.AND P0, PT, R4, 0x43efffff, PT ;  /* 0x43efffff0400780c */ /* 0x000fe40003f04070 */
[----:B------:R-:W-:Y:S01]  /*3930*/  SHF.R.U32.HI R5, RZ, 0x18, R0 ;  /* 0x00000018ff057819 */ /* 0x000fe20000011600 */
[----:B------:R-:W-:-:S10]  /*3940*/  IMAD.MOV.U32 R0, RZ, RZ, 0x7f ;  /* 0x0000007fff007424 */ /* 0x000fd400078e00ff */
[----:B------:R-:W-:Y:S05]  /*3950*/  @P0 BRA `(.L_x_1795) ;  /* 0x00000000001c0947 */ /* 0x000fea0003800000 */
[----:B------:R-:W-:-:S13]  /*3960*/  ISETP.GE.U32.AND P0, PT, R4, 0x3c800000, PT ;  /* 0x3c8000000400780c */ /* 0x000fda0003f06070 */
[----:B------:R-:W-:-:S04]  /*3970*/  @P0 SHF.R.U32.HI R0, RZ, 0x14, R2 ;  /* 0x00000014ff000819 */ /* 0x000fc80000011602 */
[----:B------:R-:W-:-:S04]  /*3980*/  @P0 LOP3.LUT R3, R0, 0x1, RZ, 0xc0, !PT ;  /* 0x0000000100030812 */ /* 0x000fc800078ec0ff */
[----:B------:R-:W-:Y:S01]  /*3990*/  @P0 IADD3 R3, R2, 0x407ffff, R3 ;  /* 0x0407ffff02030810 */ /* 0x000fe20007ffe003 */
[----:B------:R-:W-:-:S03]  /*39a0*/  @!P0 FADD.FTZ R2, R4, 16384 ;  /* 0x4680000004028421 */ /* 0x000fc60000010000 */
[----:B------:R-:W-:Y:S01]  /*39b0*/  @P0 SHF.R.U32.HI R0, RZ, 0x14, R3 ;  /* 0x00000014ff000819 */ /* 0x000fe20000011603 */
[----:B------:R-:W-:-:S07]  /*39c0*/  @!P0 VIADD R0, R2, 0xb9800000 ;  /* 0xb980000002008836 */ /* 0x000fce0000000000 */
.L_x_1795:
[----:B------:R-:W-:Y:S05]  /*39d0*/  BSYNC B0 ;  /* 0x0000000000007941 */ /* 0x000fea0003800000 */
.L_x_1794:
[----:B------:R-:W-:-:S05]  /*39e0*/  LOP3.LUT R5, R0, R5, RZ, 0xfc, !PT ;  /* 0x0000000500057212 */ /* 0x000fca00078efcff */
[----:B------:R0:W-:Y:S01]  /*39f0*/  STG.E.U8 desc[UR36][R16.64], R5 ;  /* 0x0000000510007986 */ /* 0x0001e2000c101124 */
[----:B------:R-:W-:Y:S05]  /*3a00*/  BRA `(.L_x_1782) ;  /* 0x0000000400f07947 */ /* 0x000fea0003800000 */
.L_x_1793:
[----:B------:R-:W-:Y:S01]  /*3a10*/  LOP3.LUT R4, R2, 0x7fffffff, RZ, 0xc0, !PT ;  /* 0x7fffffff02047812 */ /* 0x000fe200078ec0ff */
[----:B------:R-:W-:Y:S03]  /*3a20*/  BSSY B0, `(.L_x_1796) ;  /* 0x000000e000007945 */ /* 0x000fe60003800000 */
[----:B------:R-:W-:-:S13]  /*3a30*/  ISETP.GT.U32.AND P0, PT, R4, 0x477fffff, PT ;  /* 0x477fffff0400780c */ /* 0x000fda0003f04070 */
[----:B------:R-:W-:Y:S05]  /*3a40*/  @P0 BRA `(.L_x_1797) ;  /* 0x0000000000200947 */ /* 0x000fea0003800000 */
[----:B------:R-:W-:-:S13]  /*3a50*/  ISETP.GE.U32.AND P0, PT, R4, 0x38800000, PT ;  /* 0x388000000400780c */ /* 0x000fda0003f06070 */
[----:B------:R-:W-:-:S04]  /*3a60*/  @P0 SHF.R.U32.HI R0, RZ, 0x15, R2 ;  /* 0x00000015ff000819 */ /* 0x000fc80000011602 */
[----:B------:R-:W-:-:S04]  /*3a70*/  @P0 LOP3.LUT R3, R0, 0x1, RZ, 0xc0, !PT ;  /* 0x0000000100030812 */ /* 0x000fc800078ec0ff */
[----:B------:R-:W-:Y:S01]  /*3a80*/  @P0 IADD3 R0, R2, 0x80fffff, R3 ;  /* 0x080fffff02000810 */ /* 0x000fe20007ffe003 */
[----:B------:R-:W-:-:S03]  /*3a90*/  @!P0 FADD.FTZ R3, R4, 128 ;  /* 0x4300000004038421 */ /* 0x000fc60000010000 */
[----:B------:R-:W-:Y:S01]  /*3aa0*/  @P0 SHF.R.U32.HI R0, RZ, 0x15, R0 ;  /* 0x00000015ff000819 */ /* 0x000fe20000011600 */
[----:B------:R-:W-:Y:S01]  /*3ab0*/  @!P0 VIADD R0, R3, 0xbd000000 ;  /* 0xbd00000003008836 */ /* 0x000fe20000000000 */
[----:B------:R-:W-:Y:S06]  /*3ac0*/  BRA `(.L_x_1798) ;  /* 0x00000000000c7947 */ /* 0x000fec0003800000 */
.L_x_1797:
[----:B------:R-:W-:Y:S01]  /*3ad0*/  IMAD.MOV.U32 R0, RZ, RZ, 0x7f ;  /* 0x0000007fff007424 */ /* 0x000fe200078e00ff */
[----:B------:R-:W-:-:S04]  /*3ae0*/  ISETP.GT.U32.AND P0, PT, R4, 0x7f800000, PT ;  /* 0x7f8000000400780c */ /* 0x000fc80003f04070 */
[----:B------:R-:W-:-:S09]  /*3af0*/  SEL R0, R0, 0x7c, P0 ;  /* 0x0000007c00007807 */ /* 0x000fd20000000000 */
.L_x_1798:
[----:B------:R-:W-:Y:S05]  /*3b00*/  BSYNC B0 ;  /* 0x0000000000007941 */ /* 0x000fea0003800000 */
.L_x_1796:
[----:B------:R-:W-:-:S04]  /*3b10*/  LOP3.LUT R2, R2, 0x80000000, RZ, 0xc0, !PT ;  /* 0x8000000002027812 */ /* 0x000fc800078ec0ff */
[----:B------:R-:W-:-:S04]  /*3b20*/  SHF.R.U32.HI R3, RZ, 0x18, R2 ;  /* 0x00000018ff037819 */ /* 0x000fc80000011602 */
[----:B------:R-:W-:-:S05]  /*3b30*/  LOP3.LUT R3, R0, R3, RZ, 0xfc, !PT ;  /* 0x0000000300037212 */ /* 0x000fca00078efcff */
[----:B------:R0:W-:Y:S01]  /*3b40*/  STG.E.U8 desc[UR36][R16.64], R3 ;  /* 0x0000000310007986 */ /* 0x0001e2000c101124 */
[----:B------:R-:W-:Y:S05]  /*3b50*/  BRA `(.L_x_1782) ;  /* 0x00000004009c7947 */ /* 0x000fea0003800000 */
.L_x_1792:
[----:B------:R-:W-:-:S05]  /*3b60*/  F2FP.BF16.F32.PACK_AB R2, RZ, R2 ;  /* 0x00000002ff02723e */ /* 0x000fca00000010ff */
[----:B------:R0:W-:Y:S01]  /*3b70*/  STG.E.U16 desc[UR36][R16.64], R2 ;  /* 0x0000000210007986 */ /* 0x0001e2000c101524 */
[----:B------:R-:W-:Y:S05]  /*3b80*/  BRA `(.L_x_1782) ;  /* 0x0000000400907947 */ /* 0x000fea0003800000 */
.L_x_1789:
        /* <DEDUP_REMOVED lines=8> */
[----:B------:R-:W0:Y:S02]  /*3c10*/  F2I.FTZ.U32.TRUNC.NTZ R3, R2 ;  /* 0x0000000200037305 */ /* 0x000e24000021f000 */
[----:B0-----:R0:W-:Y:S01]  /*3c20*/  STG.E.U16 desc[UR36][R16.64], R3 ;  /* 0x0000000310007986 */ /* 0x0011e2000c101524 */
[----:B------:R-:W-:Y:S05]  /*3c30*/  BRA `(.L_x_1782) ;  /* 0x0000000400647947 */ /* 0x000fea0003800000 */
.L_x_1801:
[----:B------:R-:W-:Y:S01]  /*3c40*/  LOP3.LUT R3, R2, 0x7fffffff, RZ, 0xc0, !PT ;  /* 0x7fffffff02037812 */ /* 0x000fe200078ec0ff */
[----:B------:R-:W-:Y:S01]  /*3c50*/  BSSY B0, `(.L_x_1802) ;  /* 0x0000013000007945 */ /* 0x000fe20003800000 */
[----:B------:R-:W-:Y:S02]  /*3c60*/  IMAD.MOV.U32 R8, RZ, RZ, 0x80 ;  /* 0x00000080ff087424 */ /* 0x000fe400078e00ff */
        /* <DEDUP_REMOVED lines=13> */
.L_x_1804:
[----:B------:R-:W-:-:S04]  /*3d40*/  LOP3.LUT R2, R2, 0x80000000, RZ, 0xc0, !PT ;  /* 0x8000000002027812 */ /* 0x000fc800078ec0ff */
[----:B------:R-:W-:-:S04]  /*3d50*/  SHF.R.U32.HI R3, RZ, 0x18, R2 ;  /* 0x00000018ff037819 */ /* 0x000fc80000011602 */
[----:B------:R-:W-:-:S04]  /*3d60*/  LOP3.LUT R0, R0, R3, RZ, 0xfc, !PT ;  /* 0x0000000300007212 */ /* 0x000fc800078efcff */
[----:B------:R-:W-:-:S07]  /*3d70*/  PRMT R8, R0, 0x7610, R8 ;  /* 0x0000761000087816 */ /* 0x000fce0000000008 */
.L_x_1803:
[----:B------:R-:W-:Y:S05]  /*3d80*/  BSYNC B0 ;  /* 0x0000000000007941 */ /* 0x000fea0003800000 */
.L_x_1802:
[----:B------:R0:W-:Y:S01]  /*3d90*/  STG.E.U8 desc[UR36][R16.64], R8 ;  /* 0x0000000810007986 */ /* 0x0001e2000c101124 */
[----:B------:R-:W-:Y:S05]  /*3da0*/  BRA `(.L_x_1782) ;  /* 0x0000000400087947 */ /* 0x000fea0003800000 */
.L_x_1800:
        /* <DEDUP_REMOVED lines=16> */
.L_x_1807:
[----:B------:R-:W-:-:S04]  /*3eb0*/  LOP3.LUT R2, R2, 0x80000000, RZ, 0xc0, !PT ;  /* 0x8000000002027812 */ /* 0x000fc800078ec0ff */
[----:B------:R-:W-:-:S04]  /*3ec0*/  SHF.R.U32.HI R3, RZ, 0x18, R2 ;  /* 0x00000018ff037819 */ /* 0x000fc80000011602 */
[----:B------:R-:W-:-:S04]  /*3ed0*/  LOP3.LUT R0, R0, R3, RZ, 0xfc, !PT ;  /* 0x0000000300007212 */ /* 0x000fc800078efcff */
[----:B------:R-:W-:-:S07]  /*3ee0*/  PRMT R8, R0, 0x7610, R8 ;  /* 0x0000761000087816 */ /* 0x000fce0000000008 */
.L_x_1806:
[----:B------:R-:W-:Y:S05]  /*3ef0*/  BSYNC B0 ;  /* 0x0000000000007941 */ /* 0x000fea0003800000 */
.L_x_1805:
[----:B------:R0:W-:Y:S01]  /*3f00*/  STG.E.U8 desc[UR36][R16.64], R8 ;  /* 0x0000000810007986 */ /* 0x0001e2000c101124 */
[----:B------:R-:W-:Y:S05]  /*3f10*/  BRA `(.L_x_1782) ;  /* 0x0000000000ac7947 */ /* 0x000fea0003800000 */
.L_x_1799:
[----:B------:R-:W-:-:S13]  /*3f20*/  ISETP.NE.AND P0, PT, R0, 0x1c, PT ;  /* 0x0000001c0000780c */ /* 0x000fda0003f05270 */
[----:B------:R-:W-:Y:S05]  /*3f30*/  @!P0 BRA `(.L_x_1808) ;  /* 0x00000000009c8947 */ /* 0x000fea0003800000 */
[----:B------:R-:W-:-:S13]  /*3f40*/  ISETP.NE.AND P0, PT, R0, 0x1d, PT ;  /* 0x0000001d0000780c */ /* 0x000fda0003f05270 */
[----:B------:R-:W-:Y:S05]  /*3f50*/  @!P0 BRA `(.L_x_1809) ;  /* 0x0000000000888947 */ /* 0x000fea0003800000 */
[----:B------:R-:W-:-:S13]  /*3f60*/  ISETP.NE.AND P0, PT, R0, 0x2c, PT ;  /* 0x0000002c0000780c */ /* 0x000fda0003f05270 */
[----:B------:R-:W-:Y:S05]  /*3f70*/  @P0 BRA `(.L_x_1781) ;  /* 0x00000000003c0947 */ /* 0x000fea0003800000 */
        /* <DEDUP_REMOVED lines=15> */
.L_x_1781:
        /* <DEDUP_REMOVED lines=16> */
.L_x_1810:
[----:B------:R-:W-:Y:S05]  /*4170*/  BRA `(.L_x_1782) ;  /* 0x0000000000147947 */ /* 0x000fea0003800000 */
.L_x_1809:
[----:B------:R-:W0:Y:S02]  /*4180*/  F2I.U64.TRUNC R2, R2 ;  /* 0x0000000200027311 */ /* 0x000e24000020d800 */
[----:B0-----:R0:W-:Y:S01]  /*4190*/  STG.E.64 desc[UR36][R16.64], R2 ;  /* 0x0000000210007986 */ /* 0x0011e2000c101b24 */
[----:B------:R-:W-:Y:S05]  /*41a0*/  BRA `(.L_x_1782) ;  /* 0x0000000000087947 */ /* 0x000fea0003800000 */
.L_x_1808:
[----:B------:R-:W0:Y:S02]  /*41b0*/  F2I.FTZ.U32.TRUNC.NTZ R3, R2 ;  /* 0x0000000200037305 */ /* 0x000e24000021f000 */
[----:B0-----:R0:W-:Y:S02]  /*41c0*/  STG.E desc[UR36][R16.64], R3 ;  /* 0x0000000310007986 */ /* 0x0011e4000c101924 */
.L_x_1782:
[----:B------:R-:W-:-:S04]  /*41d0*/  IMAD R18, R18, 0x200, R23 ;  /* 0x0000020012127824 */ /* 0x000fc800078e0217 */
[----:B------:R-:W-:-:S07]  /*41e0*/  VIADD R19, R18, 0x80 ;  /* 0x0000008012137836 */ /* 0x000fce0000000000 */
.L_x_1719:
[----:B------:R-:W-:Y:S05]  /*41f0*/  BSYNC B7 ;  /* 0x0000000000077941 */ /* 0x000fea0003800000 */
.L_x_1718:
        /* <DEDUP_REMOVED lines=358> */
.L_x_1813:
        /* <DEDUP_REMOVED lines=20> */
[----:B--2---:R4:W0:Y:S01]  /*59a0*/  I2F.S16 R22, R2 ;  /* 0x0000000200167306 */ /* 0x0048220000101400 */
[----:B------:R-:W-:Y:S05]  /*59b0*/  BRA `(.L_x_1820) ;  /* 0x0000000c00387947 */ /* 0x000fea0003800000 */
.L_x_1818:
[----:B------:R-:W2:Y:S02]  /*59c0*/  LDG.E.U8 R2, desc[UR36][R2.64] ;  /* 0x0000002402027981 */ /* 0x000ea4000c1e1100 */
[----:B--2---:R-:W-:Y:S01]  /*59d0*/  I2FP.F32.U32 R22, R2 ;  /* 0x0000000200167245 */ /* 0x004fe20000201000 */
[----:B------:R-:W-:Y:S06]  /*59e0*/  BRA `(.L_x_1820) ;  /* 0x0000000c002c7947 */ /* 0x000fec0003800000 */
.L_x_1817:
[----:B------:R-:W-:-:S13]  /*59f0*/  ISETP.NE.AND P0, PT, R4, 0x2, PT ;  /* 0x000000020400780c */ /* 0x000fda0003f05270 */
[----:B------:R-:W-:Y:S05]  /*5a00*/  @!P0 BRA `(.L_x_1821) ;  /* 0x0000000000288947 */ /* 0x000fea0003800000 */
[----:B------:R-:W-:-:S13]  /*5a10*/  ISETP.NE.AND P0, PT, R4, 0x3, PT ;  /* 0x000000030400780c */ /* 0x000fda0003f05270 */
[----:B------:R-:W-:Y:S05]  /*5a20*/  @!P0 BRA `(.L_x_1822) ;  /* 0x0000000000148947 */ /* 0x000fea0003800000 */
[----:B------:R-:W-:-:S13]  /*5a30*/  ISETP.NE.AND P0, PT, R4, 0x4, PT ;  /* 0x000000040400780c */ /* 0x000fda0003f05270 */
[----:B------:R-:W-:Y:S05]  /*5a40*/  @P0 BRA `(.L_x_1819) ;  /* 0x0000000800b80947 */ /* 0x000fea0003800000 */
[----:B------:R-:W2:Y:S02]  /*5a50*/  LDG.E.64 R22, desc[UR36][R2.64] ;  /* 0x0000002402167981 */ /* 0x000ea4000c1e1b00 */
[----:B--2---:R2:W3:Y:S01]  /*5a60*/  I2F.S64 R22, R22 ;  /* 0x0000001600167312 */ /* 0x0044e20000301400 */
[----:B------:R-:W-:Y:S05]  /*5a70*/  BRA `(.L_x_1820) ;  /* 0x0000000c00087947 */ /* 0x000fea0003800000 */
.L_x_1822:
[----:B------:R-:W2:Y:S02]  /*5a80*/  LDG.E R2, desc[UR36][R2.64] ;  /* 0x0000002402027981 */ /* 0x000ea4000c1e1900 */
[----:B--2---:R-:W-:Y:S01]  /*5a90*/  I2FP.F32.S32 R22, R2 ;  /* 0x0000000200167245 */ /* 0x004fe20000201400 */
[----:B------:R-:W-:Y:S06]  /*5aa0*/  BRA `(.L_x_1820) ;  /* 0x0000000800fc7947 */ /* 0x000fec0003800000 */
.L_x_1821:
[----:B------:R-:W2:Y:S02]  /*5ab0*/  LDG.E.U16 R2, desc[UR36][R2.64] ;  /* 0x0000002402027981 */ /* 0x000ea4000c1e1500 */
[----:B--2---:R0:W1:Y:S01]  /*5ac0*/  I2F.S16 R22, R2 ;  /* 0x0000000200167306 */ /* 0x0040620000101400 */
[----:B------:R-:W-:Y:S05]  /*5ad0*/  BRA `(.L_x_1820) ;  /* 0x0000000800f07947 */ /* 0x000fea0003800000 */
.L_x_1816:
        /* <DEDUP_REMOVED lines=8> */
.L_x_1824:
[----:B------:R-:W2:Y:S02]  /*5b60*/  LDG.E.U16 R2, desc[UR36][R2.64] ;  /* 0x0000002402027981 */ /* 0x000ea4000c1e1500 */
[----:B--2---:R-:W-:Y:S01]  /*5b70*/  HADD2.F32 R22, -RZ, R2.H0_H0 ;  /* 0x20000002ff167230 */ /* 0x004fe20000004100 */
[----:B------:R-:W-:Y:S06]  /*5b80*/  BRA `(.L_x_1820) ;  /* 0x0000000800c47947 */ /* 0x000fec0003800000 */
.L_x_1823:
        /* <DEDUP_REMOVED lines=8> */
.L_x_1826:
[----:B------:R-:W2:Y:S02]  /*5c10*/  LDG.E.U16 R2, desc[UR36][R2.64] ;  /* 0x0000002402027981 */ /* 0x000ea4000c1e1500 */
[----:B--2---:R-:W-:Y:S01]  /*5c20*/  HADD2.F32 R22, -RZ, R2.H0_H0 ;  /* 0x20000002ff167230 */ /* 0x004fe20000004100 */
[----:B------:R-:W-:Y:S06]  /*5c30*/  BRA `(.L_x_1820) ;  /* 0x0000000800987947 */ /* 0x000fec0003800000 */
.L_x_1825:
[----:B------:R-:W2:Y:S01]  /*5c40*/  LDG.E.64 R2, desc[UR36][R2.64] ;  /* 0x0000002402027981 */ /* 0x000ea2000c1e1b00 */
[----:B------:R-:W-:Y:S01]  /*5c50*/  UMOV UR4, 0xf0000000 ;  /* 0xf000000000047882 */ /* 0x000fe20000000000 */
[----:B------:R-:W-:Y:S01]  /*5c60*/  UMOV UR5, 0x380fffff ;  /* 0x380fffff00057882 */ /* 0x000fe20000000000 */
[----:B--2---:R-:W0:Y:S01]  /*5c70*/  F2F.F32.F64 R22, R2 ;  /* 0x0000000200167310 */ /* 0x004e220000301000 */
[----:B------:R-:W-:-:S14]  /*5c80*/  DSETP.GEU.AND P0, PT, |R2|, UR4, PT ;  /* 0x0000000402007e2a */ /* 0x000fdc000bf0e200 */
[----:B0-----:R-:W-:Y:S01]  /*5c90*/  @!P0 FMUL R22, R22, 1.175494350822287508e-38 ;  /* 0x0080000016168820 */ /* 0x001fe20000400000 */
[----:B------:R-:W-:Y:S06]  /*5ca0*/  BRA `(.L_x_1820) ;  /* 0x00000008007c7947 */ /* 0x000fec0003800000 */
.L_x_1815:
        /* <DEDUP_REMOVED lines=12> */
.L_x_1829:
[----:B------:R-:W2:Y:S01]  /*5d70*/  LDG.E.64 R2, desc[UR36][R2.64] ;  /* 0x0000002402027981 */ /* 0x000ea2000c1e1b00 */
[----:B------:R-:W-:Y:S01]  /*5d80*/  UMOV UR4, 0xf0000000 ;  /* 0xf000000000047882 */ /* 0x000fe20000000000 */
[----:B------:R-:W-:Y:S01]  /*5d90*/  UMOV UR5, 0x380fffff ;  /* 0x380fffff00057882 */ /* 0x000fe20000000000 */
[----:B--2---:R-:W0:Y:S01]  /*5da0*/  F2F.F32.F64 R22, R2 ;  /* 0x0000000200167310 */ /* 0x004e220000301000 */
[----:B------:R-:W-:-:S14]  /*5db0*/  DSETP.GEU.AND P0, PT, |R2|, UR4, PT ;  /* 0x0000000402007e2a */ /* 0x000fdc000bf0e200 */
[----:B0-----:R-:W-:Y:S01]  /*5dc0*/  @!P0 FMUL R22, R22, 1.175494350822287508e-38 ;  /* 0x0080000016168820 */ /* 0x001fe20000400000 */
[----:B------:R-:W-:Y:S06]  /*5dd0*/  BRA `(.L_x_1820) ;  /* 0x0000000800307947 */ /* 0x000fec0003800000 */
.L_x_1828:
        /* <DEDUP_REMOVED lines=26> */
.L_x_1831:
        /* <DEDUP_REMOVED lines=13> */
.L_x_1830:
[----:B------:R-:W2:Y:S02]  /*6050*/  LDG.E.U16 R2, desc[UR36][R2.64] ;  /* 0x0000002402027981 */ /* 0x000ea4000c1e1500 */
[----:B--2---:R-:W-:Y:S01]  /*6060*/  IMAD.U32 R22, R2, 0x10000, RZ ;  /* 0x0001000002167824 */ /* 0x004fe200078e00ff */
[----:B------:R-:W-:Y:S06]  /*6070*/  BRA `(.L_x_1820) ;  /* 0x0000000400887947 */ /* 0x000fec0003800000 */
.L_x_1827:
        /* <DEDUP_REMOVED lines=11> */
.L_x_1834:
        /* <DEDUP_REMOVED lines=20> */
.L_x_1836:
[----:B------:R-:W-:Y:S05]  /*6270*/  BSYNC B0 ;  /* 0x0000000000007941 */ /* 0x000fea0003800000 */
.L_x_1835:
[----:B------:R-:W-:Y:S01]  /*6280*/  IMAD.SHL.U32 R2, R2, 0x100000, RZ ;  /* 0x0010000002027824 */ /* 0x000fe200078e00ff */
[----:B------:R-:W-:-:S04]  /*6290*/  LEA R3, R0, 0x3b800000, 0x17 ;  /* 0x3b80000000037811 */ /* 0x000fc800078eb8ff */
[----:B------:R-:W-:Y:S01]  /*62a0*/  LOP3.LUT R22, R3, R2, R22, 0xfe, !PT ;  /* 0x0000000203167212 */ /* 0x000fe200078efe16 */
[----:B------:R-:W-:Y:S06]  /*62b0*/  BRA `(.L_x_1820) ;  /* 0x0000000000f87947 */ /* 0x000fec0003800000 */
.L_x_1833:
        /* <DEDUP_REMOVED lines=20> */
.L_x_1838:
[----:B------:R-:W-:Y:S05]  /*6400*/  BSYNC B0 ;  /* 0x0000000000007941 */ /* 0x000fea0003800000 */
.L_x_1837:
[----:B------:R-:W-:Y:S01]  /*6410*/  IMAD.SHL.U32 R2, R2, 0x200000, RZ ;  /* 0x0020000002027824 */ /* 0x000fe200078e00ff */
[----:B------:R-:W-:-:S04]  /*6420*/  LEA R3, R0, 0x37800000, 0x17 ;  /* 0x3780000000037811 */ /* 0x000fc800078eb8ff */
[----:B------:R-:W-:Y:S01]  /*6430*/  LOP3.LUT R22, R3, R2, R22, 0xfe, !PT ;  /* 0x0000000203167212 */ /* 0x000fe200078efe16 */
[----:B------:R-:W-:Y:S06]  /*6440*/  BRA `(.L_x_1820) ;  /* 0x0000000000947947 */ /* 0x000fec0003800000 */
.L_x_1832:
        /* <DEDUP_REMOVED lines=14> */
.L_x_1819:
        /* <DEDUP_REMOVED lines=16> */
.L_x_1841:
[----:B------:R-:W-:Y:S01]  /*6630*/  IMAD.MOV.U32 R22, RZ, RZ, RZ ;  /* 0x000000ffff167224 */ /* 0x000fe200078e00ff */
[----:B------:R-:W-:Y:S06]  /*6640*/  BRA `(.L_x_1820) ;  /* 0x0000000000147947 */ /* 0x000fec0003800000 */
.L_x_1840:
[----:B------:R-:W2:Y:S02]  /*6650*/  LDG.E.64 R22, desc[UR36][R2.64] ;  /* 0x0000002402167981 */ /* 0x000ea4000c1e1b00 */
[----:B--2---:R0:W1:Y:S01]  /*6660*/  I2F.U64 R22, R22 ;  /* 0x0000001600167312 */ /* 0x0040620000301000 */
[----:B------:R-:W-:Y:S05]  /*6670*/  BRA `(.L_x_1820) ;  /* 0x0000000000087947 */ /* 0x000fea0003800000 */
.L_x_1839:
[----:B------:R-:W2:Y:S02]  /*6680*/  LDG.E R2, desc[UR36][R2.64] ;  /* 0x0000002402027981 */ /* 0x000ea4000c1e1900 */
[----:B--2---:R-:W-:-:S07]  /*6690*/  I2FP.F32.U32 R22, R2 ;  /* 0x0000000200167245 */ /* 0x004fce0000201000 */
.L_x_1820:
[----:B------:R-:W-:Y:S05]  /*66a0*/  BSYNC B6 ;  /* 0x0000000000067941 */ /* 0x000fea0003800000 */
.L_x_1814:
[----:B------:R-:W2:Y:S01]  /*66b0*/  LDC.U8 R4, c[0x0][0x4a2] ;  /* 0x00012880ff047b82 */ /* 0x000ea20000000000 */
[----:B------:R-:W-:Y:S01]  /*66c0*/  ULDC.64 UR4, c[0x0][0x488] ;  /* 0x0001220000047ab9 */ /* 0x000fe20000000a00 */
[----:B------:R-:W-:Y:S01]  /*66d0*/  BSSY B6, `(.L_x_1842) ;  /* 0x00000df000067945 */ /* 0x000fe20003800000 */
[----:B0---4-:R-:W-:-:S05]  /*66e0*/  IADD3 R2, P0, R18, UR4, RZ ;  /* 0x0000000412027c10 */ /* 0x011fca000ff1e0ff */
        /* <DEDUP_REMOVED lines=13> */
[----:B--2---:R-:W4:Y:S01]  /*67c0*/  I2F.S16 R0, R0 ;  /* 0x0000000000007306 */ /* 0x004f220000101400 */
[----:B------:R-:W-:Y:S05]  /*67d0*/  BRA `(.L_x_1848) ;  /* 0x0000000c00387947 */ /* 0x000fea0003800000 */
.L_x_1846:
[----:B------:R-:W2:Y:S02]  /*67e0*/  LDG.E.U8 R0, desc[UR36][R2.64] ;  /* 0x0000002402007981 */ /* 0x000ea4000c1e1100 */
[----:B--2---:R-:W-:Y:S01]  /*67f0*/  I2FP.F32.U32 R0, R0 ;  /* 0x0000000000007245 */ /* 0x004fe20000201000 */
[----:B------:R-:W-:Y:S06]  /*6800*/  BRA `(.L_x_1848) ;  /* 0x0000000c002c7947 */ /* 0x000fec0003800000 */
.L_x_1845:
[----:B------:R-:W-:-:S13]  /*6810*/  ISETP.NE.AND P0, PT, R0, 0x2, PT ;  /* 0x000000020000780c */ /* 0x000fda0003f05270 */
[----:B------:R-:W-:Y:S05]  /*6820*/  @!P0 BRA `(.L_x_1849) ;  /* 0x0000000000288947 */ /* 0x000fea0003800000 */
[----:B------:R-:W-:-:S13]  /*6830*/  ISETP.NE.AND P0, PT, R0, 0x3, PT ;  /* 0x000000030000780c */ /* 0x000fda0003f05270 */
[----:B------:R-:W-:Y:S05]  /*6840*/  @!P0 BRA `(.L_x_1850) ;  /* 0x0000000000148947 */ /* 0x000fea0003800000 */
[----:B------:R-:W-:-:S13]  /*6850*/  ISETP.NE.AND P0, PT, R0, 0x4, PT ;  /* 0x000000040000780c */ /* 0x000fda0003f05270 */
[----:B------:R-:W-:Y:S05]  /*6860*/  @P0 BRA `(.L_x_1847) ;  /* 0x0000000800b80947 */ /* 0x000fea0003800000 */
[----:B------:R-:W2:Y:S02]  /*6870*/  LDG.E.64 R2, desc[UR36][R2.64] ;  /* 0x0000002402027981 */ /* 0x000ea4000c1e1b00 */
[----:B--2---:R0:W2:Y:S01]  /*6880*/  I2F.S64 R0, R2 ;  /* 0x0000000200007312 */ /* 0x0040a20000301400 */
[----:B------:R-:W-:Y:S05]  /*6890*/  BRA `(.L_x_1848) ;  /* 0x0000000c00087947 */ /* 0x000fea0003800000 */
.L_x_1850:
[----:B------:R-:W2:Y:S02]  /*68a0*/  LDG.E R0, desc[UR36][R2.64] ;  /* 0x0000002402007981 */ /* 0x000ea4000c1e1900 */
[----:B--2---:R-:W-:Y:S01]  /*68b0*/  I2FP.F32.S32 R0, R0 ;  /* 0x0000000000007245 */ /* 0x004fe20000201400 */
[----:B------:R-:W-:Y:S06]  /*68c0*/  BRA `(.L_x_1848) ;  /* 0x0000000800fc7947 */ /* 0x000fec0003800000 */
.L_x_1849:
[----:B------:R-:W2:Y:S02]  /*68d0*/  LDG.E.U16 R0, desc[UR36][R2.64] ;  /* 0x0000002402007981 */ /* 0x000ea4000c1e1500 */
[----:B--2---:R-:W0:Y:S01]  /*68e0*/  I2F.S16 R0, R0 ;  /* 0x0000000000007306 */ /* 0x004e220000101400 */
[----:B------:R-:W-:Y:S05]  /*68f0*/  BRA `(.L_x_1848) ;  /* 0x0000000800f07947 */ /* 0x000fea0003800000 */
.L_x_1844:
        /* <DEDUP_REMOVED lines=8> */
.L_x_1852:
[----:B------:R-:W2:Y:S02]  /*6980*/  LDG.E.U16 R0, desc[UR36][R2.64] ;  /* 0x0000002402007981 */ /* 0x000ea4000c1e1500 */
[----:B--2---:R-:W-:Y:S01]  /*6990*/  HADD2.F32 R0, -RZ, R0.H0_H0 ;  /* 0x20000000ff007230 */ /* 0x004fe20000004100 */
[----:B------:R-:W-:Y:S06]  /*69a0*/  BRA `(.L_x_1848) ;  /* 0x0000000800c47947 */ /* 0x000fec0003800000 */
.L_x_1851:
        /* <DEDUP_REMOVED lines=8> */
.L_x_1854:
[----:B------:R-:W2:Y:S02]  /*6a30*/  LDG.E.U16 R0, desc[UR36][R2.64] ;  /* 0x0000002402007981 */ /* 0x000ea4000c1e1500 */
[----:B--2---:R-:W-:Y:S01]  /*6a40*/  HADD2.F32 R0, -RZ, R0.H0_H0 ;  /* 0x20000000ff007230 */ /* 0x004fe20000004100 */
[----:B------:R-:W-:Y:S06]  /*6a50*/  BRA `(.L_x_1848) ;  /* 0x0000000800987947 */ /* 0x000fec0003800000 */
.L_x_1853:
[----:B------:R-:W2:Y:S01]  /*6a60*/  LDG.E.64 R2, desc[UR36][R2.64] ;  /* 0x0000002402027981 */ /* 0x000ea2000c1e1b00 */
[----:B------:R-:W-:Y:S01]  /*6a70*/  UMOV UR4, 0xf0000000 ;  /* 0xf000000000047882 */ /* 0x000fe20000000000 */
[----:B------:R-:W-:Y:S01]  /*6a80*/  UMOV UR5, 0x380fffff ;  /* 0x380fffff00057882 */ /* 0x000fe20000000000 */
[----:B--2---:R-:W0:Y:S01]  /*6a90*/  F2F.F32.F64 R0, R2 ;  /* 0x0000000200007310 */ /* 0x004e220000301000 */
[----:B------:R-:W-:-:S14]  /*6aa0*/  DSETP.GEU.AND P0, PT, |R2|, UR4, PT ;  /* 0x0000000402007e2a */ /* 0x000fdc000bf0e200 */
[----:B0-----:R-:W-:Y:S01]  /*6ab0*/  @!P0 FMUL R0, R0, 1.175494350822287508e-38 ;  /* 0x0080000000008820 */ /* 0x001fe20000400000 */
[----:B------:R-:W-:Y:S06]  /*6ac0*/  BRA `(.L_x_1848) ;  /* 0x00000008007c7947 */ /* 0x000fec0003800000 */
.L_x_1843:
        /* <DEDUP_REMOVED lines=12> */
.L_x_1857:
[----:B------:R-:W2:Y:S01]  /*6b90*/  LDG.E.64 R2, desc[UR36][R2.64] ;  /* 0x0000002402027981 */ /* 0x000ea2000c1e1b00 */
[----:B------:R-:W-:Y:S01]  /*6ba0*/  UMOV UR4, 0xf0000000 ;  /* 0xf000000000047882 */ /* 0x000fe20000000000 */
[----:B------:R-:W-:Y:S01]  /*6bb0*/  UMOV UR5, 0x380fffff ;  /* 0x380fffff00057882 */ /* 0x000fe20000000000 */
[----:B--2---:R-:W0:Y:S01]  /*6bc0*/  F2F.F32.F64 R0, R2 ;  /* 0x0000000200007310 */ /* 0x004e220000301000 */
[----:B------:R-:W-:-:S14]  /*6bd0*/  DSETP.GEU.AND P0, PT, |R2|, UR4, PT ;  /* 0x0000000402007e2a */ /* 0x000fdc000bf0e200 */
[----:B0-----:R-:W-:Y:S01]  /*6be0*/  @!P0 FMUL R0, R0, 1.175494350822287508e-38 ;  /* 0x0080000000008820 */ /* 0x001fe20000400000 */
[----:B------:R-:W-:Y:S06]  /*6bf0*/  BRA `(.L_x_1848) ;  /* 0x0000000800307947 */ /* 0x000fec0003800000 */
.L_x_1856:
        /* <DEDUP_REMOVED lines=26> */
.L_x_1859:
        /* <DEDUP_REMOVED lines=13> */
.L_x_1858:
[----:B------:R-:W2:Y:S02]  /*6e70*/  LDG.E.U16 R0, desc[UR36][R2.64] ;  /* 0x0000002402007981 */ /* 0x000ea4000c1e1500 */
[----:B--2---:R-:W-:Y:S01]  /*6e80*/  IMAD.U32 R0, R0, 0x10000, RZ ;  /* 0x0001000000007824 */ /* 0x004fe200078e00ff */
[----:B------:R-:W-:Y:S06]  /*6e90*/  BRA `(.L_x_1848) ;  /* 0x0000000400887947 */ /* 0x000fec0003800000 */
.L_x_1855:
        /* <DEDUP_REMOVED lines=11> */
.L_x_1862:
        /* <DEDUP_REMOVED lines=20> */
.L_x_1864:
[----:B------:R-:W-:Y:S05]  /*7090*/  BSYNC B0 ;  /* 0x0000000000007941 */ /* 0x000fea0003800000 */
.L_x_1863:
[----:B------:R-:W-:Y:S01]  /*70a0*/  LEA R3, R0, 0x3b800000, 0x17 ;  /* 0x3b80000000037811 */ /* 0x000fe200078eb8ff */
[----:B------:R-:W-:-:S05]  /*70b0*/  IMAD.SHL.U32 R0, R2, 0x100000, RZ ;  /* 0x0010000002007824 */ /* 0x000fca00078e00ff */
[----:B------:R-:W-:Y:S01]  /*70c0*/  LOP3.LUT R0, R3, R0, R4, 0xfe, !PT ;  /* 0x0000000003007212 */ /* 0x000fe200078efe04 */
[----:B------:R-:W-:Y:S06]  /*70d0*/  BRA `(.L_x_1848) ;  /* 0x0000000000f87947 */ /* 0x000fec0003800000 */
.L_x_1861:
        /* <DEDUP_REMOVED lines=20> */
.L_x_1866:
[----:B------:R-:W-:Y:S05]  /*7220*/  BSYNC B0 ;  /* 0x0000000000007941 */ /* 0x000fea0003800000 */
.L_x_1865:
[----:B------:R-:W-:Y:S01]  /*7230*/  LEA R3, R0, 0x37800000, 0x17 ;  /* 0x3780000000037811 */ /* 0x000fe200078eb8ff */
[----:B------:R-:W-:-:S05]  /*7240*/  IMAD.SHL.U32 R0, R2, 0x200000, RZ ;  /* 0x0020000002007824 */ /* 0x000fca00078e00ff */
[----:B------:R-:W-:Y:S01]  /*7250*/  LOP3.LUT R0, R3, R0, R4, 0xfe, !PT ;  /* 0x0000000003007212 */ /* 0x000fe200078efe04 */
[----:B------:R-:W-:Y:S06]  /*7260*/  BRA `(.L_x_1848) ;  /* 0x0000000000947947 */ /* 0x000fec0003800000 */
.L_x_1860:
        /* <DEDUP_REMOVED lines=14> */
.L_x_1847:
        /* <DEDUP_REMOVED lines=15> */
[----:B01-3-5:R-:W-:Y:S05]  /*7440*/  CALL.ABS.NOINC R2 ;  /* 0x0000000002007343 */ /* 0x02bfea0003c00000 */
.L_x_1869:
[----:B------:R-:W-:Y:S01]  /*7450*/  IMAD.MOV.U32 R0, RZ, RZ, RZ ;  /* 0x000000ffff007224 */ /* 0x000fe200078e00ff */
[----:B------:R-:W-:Y:S06]  /*7460*/  BRA `(.L_x_1848) ;  /* 0x0000000000147947 */ /* 0x000fec0003800000 */
.L_x_1868:
[----:B------:R-:W2:Y:S02]  /*7470*/  LDG.E.64 R2, desc[UR36][R2.64] ;  /* 0x0000002402027981 */ /* 0x000ea4000c1e1b00 */
[----:B--2---:R0:W2:Y:S01]  /*7480*/  I2F.U64 R0, R2 ;  /* 0x0000000200007312 */ /* 0x0040a20000301000 */
[----:B------:R-:W-:Y:S05]  /*7490*/  BRA `(.L_x_1848) ;  /* 0x0000000000087947 */ /* 0x000fea0003800000 */
.L_x_1867:
[----:B------:R-:W2:Y:S02]  /*74a0*/  LDG.E R0, desc[UR36][R2.64] ;  /* 0x0000002402007981 */ /* 0x000ea4000c1e1900 */
[----:B--2---:R-:W-:-:S07]  /*74b0*/  I2FP.F32.U32 R0, R0 ;  /* 0x0000000000007245 */ /* 0x004fce0000201000 */
.L_x_1848:
[----:B------:R-:W-:Y:S05]  /*74c0*/  BSYNC B6 ;  /* 0x0000000000067941 */ /* 0x000fea0003800000 */
.L_x_1842:
[----:B0-----:R-:W0:Y:S01]  /*74d0*/  LDC.U8 R3, c[0x0][0x4a0] ;  /* 0x00012800ff037b82 */ /* 0x001e220000000000 */
[----:B------:R-:W-:Y:S02]  /*74e0*/  ULDC.64 UR4, c[0x0][0x490] ;  /* 0x0001240000047ab9 */ /* 0x000fe40000000a00 */
[C---:B--2-45:R-:W-:Y:S02]  /*74f0*/  FSETP.GTU.FTZ.AND P0, PT, R0.reuse, UR4, PT ;  /* 0x0000000400007c0b */ /* 0x074fe4000bf1c000 */
[----:B------:R-:W-:-:S04]  /*7500*/  FSETP.GE.FTZ.AND P1, PT, R0, UR5, PT ;  /* 0x0000000500007c0b */ /* 0x000fc8000bf36000 */
[----:B------:R-:W-:-:S04]  /*7510*/  PLOP3.LUT P0, PT, P0, P1, PT, 0x20, 0x0 ;  /* 0x000000000000781c */ /* 0x000fc80000702470 */
[----:B-1-3--:R-:W-:Y:S02]  /*7520*/  FSEL R22, R22, RZ, P0 ;  /* 0x000000ff16167208 */ /* 0x00afe40000000000 */
        /* <DEDUP_REMOVED lines=15> */
.L_x_1873:
[----:B------:R-:W0:Y:S02]  /*7620*/  F2I.S64.TRUNC R22, R22 ;  /* 0x0000001600167311 */ /* 0x000e24000020d900 */
[----:B0-----:R-:W-:-:S05]  /*7630*/  IMAD.MOV.U32 R3, RZ, RZ, R22 ;  /* 0x000000ffff037224 */ /* 0x001fca00078e0016 */
[----:B------:R0:W-:Y:S01]  /*7640*/  STG.E.U8 desc[UR36][R16.64], R3 ;  /* 0x0000000310007986 */ /* 0x0001e2000c101124 */
[----:B------:R-:W-:Y:S05]  /*7650*/  BRA `(.L_x_1875) ;  /* 0x0000000c00407947 */ /* 0x000fea0003800000 */
.L_x_1872:
        /* <DEDUP_REMOVED lines=9> */
.L_x_1877:
[----:B------:R-:W0:Y:S02]  /*76f0*/  F2I.FTZ.TRUNC.NTZ R3, R22 ;  /* 0x0000001600037305 */ /* 0x000e24000021f100 */
[----:B0-----:R0:W-:Y:S01]  /*7700*/  STG.E desc[UR36][R16.64], R3 ;  /* 0x0000000310007986 */ /* 0x0011e2000c101924 */
[----:B------:R-:W-:Y:S05]  /*7710*/  BRA `(.L_x_1875) ;  /* 0x0000000c00107947 */ /* 0x000fea0003800000 */
.L_x_1876:
[----:B------:R-:W0:Y:S02]  /*7720*/  F2I.FTZ.TRUNC.NTZ R3, R22 ;  /* 0x0000001600037305 */ /* 0x000e24000021f100 */
[----:B0-----:R0:W-:Y:S01]  /*7730*/  STG.E.U16 desc[UR36][R16.64], R3 ;  /* 0x0000000310007986 */ /* 0x0011e2000c101524 */
[----:B------:R-:W-:Y:S05]  /*7740*/  BRA `(.L_x_1875) ;  /* 0x0000000c00047947 */ /* 0x000fea0003800000 */
.L_x_1871:
        /* <DEDUP_REMOVED lines=8> */
.L_x_1879:
[----:B------:R-:W-:-:S05]  /*77d0*/  F2FP.F16.F32.PACK_AB R22, RZ, R22 ;  /* 0x00000016ff16723e */ /* 0x000fca00000000ff */
[----:B------:R0:W-:Y:S01]  /*77e0*/  STG.E.U16 desc[UR36][R16.64], R22 ;  /* 0x0000001610007986 */ /* 0x0001e2000c101524 */
[----:B------:R-:W-:Y:S05]  /*77f0*/  BRA `(.L_x_1875) ;  /* 0x0000000800d87947 */ /* 0x000fea0003800000 */
.L_x_1878:
        /* <DEDUP_REMOVED lines=9> */
.L_x_1881:
[----:B------:R-:W-:-:S04]  /*7890*/  F2FP.F16.F32.PACK_AB R3, RZ, R22 ;  /* 0x00000016ff03723e */ /* 0x000fc800000000ff */
[----:B------:R-:W-:-:S05]  /*78a0*/  PRMT R3, R3, 0x5410, RZ ;  /* 0x0000541003037816 */ /* 0x000fca00000000ff */
[----:B------:R0:W-:Y:S01]  /*78b0*/  STG.E desc[UR36][R16.64], R3 ;  /* 0x0000000310007986 */ /* 0x0001e2000c101924 */
[----:B------:R-:W-:Y:S05]  /*78c0*/  BRA `(.L_x_1875) ;  /* 0x0000000800a47947 */ /* 0x000fea0003800000 */
.L_x_1880:
[----:B------:R-:W-:-:S06]  /*78d0*/  FMUL.FTZ R2, R22, 1 ;  /* 0x3f80000016027820 */ /* 0x000fcc0000410000 */
[----:B------:R-:W0:Y:S02]  /*78e0*/  F2F.F64.F32 R2, R2 ;  /* 0x0000000200027310 */ /* 0x000e240000201800 */
[----:B0-----:R0:W-:Y:S01]  /*78f0*/  STG.E.64 desc[UR36][R16.64], R2 ;  /* 0x0000000210007986 */ /* 0x0011e2000c101b24 */
[----:B------:R-:W-:Y:S05]  /*7900*/  BRA `(.L_x_1875) ;  /* 0x0000000800947947 */ /* 0x000fea0003800000 */
.L_x_1870:
        /* <DEDUP_REMOVED lines=12> */
.L_x_1884:
[----:B------:R-:W-:Y:S01]  /*79d0*/  FMUL.FTZ R4, R22, 1 ;  /* 0x3f80000016047820 */ /* 0x000fe20000410000 */
[----:B------:R-:W-:-:S05]  /*79e0*/  CS2R R6, SRZ ;  /* 0x0000000000067805 */ /* 0x000fca000001ff00 */
[----:B------:R-:W0:Y:S02]  /*79f0*/  F2F.F64.F32 R4, R4 ;  /* 0x0000000400047310 */ /* 0x000e240000201800 */
[----:B0-----:R0:W-:Y:S01]  /*7a00*/  STG.E.128 desc[UR36][R16.64], R4 ;  /* 0x0000000410007986 */ /* 0x0011e2000c101d24 */
[----:B------:R-:W-:Y:S05]  /*7a10*/  BRA `(.L_x_1875) ;  /* 0x0000000800507947 */ /* 0x000fea0003800000 */
.L_x_1883:
        /* <DEDUP_REMOVED lines=20> */
.L_x_1888:
[----:B------:R-:W-:Y:S05]  /*7b60*/  BSYNC B0 ;  /* 0x0000000000007941 */ /* 0x000fea0003800000 */
.L_x_1887:
[----:B------:R-:W-:-:S05]  /*7b70*/  LOP3.LUT R5, R0, R5, RZ, 0xfc, !PT ;  /* 0x0000000500057212 */ /* 0x000fca00078efcff */
[----:B------:R0:W-:Y:S01]  /*7b80*/  STG.E.U8 desc[UR36][R16.64], R5 ;  /* 0x0000000510007986 */ /* 0x0001e2000c101124 */
[----:B------:R-:W-:Y:S05]  /*7b90*/  BRA `(.L_x_1875) ;  /* 0x0000000400f07947 */ /* 0x000fea0003800000 */
.L_x_1886:
[----:B------:R-:W-:Y:S01]  /*7ba0*/  LOP3.LUT R2, R22, 0x7fffffff, RZ, 0xc0, !PT ;  /* 0x7fffffff16027812 */ /* 0x000fe200078ec0ff */
[----:B------:R-:W-:Y:S03]  /*7bb0*/  BSSY B0, `(.L_x_1889) ;  /* 0x000000e000007945 */ /* 0x000fe60003800000 */
        /* <DEDUP_REMOVED lines=10> */
.L_x_1890:
[----:B------:R-:W-:Y:S01]  /*7c60*/  IMAD.MOV.U32 R0, RZ, RZ, 0x7f ;  /* 0x0000007fff007424 */ /* 0x000fe200078e00ff */
[----:B------:R-:W-:-:S04]  /*7c70*/  ISETP.GT.U32.AND P0, PT, R2, 0x7f800000, PT ;  /* 0x7f8000000200780c */ /* 0x000fc80003f04070 */
[----:B------:R-:W-:-:S09]  /*7c80*/  SEL R0, R0, 0x7c, P0 ;  /* 0x0000007c00007807 */ /* 0x000fd20000000000 */
.L_x_1891:
[----:B------:R-:W-:Y:S05]  /*7c90*/  BSYNC B0 ;  /* 0x0000000000007941 */ /* 0x000fea0003800000 */
.L_x_1889:
[----:B------:R-:W-:-:S04]  /*7ca0*/  LOP3.LUT R22, R22, 0x80000000, RZ, 0xc0, !PT ;  /* 0x8000000016167812 */ /* 0x000fc800078ec0ff */
[----:B------:R-:W-:-:S04]  /*7cb0*/  SHF.R.U32.HI R3, RZ, 0x18, R22 ;  /* 0x00000018ff037819 */ /* 0x000fc80000011616 */
[----:B------:R-:W-:-:S05]  /*7cc0*/  LOP3.LUT R3, R0, R3, RZ, 0xfc, !PT ;  /* 0x0000000300037212 */ /* 0x000fca00078efcff */
[----:B------:R0:W-:Y:S01]  /*7cd0*/  STG.E.U8 desc[UR36][R16.64], R3 ;  /* 0x0000000310007986 */ /* 0x0001e2000c101124 */
[----:B------:R-:W-:Y:S05]  /*7ce0*/  BRA `(.L_x_1875) ;  /* 0x00000004009c7947 */ /* 0x000fea0003800000 */
.L_x_1885:
[----:B------:R-:W-:-:S05]  /*7cf0*/  F2FP.BF16.F32.PACK_AB R22, RZ, R22 ;  /* 0x00000016ff16723e */ /* 0x000fca00000010ff */
[----:B------:R0:W-:Y:S01]  /*7d00*/  STG.E.U16 desc[UR36][R16.64], R22 ;  /* 0x0000001610007986 */ /* 0x0001e2000c101524 */
[----:B------:R-:W-:Y:S05]  /*7d10*/  BRA `(.L_x_1875) ;  /* 0x0000000400907947 */ /* 0x000fea0003800000 */
.L_x_1882:
        /* <DEDUP_REMOVED lines=11> */
.L_x_1894:
        /* <DEDUP_REMOVED lines=16> */
.L_x_1897:
[----:B------:R-:W-:-:S04]  /*7ed0*/  LOP3.LUT R22, R22, 0x80000000, RZ, 0xc0, !PT ;  /* 0x8000000016167812 */ /* 0x000fc800078ec0ff */
[----:B------:R-:W-:-:S04]  /*7ee0*/  SHF.R.U32.HI R3, RZ, 0x18, R22 ;  /* 0x00000018ff037819 */ /* 0x000fc80000011616 */
[----:B------:R-:W-:-:S04]  /*7ef0*/  LOP3.LUT R0, R0, R3, RZ, 0xfc, !PT ;  /* 0x0000000300007212 */ /* 0x000fc800078efcff */
[----:B------:R-:W-:-:S07]  /*7f00*/  PRMT R8, R0, 0x7610, R8 ;  /* 0x0000761000087816 */ /* 0x000fce0000000008 */
.L_x_1896:
[----:B------:R-:W-:Y:S05]  /*7f10*/  BSYNC B0 ;  /* 0x0000000000007941 */ /* 0x000fea0003800000 */
.L_x_1895:
[----:B------:R3:W-:Y:S01]  /*7f20*/  STG.E.U8 desc[UR36][R16.64], R8 ;  /* 0x0000000810007986 */ /* 0x0007e2000c101124 */
[----:B------:R-:W-:Y:S05]  /*7f30*/  BRA `(.L_x_1875) ;  /* 0x0000000400087947 */ /* 0x000fea0003800000 */
.L_x_1893:
        /* <DEDUP_REMOVED lines=16> */
.L_x_1900:
[----:B------:R-:W-:-:S04]  /*8040*/  LOP3.LUT R22, R22, 0x80000000, RZ, 0xc0, !PT ;  /* 0x8000000016167812 */ /* 0x000fc800078ec0ff */
[----:B------:R-:W-:-:S04]  /*8050*/  SHF.R.U32.HI R3, RZ, 0x18, R22 ;  /* 0x00000018ff037819 */ /* 0x000fc80000011616 */
[----:B------:R-:W-:-:S04]  /*8060*/  LOP3.LUT R0, R0, R3, RZ, 0xfc, !PT ;  /* 0x0000000300007212 */ /* 0x000fc800078efcff */
[----:B------:R-:W-:-:S07]  /*8070*/  PRMT R8, R0, 0x7610, R8 ;  /* 0x0000761000087816 */ /* 0x000fce0000000008 */
.L_x_1899:
[----:B------:R-:W-:Y:S05]  /*8080*/  BSYNC B0 ;  /* 0x0000000000007941 */ /* 0x000fea0003800000 */
.L_x_1898:
[----:B------:R0:W-:Y:S01]  /*8090*/  STG.E.U8 desc[UR36][R16.64], R8 ;  /* 0x0000000810007986 */ /* 0x0001e2000c101124 */
[----:B------:R-:W-:Y:S05]  /*80a0*/  BRA `(.L_x_1875) ;  /* 0x0000000000ac7947 */ /* 0x000fea0003800000 */
.L_x_1892:
        /* <DEDUP_REMOVED lines=21> */
.L_x_1874:
        /* <DEDUP_REMOVED lines=16> */
.L_x_1903:
[----:B------:R-:W-:Y:S05]  /*8300*/  BRA `(.L_x_1875) ;  /* 0x0000000000147947 */ /* 0x000fea0003800000 */
.L_x_1902:
[----:B------:R-:W0:Y:S02]  /*8310*/  F2I.U64.TRUNC R22, R22 ;  /* 0x0000001600167311 */ /* 0x000e24000020d800 */
[----:B0-----:R2:W-:Y:S01]  /*8320*/  STG.E.64 desc[UR36][R16.64], R22 ;  /* 0x0000001610007986 */ /* 0x0015e2000c101b24 */
[----:B------:R-:W-:Y:S05]  /*8330*/  BRA `(.L_x_1875) ;  /* 0x0000000000087947 */ /* 0x000fea0003800000 */
.L_x_1901:
[----:B------:R-:W0:Y:S02]  /*8340*/  F2I.FTZ.U32.TRUNC.NTZ R3, R22 ;  /* 0x0000001600037305 */ /* 0x000e24000021f000 */
[----:B0-----:R0:W-:Y:S02]  /*8350*/  STG.E desc[UR36][R16.64], R3 ;  /* 0x0000000310007986 */ /* 0x0011e4000c101924 */
.L_x_1875:
[----:B------:R-:W-:-:S07]  /*8360*/  VIADD R19, R19, 0x80 ;  /* 0x0000008013137836 */ /* 0x000fce0000000000 */
.L_x_1812:
[----:B------:R-:W-:Y:S05]  /*8370*/  BSYNC B7 ;  /* 0x0000000000077941 */ /* 0x000fea0003800000 */
.L_x_1811:
        /* <DEDUP_REMOVED lines=358> */
.L_x_1906:
        /* <DEDUP_REMOVED lines=22> */
.L_x_1911:
[----:B------:R-:W2:Y:S02]  /*9b40*/  LDG.E.U8 R2, desc[UR36][R2.64] ;  /* 0x0000002402027981 */ /* 0x000ea4000c1e1100 */
[----:B--2---:R-:W-:Y:S01]  /*9b50*/  I2FP.F32.U32 R22, R2 ;  /* 0x0000000200167245 */ /* 0x004fe20000201000 */
[----:B------:R-:W-:Y:S06]  /*9b60*/  BRA `(.L_x_1913) ;  /* 0x0000000c002c7947 */ /* 0x000fec0003800000 */
.L_x_1910:
        /* <DEDUP_REMOVED lines=9> */
.L_x_1915:
[----:B------:R-:W2:Y:S02]  /*9c00*/  LDG.E R2, desc[UR36][R2.64] ;  /* 0x0000002402027981 */ /* 0x000ea4000c1e1900 */
[----:B--2---:R-:W-:Y:S01]  /*9c10*/  I2FP.F32.S32 R22, R2 ;  /* 0x0000000200167245 */ /* 0x004fe20000201400 */
[----:B------:R-:W-:Y:S06]  /*9c20*/  BRA `(.L_x_1913) ;  /* 0x0000000800fc7947 */ /* 0x000fec0003800000 */
.L_x_1914:
[----:B------:R-:W2:Y:S02]  /*9c30*/  LDG.E.U16 R2, desc[UR36][R2.64] ;  /* 0x0000002402027981 */ /* 0x000ea4000c1e1500 */
[----:B--2---:R2:W3:Y:S01]  /*9c40*/  I2F.S16 R22, R2 ;  /* 0x0000000200167306 */ /* 0x0044e20000101400 */
[----:B------:R-:W-:Y:S05]  /*9c50*/  BRA `(.L_x_1913) ;  /* 0x0000000800f07947 */ /* 0x000fea0003800000 */
.L_x_1909:
        /* <DEDUP_REMOVED lines=8> */
.L_x_1917:
[----:B------:R-:W2:Y:S02]  /*9ce0*/  LDG.E.U16 R2, desc[UR36][R2.64] ;  /* 0x0000002402027981 */ /* 0x000ea4000c1e1500 */
[----:B--2---:R-:W-:Y:S01]  /*9cf0*/  HADD2.F32 R22, -RZ, R2.H0_H0 ;  /* 0x20000002ff167230 */ /* 0x004fe20000004100 */
[----:B------:R-:W-:Y:S06]  /*9d00*/  BRA `(.L_x_1913) ;  /* 0x0000000800c47947 */ /* 0x000fec0003800000 */
.L_x_1916:
        /* <DEDUP_REMOVED lines=8> */
.L_x_1919:
[----:B------:R-:W2:Y:S02]  /*9d90*/  LDG.E.U16 R2, desc[UR36][R2.64] ;  /* 0x0000002402027981 */ /* 0x000ea4000c1e1500 */
[----:B--2---:R-:W-:Y:S01]  /*9da0*/  HADD2.F32 R22, -RZ, R2.H0_H0 ;  /* 0x20000002ff167230 */ /* 0x004fe20000004100 */
[----:B------:R-:W-:Y:S06]  /*9db0*/  BRA `(.L_x_1913) ;  /* 0x0000000800987947 */ /* 0x000fec0003800000 */
.L_x_1918:
[----:B------:R-:W2:Y:S01]  /*9dc0*/  LDG.E.64 R2, desc[UR36][R2.64] ;  /* 0x0000002402027981 */ /* 0x000ea2000c1e1b00 */
[----:B------:R-:W-:Y:S01]  /*9dd0*/  UMOV UR4, 0xf0000000 ;  /* 0xf000000000047882 */ /* 0x000fe20000000000 */
[----:B------:R-:W-:Y:S01]  /*9de0*/  UMOV UR5, 0x380fffff ;  /* 0x380fffff00057882 */ /* 0x000fe20000000000 */
[----:B--2---:R-:W0:Y:S01]  /*9df0*/  F2F.F32.F64 R22, R2 ;  /* 0x0000000200167310 */ /* 0x004e220000301000 */
[----:B------:R-:W-:-:S14]  /*9e00*/  DSETP.GEU.AND P0, PT, |R2|, UR4, PT ;  /* 0x0000000402007e2a */ /* 0x000fdc000bf0e200 */
[----:B0-----:R-:W-:Y:S01]  /*9e10*/  @!P0 FMUL R22, R22, 1.175494350822287508e-38 ;  /* 0x0080000016168820 */ /* 0x001fe20000400000 */
[----:B------:R-:W-:Y:S06]  /*9e20*/  BRA `(.L_x_1913) ;  /* 0x00000008007c7947 */ /* 0x000fec0003800000 */
.L_x_1908:
        /* <DEDUP_REMOVED lines=12> */
.L_x_1922:
[----:B------:R-:W2:Y:S01]  /*9ef0*/  LDG.E.64 R2, desc[UR36][R2.64] ;  /* 0x0000002402027981 */ /* 0x000ea2000c1e1b00 */
[----:B------:R-:W-:Y:S01]  /*9f00*/  UMOV UR4, 0xf0000000 ;  /* 0xf000000000047882 */ /* 0x000fe20000000000 */
[----:B------:R-:W-:Y:S01]  /*9f10*/  UMOV UR5, 0x380fffff ;  /* 0x380fffff00057882 */ /* 0x000fe20000000000 */
[----:B--2---:R-:W0:Y:S01]  /*9f20*/  F2F.F32.F64 R22, R2 ;  /* 0x0000000200167310 */ /* 0x004e220000301000 */
[----:B------:R-:W-:-:S14]  /*9f30*/  DSETP.GEU.AND P0, PT, |R2|, UR4, PT ;  /* 0x0000000402007e2a */ /* 0x000fdc000bf0e200 */
[----:B0-----:R-:W-:Y:S01]  /*9f40*/  @!P0 FMUL R22, R22, 1.175494350822287508e-38 ;  /* 0x0080000016168820 */ /* 0x001fe20000400000 */
[----:B------:R-:W-:Y:S06]  /*9f50*/  BRA `(.L_x_1913) ;  /* 0x0000000800307947 */ /* 0x000fec0003800000 */
.L_x_1921:
        /* <DEDUP_REMOVED lines=26> */
.L_x_1924:
        /* <DEDUP_REMOVED lines=13> */
.L_x_1923:
[----:B------:R-:W2:Y:S02]  /*a1d0*/  LDG.E.U16 R2, desc[UR36][R2.64] ;  /* 0x0000002402027981 */ /* 0x000ea4000c1e1500 */
[----:B--2---:R-:W-:Y:S01]  /*a1e0*/  IMAD.U32 R22, R2, 0x10000, RZ ;  /* 0x0001000002167824 */ /* 0x004fe200078e00ff */
[----:B------:R-:W-:Y:S06]  /*a1f0*/  BRA `(.L_x_1913) ;  /* 0x0000000400887947 */ /* 0x000fec0003800000 */
.L_x_1920:
        /* <DEDUP_REMOVED lines=11> */
.L_x_1927:
        /* <DEDUP_REMOVED lines=20> */
.L_x_1929:
[----:B------:R-:W-:Y:S05]  /*a3f0*/  BSYNC B0 ;  /* 0x0000000000007941 */ /* 0x000fea0003800000 */
.L_x_1928:
[----:B------:R-:W-:Y:S01]  /*a400*/  IMAD.SHL.U32 R2, R2, 0x100000, RZ ;  /* 0x0010000002027824 */ /* 0x000fe200078e00ff */
[----:B------:R-:W-:-:S04]  /*a410*/  LEA R3, R0, 0x3b800000, 0x17 ;  /* 0x3b80000000037811 */ /* 0x000fc800078eb8ff */
[----:B------:R-:W-:Y:S01]  /*a420*/  LOP3.LUT R22, R3, R2, R22, 0xfe, !PT ;  /* 0x0000000203167212 */ /* 0x000fe200078efe16 */
[----:B------:R-:W-:Y:S06]  /*a430*/  BRA `(.L_x_1913) ;  /* 0x0000000000f87947 */ /* 0x000fec0003800000 */
.L_x_1926:
        /* <DEDUP_REMOVED lines=20> */
.L_x_1931:
[----:B------:R-:W-:Y:S05]  /*a580*/  BSYNC B0 ;  /* 0x0000000000007941 */ /* 0x000fea0003800000 */
.L_x_1930:
[----:B------:R-:W-:Y:S01]  /*a590*/  IMAD.SHL.U32 R2, R2, 0x200000, RZ ;  /* 0x0020000002027824 */ /* 0x000fe200078e00ff */
[----:B------:R-:W-:-:S04]  /*a5a0*/  LEA R3, R0, 0x37800000, 0x17 ;  /* 0x3780000000037811 */ /* 0x000fc800078eb8ff */
[----:B------:R-:W-:Y:S01]  /*a5b0*/  LOP3.LUT R22, R3, R2, R22, 0xfe, !PT ;  /* 0x0000000203167212 */ /* 0x000fe200078efe16 */
[----:B------:R-:W-:Y:S06]  /*a5c0*/  BRA `(.L_x_1913) ;  /* 0x0000000000947947 */ /* 0x000fec0003800000 */
.L_x_1925:
        /* <DEDUP_REMOVED lines=14> */
.L_x_1912:
        /* <DEDUP_REMOVED lines=16> */
.L_x_1934:
[----:B------:R-:W-:Y:S01]  /*a7b0*/  IMAD.MOV.U32 R22, RZ, RZ, RZ ;  /* 0x000000ffff167224 */ /* 0x000fe200078e00ff */
[----:B------:R-:W-:Y:S06]  /*a7c0*/  BRA `(.L_x_1913) ;  /* 0x0000000000147947 */ /* 0x000fec0003800000 */
.L_x_1933:
[----:B------:R-:W2:Y:S02]  /*a7d0*/  LDG.E.64 R22, desc[UR36][R2.64] ;  /* 0x0000002402167981 */ /* 0x000ea4000c1e1b00 */
[----:B--2---:R0:W1:Y:S01]  /*a7e0*/  I2F.U64 R22, R22 ;  /* 0x0000001600167312 */ /* 0x0040620000301000 */
[----:B------:R-:W-:Y:S05]  /*a7f0*/  BRA `(.L_x_1913) ;  /* 0x0000000000087947 */ /* 0x000fea0003800000 */
.L_x_1932:
[----:B------:R-:W2:Y:S02]  /*a800*/  LDG.E R2, desc[UR36][R2.64] ;  /* 0x0000002402027981 */ /* 0x000ea4000c1e1900 */
[----:B--2---:R-:W-:-:S07]  /*a810*/  I2FP.F32.U32 R22, R2 ;  /* 0x0000000200167245 */ /* 0x004fce0000201000 */
.L_x_1913:
[----:B------:R-:W-:Y:S05]  /*a820*/  BSYNC B6 ;  /* 0x0000000000067941 */ /* 0x000fea0003800000 */
.L_x_1907:
[----:B------:R-:W4:Y:S01]  /*a830*/  LDC.U8 R4, c[0x0][0x4a2] ;  /* 0x00012880ff047b82 */ /* 0x000f220000000000 */
[----:B------:R-:W-:Y:S01]  /*a840*/  ULDC.64 UR4, c[0x0][0x488] ;  /* 0x0001220000047ab9 */ /* 0x000fe20000000a00 */
[----:B------:R-:W-:Y:S01]  /*a850*/  BSSY B6, `(.L_x_1935) ;  /* 0x00000df000067945 */ /* 0x000fe20003800000 */
[----:B0-2---:R-:W-:-:S05]  /*a860*/  IADD3 R2, P0, R18, UR4, RZ ;  /* 0x0000000412027c10 */ /* 0x005fca000ff1e0ff */
[----:B------:R-:W-:Y:S01]  /*a870*/  IMAD.X R3, RZ, RZ, UR5, P0 ;  /* 0x00000005ff037e24 */ /* 0x000fe200080e06ff */
[----:B----4-:R-:W-:-:S04]  /*a880*/  PRMT R0, R4, 0x9910, RZ ;  /* 0x0000991004007816 */ /* 0x010fc800000000ff */
        /* <DEDUP_REMOVED lines=13> */
.L_x_1939:
[----:B------:R-:W2:Y:S02]  /*a960*/  LDG.E.U8 R0, desc[UR36][R2.64] ;  /* 0x0000002402007981 */ /* 0x000ea4000c1e1100 */
[----:B--2---:R-:W-:Y:S01]  /*a970*/  I2FP.F32.U32 R0, R0 ;  /* 0x0000000000007245 */ /* 0x004fe20000201000 */
[----:B------:R-:W-:Y:S06]  /*a980*/  BRA `(.L_x_1941) ;  /* 0x0000000c002c7947 */ /* 0x000fec0003800000 */
.L_x_1938:
[----:B------:R-:W-:-:S13]  /*a990*/  ISETP.NE.AND P0, PT, R0, 0x2, PT ;  /* 0x000000020000780c */ /* 0x000fda0003f05270 */
[----:B------:R-:W-:Y:S05]  /*a9a0*/  @!P0 BRA `(.L_x_1942) ;  /* 0x0000000000288947 */ /* 0x000fea0003800000 */
[----:B------:R-:W-:-:S13]  /*a9b0*/  ISETP.NE.AND P0, PT, R0, 0x3, PT ;  /* 0x000000030000780c */ /* 0x000fda0003f05270 */
[----:B------:R-:W-:Y:S05]  /*a9c0*/  @!P0 BRA `(.L_x_1943) ;  /* 0x0000000000148947 */ /* 0x000fea0003800000 */
[----:B------:R-:W-:-:S13]  /*a9d0*/  ISETP.NE.AND P0, PT, R0, 0x4, PT ;  /* 0x000000040000780c */ /* 0x000fda0003f05270 */
[----:B------:R-:W-:Y:S05]  /*a9e0*/  @P0 BRA `(.L_x_1940) ;  /* 0x0000000800b80947 */ /* 0x000fea0003800000 */
[----:B------:R-:W2:Y:S02]  /*a9f0*/  LDG.E.64 R2, desc[UR36][R2.64] ;  /* 0x0000002402027981 */ /* 0x000ea4000c1e1b00 */
[----:B--2---:R2:W4:Y:S01]  /*aa00*/  I2F.S64 R0, R2 ;  /* 0x0000000200007312 */ /* 0x0045220000301400 */
[----:B------:R-:W-:Y:S05]  /*aa10*/  BRA `(.L_x_1941) ;  /* 0x0000000c00087947 */ /* 0x000fea0003800000 */
.L_x_1943:
[----:B------:R-:W2:Y:S02]  /*aa20*/  LDG.E R0, desc[UR36][R2.64] ;  /* 0x0000002402007981 */ /* 0x000ea4000c1e1900 */
[----:B--2---:R-:W-:Y:S01]  /*aa30*/  I2FP.F32.S32 R0, R0 ;  /* 0x0000000000007245 */ /* 0x004fe20000201400 */
[----:B------:R-:W-:Y:S06]  /*aa40*/  BRA `(.L_x_1941) ;  /* 0x0000000800fc7947 */ /* 0x000fec0003800000 */
.L_x_1942:
[----:B------:R-:W2:Y:S02]  /*aa50*/  LDG.E.U16 R0, desc[UR36][R2.64] ;  /* 0x0000002402007981 */ /* 0x000ea4000c1e1500 */
[----:B--2---:R-:W0:Y:S01]  /*aa60*/  I2F.S16 R0, R0 ;  /* 0x0000000000007306 */ /* 0x004e220000101400 */
[----:B------:R-:W-:Y:S05]  /*aa70*/  BRA `(.L_x_1941) ;  /* 0x0000000800f07947 */ /* 0x000fea0003800000 */
.L_x_1937:
        /* <DEDUP_REMOVED lines=8> */
.L_x_1945:
[----:B------:R-:W2:Y:S02]  /*ab00*/  LDG.E.U16 R0, desc[UR36][R2.64] ;  /* 0x0000002402007981 */ /* 0x000ea4000c1e1500 */
[----:B--2---:R-:W-:Y:S01]  /*ab10*/  HADD2.F32 R0, -RZ, R0.H0_H0 ;  /* 0x20000000ff007230 */ /* 0x004fe20000004100 */
[----:B------:R-:W-:Y:S06]  /*ab20*/  BRA `(.L_x_1941) ;  /* 0x0000000800c47947 */ /* 0x000fec0003800000 */
.L_x_1944:
        /* <DEDUP_REMOVED lines=8> */
.L_x_1947:
[----:B------:R-:W2:Y:S02]  /*abb0*/  LDG.E.U16 R0, desc[UR36][R2.64] ;  /* 0x0000002402007981 */ /* 0x000ea4000c1e1500 */
[----:B--2---:R-:W-:Y:S01]  /*abc0*/  HADD2.F32 R0, -RZ, R0.H0_H0 ;  /* 0x20000000ff007230 */ /* 0x004fe20000004100 */
[----:B------:R-:W-:Y:S06]  /*abd0*/  BRA `(.L_x_1941) ;  /* 0x0000000800987947 */ /* 0x000fec0003800000 */
.L_x_1946:
[----:B------:R-:W2:Y:S01]  /*abe0*/  LDG.E.64 R2, desc[UR36][R2.64] ;  /* 0x0000002402027981 */ /* 0x000ea2000c1e1b00 */
[----:B------:R-:W-:Y:S01]  /*abf0*/  UMOV UR4, 0xf0000000 ;  /* 0xf000000000047882 */ /* 0x000fe20000000000 */
[----:B------:R-:W-:Y:S01]  /*ac00*/  UMOV UR5, 0x380fffff ;  /* 0x380fffff00057882 */ /* 0x000fe20000000000 */
[----:B--2---:R-:W0:Y:S01]  /*ac10*/  F2F.F32.F64 R0, R2 ;  /* 0x0000000200007310 */ /* 0x004e220000301000 */
[----:B------:R-:W-:-:S14]  /*ac20*/  DSETP.GEU.AND P0, PT, |R2|, UR4, PT ;  /* 0x0000000402007e2a */ /* 0x000fdc000bf0e200 */
[----:B0-----:R-:W-:Y:S01]  /*ac30*/  @!P0 FMUL R0, R0, 1.175494350822287508e-38 ;  /* 0x0080000000008820 */ /* 0x001fe20000400000 */
[----:B------:R-:W-:Y:S06]  /*ac40*/  BRA `(.L_x_1941) ;  /* 0x00000008007c7947 */ /* 0x000fec0003800000 */
.L_x_1936:
        /* <DEDUP_REMOVED lines=12> */
.L_x_1950:
[----:B------:R-:W2:Y:S01]  /*ad10*/  LDG.E.64 R2, desc[UR36][R2.64] ;  /* 0x0000002402027981 */ /* 0x000ea2000c1e1b00 */
[----:B------:R-:W-:Y:S01]  /*ad20*/  UMOV UR4, 0xf0000000 ;  /* 0xf000000000047882 */ /* 0x000fe20000000000 */
[----:B------:R-:W-:Y:S01]  /*ad30*/  UMOV UR5, 0x380fffff ;  /* 0x380fffff00057882 */ /* 0x000fe20000000000 */
[----:B--2---:R-:W0:Y:S01]  /*ad40*/  F2F.F32.F64 R0, R2 ;  /* 0x0000000200007310 */ /* 0x004e220000301000 */
[----:B------:R-:W-:-:S14]  /*ad50*/  DSETP.GEU.AND P0, PT, |R2|, UR4, PT ;  /* 0x0000000402007e2a */ /* 0x000fdc000bf0e200 */
[----:B0-----:R-:W-:Y:S01]  /*ad60*/  @!P0 FMUL R0, R0, 1.175494350822287508e-38 ;  /* 0x0080000000008820 */ /* 0x001fe20000400000 */
[----:B------:R-:W-:Y:S06]  /*ad70*/  BRA `(.L_x_1941) ;  /* 0x0000000800307947 */ /* 0x000fec0003800000 */
.L_x_1949:
        /* <DEDUP_REMOVED lines=26> */
.L_x_1952:
        /* <DEDUP_REMOVED lines=13> */
.L_x_1951:
[----:B------:R-:W2:Y:S02]  /*aff0*/  LDG.E.U16 R0, desc[UR36][R2.64] ;  /* 0x0000002402007981 */ /* 0x000ea4000c1e1500 */
[----:B--2---:R-:W-:Y:S01]  /*b000*/  IMAD.U32 R0, R0, 0x10000, RZ ;  /* 0x0001000000007824 */ /* 0x004fe200078e00ff */
[----:B------:R-:W-:Y:S06]  /*b010*/  BRA `(.L_x_1941) ;  /* 0x0000000400887947 */ /* 0x000fec0003800000 */
.L_x_1948:
        /* <DEDUP_REMOVED lines=11> */
.L_x_1955:
        /* <DEDUP_REMOVED lines=20> */
.L_x_1957:
[----:B------:R-:W-:Y:S05]  /*b210*/  BSYNC B0 ;  /* 0x0000000000007941 */ /* 0x000fea0003800000 */
.L_x_1956:
[----:B------:R-:W-:Y:S01]  /*b220*/  LEA R3, R0, 0x3b800000, 0x17 ;  /* 0x3b80000000037811 */ /* 0x000fe200078eb8ff */
[----:B------:R-:W-:-:S05]  /*b230*/  IMAD.SHL.U32 R0, R2, 0x100000, RZ ;  /* 0x0010000002007824 */ /* 0x000fca00078e00ff */
[----:B------:R-:W-:Y:S01]  /*b240*/  LOP3.LUT R0, R3, R0, R4, 0xfe, !PT ;  /* 0x0000000003007212 */ /* 0x000fe200078efe04 */
[----:B------:R-:W-:Y:S06]  /*b250*/  BRA `(.L_x_1941) ;  /* 0x0000000000f87947 */ /* 0x000fec0003800000 */
.L_x_1954:
        /* <DEDUP_REMOVED lines=20> */
.L_x_1959:
[----:B------:R-:W-:Y:S05]  /*b3a0*/  BSYNC B0 ;  /* 0x0000000000007941 */ /* 0x000fea0003800000 */
.L_x_1958:
[----:B------:R-:W-:Y:S01]  /*b3b0*/  LEA R3, R0, 0x37800000, 0x17 ;  /* 0x3780000000037811 */ /* 0x000fe200078eb8ff */
[----:B------:R-:W-:-:S05]  /*b3c0*/  IMAD.SHL.U32 R0, R2, 0x200000, RZ ;  /* 0x0020000002007824 */ /* 0x000fca00078e00ff */
[----:B------:R-:W-:Y:S01]  /*b3d0*/  LOP3.LUT R0, R3, R0, R4, 0xfe, !PT ;  /* 0x0000000003007212 */ /* 0x000fe200078efe04 */
[----:B------:R-:W-:Y:S06]  /*b3e0*/  BRA `(.L_x_1941) ;  /* 0x0000000000947947 */ /* 0x000fec0003800000 */
.L_x_1953:
        /* <DEDUP_REMOVED lines=14> */
.L_x_1940:
        /* <DEDUP_REMOVED lines=16> */
.L_x_1962:
[----:B------:R-:W-:Y:S01]  /*b5d0*/  IMAD.MOV.U32 R0, RZ, RZ, RZ ;  /* 0x000000ffff007224 */ /* 0x000fe200078e00ff */
[----:B------:R-:W-:Y:S06]  /*b5e0*/  BRA `(.L_x_1941) ;  /* 0x0000000000147947 */ /* 0x000fec0003800000 */
.L_x_1961:
[----:B------:R-:W2:Y:S02]  /*b5f0*/  LDG.E.64 R2, desc[UR36][R2.64] ;  /* 0x0000002402027981 */ /* 0x000ea4000c1e1b00 */
[----:B--2---:R0:W2:Y:S01]  /*b600*/  I2F.U64 R0, R2 ;  /* 0x0000000200007312 */ /* 0x0040a20000301000 */
[----:B------:R-:W-:Y:S05]  /*b610*/  BRA `(.L_x_1941) ;  /* 0x0000000000087947 */ /* 0x000fea0003800000 */
.L_x_1960:
[----:B------:R-:W2:Y:S02]  /*b620*/  LDG.E R0, desc[UR36][R2.64] ;  /* 0x0000002402007981 */ /* 0x000ea4000c1e1900 */
[----:B--2---:R-:W-:-:S07]  /*b630*/  I2FP.F32.U32 R0, R0 ;  /* 0x0000000000007245 */ /* 0x004fce0000201000 */
.L_x_1941:
[----:B------:R-:W-:Y:S05]  /*b640*/  BSYNC B6 ;  /* 0x0000000000067941 */ /* 0x000fea0003800000 */
.L_x_1935:
[----:B0-2---:R-:W0:Y:S01]  /*b650*/  LDC.U8 R3, c[0x0][0x4a0] ;  /* 0x00012800ff037b82 */ /* 0x005e220000000000 */
[----:B------:R-:W-:Y:S02]  /*b660*/  ULDC.64 UR4, c[0x0][0x490] ;  /* 0x0001240000047ab9 */ /* 0x000fe40000000a00 */
[C---:B----45:R-:W-:Y:S02]  /*b670*/  FSETP.GTU.FTZ.AND P0, PT, R0.reuse, UR4, PT ;  /* 0x0000000400007c0b */ /* 0x070fe4000bf1c000 */
        /* <DEDUP_REMOVED lines=18> */
.L_x_1966:
[----:B------:R-:W0:Y:S02]  /*b7a0*/  F2I.S64.TRUNC R22, R22 ;  /* 0x0000001600167311 */ /* 0x000e24000020d900 */
[----:B0-----:R-:W-:-:S05]  /*b7b0*/  IMAD.MOV.U32 R3, RZ, RZ, R22 ;  /* 0x000000ffff037224 */ /* 0x001fca00078e0016 */
[----:B------:R0:W-:Y:S01]  /*b7c0*/  STG.E.U8 desc[UR36][R16.64], R3 ;  /* 0x0000000310007986 */ /* 0x0001e2000c101124 */
[----:B------:R-:W-:Y:S05]  /*b7d0*/  BRA `(.L_x_1968) ;  /* 0x0000000c00407947 */ /* 0x000fea0003800000 */
.L_x_1965:
        /* <DEDUP_REMOVED lines=9> */
.L_x_1970:
[----:B------:R-:W0:Y:S02]  /*b870*/  F2I.FTZ.TRUNC.NTZ R3, R22 ;  /* 0x0000001600037305 */ /* 0x000e24000021f100 */
[----:B0-----:R0:W-:Y:S01]  /*b880*/  STG.E desc[UR36][R16.64], R3 ;  /* 0x0000000310007986 */ /* 0x0011e2000c101924 */
[----:B------:R-:W-:Y:S05]  /*b890*/  BRA `(.L_x_1968) ;  /* 0x0000000c00107947 */ /* 0x000fea0003800000 */
.L_x_1969:
[----:B------:R-:W0:Y:S02]  /*b8a0*/  F2I.FTZ.TRUNC.NTZ R3, R22 ;  /* 0x0000001600037305 */ /* 0x000e24000021f100 */
[----:B0-----:R0:W-:Y:S01]  /*b8b0*/  STG.E.U16 desc[UR36][R16.64], R3 ;  /* 0x0000000310007986 */ /* 0x0011e2000c101524 */
[----:B------:R-:W-:Y:S05]  /*b8c0*/  BRA `(.L_x_1968) ;  /* 0x0000000c00047947 */ /* 0x000fea0003800000 */
.L_x_1964:
        /* <DEDUP_REMOVED lines=8> */
.L_x_1972:
[----:B------:R-:W-:-:S05]  /*b950*/  F2FP.F16.F32.PACK_AB R22, RZ, R22 ;  /* 0x00000016ff16723e */ /* 0x000fca00000000ff */
[----:B------:R0:W-:Y:S01]  /*b960*/  STG.E.U16 desc[UR36][R16.64], R22 ;  /* 0x0000001610007986 */ /* 0x0001e2000c101524 */
[----:B------:R-:W-:Y:S05]  /*b970*/  BRA `(.L_x_1968) ;  /* 0x0000000800d87947 */ /* 0x000fea0003800000 */
.L_x_1971:
        /* <DEDUP_REMOVED lines=9> */
.L_x_1974:
[----:B------:R-:W-:-:S04]  /*ba10*/  F2FP.F16.F32.PACK_AB R3, RZ, R22 ;  /* 0x00000016ff03723e */ /* 0x000fc800000000ff */
[----:B------:R-:W-:-:S05]  /*ba20*/  PRMT R3, R3, 0x5410, RZ ;  /* 0x0000541003037816 */ /* 0x000fca00000000ff */
[----:B------:R2:W-:Y:S01]  /*ba30*/  STG.E desc[UR36][R16.64], R3 ;  /* 0x0000000310007986 */ /* 0x0005e2000c101924 */
[----:B------:R-:W-:Y:S05]  /*ba40*/  BRA `(.L_x_1968) ;  /* 0x0000000800a47947 */ /* 0x000fea0003800000 */
.L_x_1973:
[----:B------:R-:W-:-:S06]  /*ba50*/  FMUL.FTZ R2, R22, 1 ;  /* 0x3f80000016027820 */ /* 0x000fcc0000410000 */
[----:B------:R-:W0:Y:S02]  /*ba60*/  F2F.F64.F32 R2, R2 ;  /* 0x0000000200027310 */ /* 0x000e240000201800 */
[----:B0-----:R4:W-:Y:S01]  /*ba70*/  STG.E.64 desc[UR36][R16.64], R2 ;  /* 0x0000000210007986 */ /* 0x0019e2000c101b24 */
[----:B------:R-:W-:Y:S05]  /*ba80*/  BRA `(.L_x_1968) ;  /* 0x0000000800947947 */ /* 0x000fea0003800000 */
.L_x_1963:
        /* <DEDUP_REMOVED lines=12> */
.L_x_1977:
[----:B------:R-:W-:Y:S01]  /*bb50*/  FMUL.FTZ R4, R22, 1 ;  /* 0x3f80000016047820 */ /* 0x000fe20000410000 */
[----:B------:R-:W-:-:S05]  /*bb60*/  CS2R R6, SRZ ;  /* 0x0000000000067805 */ /* 0x000fca000001ff00 */
[----:B------:R-:W0:Y:S02]  /*bb70*/  F2F.F64.F32 R4, R4 ;  /* 0x0000000400047310 */ /* 0x000e240000201800 */
[----:B0-----:R0:W-:Y:S01]  /*bb80*/  STG.E.128 desc[UR36][R16.64], R4 ;  /* 0x0000000410007986 */ /* 0x0011e2000c101d24 */
[----:B------:R-:W-:Y:S05]  /*bb90*/  BRA `(.L_x_1968) ;  /* 0x0000000800507947 */ /* 0x000fea0003800000 */
.L_x_1976:
        /* <DEDUP_REMOVED lines=20> */
.L_x_1981:
[----:B------:R-:W-:Y:S05]  /*bce0*/  BSYNC B0 ;  /* 0x0000000000007941 */ /* 0x000fea0003800000 */
.L_x_1980:
[----:B------:R-:W-:-:S05]  /*bcf0*/  LOP3.LUT R5, R0, R5, RZ, 0xfc, !PT ;  /* 0x0000000500057212 */ /* 0x000fca00078efcff */
[----:B------:R0:W-:Y:S01]  /*bd00*/  STG.E.U8 desc[UR36][R16.64], R5 ;  /* 0x0000000510007986 */ /* 0x0001e2000c101124 */
[----:B------:R-:W-:Y:S05]  /*bd10*/  BRA `(.L_x_1968) ;  /* 0x0000000400f07947 */ /* 0x000fea0003800000 */
.L_x_1979:
        /* <DEDUP_REMOVED lines=12> */
.L_x_1983:
[----:B------:R-:W-:Y:S01]  /*bde0*/  IMAD.MOV.U32 R0, RZ, RZ, 0x7f ;  /* 0x0000007fff007424 */ /* 0x000fe200078e00ff */
[----:B------:R-:W-:-:S04]  /*bdf0*/  ISETP.GT.U32.AND P0, PT, R2, 0x7f800000, PT ;  /* 0x7f8000000200780c */ /* 0x000fc80003f04070 */
[----:B------:R-:W-:-:S09]  /*be00*/  SEL R0, R0, 0x7c, P0 ;  /* 0x0000007c00007807 */ /* 0x000fd20000000000 */
.L_x_1984:
[----:B------:R-:W-:Y:S05]  /*be10*/  BSYNC B0 ;  /* 0x0000000000007941 */ /* 0x000fea0003800000 */
.L_x_1982:
[----:B------:R-:W-:-:S04]  /*be20*/  LOP3.LUT R22, R22, 0x80000000, RZ, 0xc0, !PT ;  /* 0x8000000016167812 */ /* 0x000fc800078ec0ff */
[----:B------:R-:W-:-:S04]  /*be30*/  SHF.R.U32.HI R3, RZ, 0x18, R22 ;  /* 0x00000018ff037819 */ /* 0x000fc80000011616 */
[----:B------:R-:W-:-:S05]  /*be40*/  LOP3.LUT R3, R0, R3, RZ, 0xfc, !PT ;  /* 0x0000000300037212 */ /* 0x000fca00078efcff */
[----:B------:R0:W-:Y:S01]  /*be50*/  STG.E.U8 desc[UR36][R16.64], R3 ;  /* 0x0000000310007986 */ /* 0x0001e2000c101124 */
[----:B------:R-:W-:Y:S05]  /*be60*/  BRA `(.L_x_1968) ;  /* 0x00000004009c7947 */ /* 0x000fea0003800000 */
.L_x_1978:
[----:B------:R-:W-:-:S05]  /*be70*/  F2FP.BF16.F32.PACK_AB R22, RZ, R22 ;  /* 0x00000016ff16723e */ /* 0x000fca00000010ff */
[----:B------:R0:W-:Y:S01]  /*be80*/  STG.E.U16 desc[UR36][R16.64], R22 ;  /* 0x0000001610007986 */ /* 0x0001e2000c101524 */
[----:B------:R-:W-:Y:S05]  /*be90*/  BRA `(.L_x_1968) ;  /* 0x0000000400907947 */ /* 0x000fea0003800000 */
.L_x_1975:
        /* <DEDUP_REMOVED lines=11> */
.L_x_1987:
        /* <DEDUP_REMOVED lines=16> */
.L_x_1990:
[----:B------:R-:W-:-:S04]  /*c050*/  LOP3.LUT R22, R22, 0x80000000, RZ, 0xc0, !PT ;  /* 0x8000000016167812 */ /* 0x000fc800078ec0ff */
[----:B------:R-:W-:-:S04]  /*c060*/  SHF.R.U32.HI R3, RZ, 0x18, R22 ;  /* 0x00000018ff037819 */ /* 0x000fc80000011616 */
[----:B------:R-:W-:-:S04]  /*c070*/  LOP3.LUT R0, R0, R3, RZ, 0xfc, !PT ;  /* 0x0000000300007212 */ /* 0x000fc800078efcff */
[----:B------:R-:W-:-:S07]  /*c080*/  PRMT R8, R0, 0x7610, R8 ;  /* 0x0000761000087816 */ /* 0x000fce0000000008 */
.L_x_1989:
[----:B------:R-:W-:Y:S05]  /*c090*/  BSYNC B0 ;  /* 0x0000000000007941 */ /* 0x000fea0003800000 */
.L_x_1988:
[----:B------:R0:W-:Y:S01]  /*c0a0*/  STG.E.U8 desc[UR36][R16.64], R8 ;  /* 0x0000000810007986 */ /* 0x0001e2000c101124 */
[----:B------:R-:W-:Y:S05]  /*c0b0*/  BRA `(.L_x_1968) ;  /* 0x0000000400087947 */ /* 0x000fea0003800000 */
.L_x_1986:
        /* <DEDUP_REMOVED lines=16> */
.L_x_1993:
[----:B------:R-:W-:-:S04]  /*c1c0*/  LOP3.LUT R22, R22, 0x80000000, RZ, 0xc0, !PT ;  /* 0x8000000016167812 */ /* 0x000fc800078ec0ff */
[----:B------:R-:W-:-:S04]  /*c1d0*/  SHF.R.U32.HI R3, RZ, 0x18, R22 ;  /* 0x00000018ff037819 */ /* 0x000fc80000011616 */
[----:B------:R-:W-:-:S04]  /*c1e0*/  LOP3.LUT R0, R0, R3, RZ, 0xfc, !PT ;  /* 0x0000000300007212 */ /* 0x000fc800078efcff */
[----:B------:R-:W-:-:S07]  /*c1f0*/  PRMT R8, R0, 0x7610, R8 ;  /* 0x0000761000087816 */ /* 0x000fce0000000008 */
.L_x_1992:
[----:B------:R-:W-:Y:S05]  /*c200*/  BSYNC B0 ;  /* 0x0000000000007941 */ /* 0x000fea0003800000 */
.L_x_1991:
[----:B------:R0:W-:Y:S01]  /*c210*/  STG.E.U8 desc[UR36][R16.64], R8 ;  /* 0x0000000810007986 */ /* 0x0001e2000c101124 */
[----:B------:R-:W-:Y:S05]  /*c220*/  BRA `(.L_x_1968) ;  /* 0x0000000000ac7947 */ /* 0x000fea0003800000 */
.L_x_1985:
        /* <DEDUP_REMOVED lines=21> */
.L_x_1967:
        /* <DEDUP_REMOVED lines=16> */
.L_x_1996:
[----:B------:R-:W-:Y:S05]  /*c480*/  BRA `(.L_x_1968) ;  /* 0x0000000000147947 */ /* 0x000fea0003800000 */
.L_x_1995:
[----:B------:R-:W0:Y:S02]  /*c490*/  F2I.U64.TRUNC R22, R22 ;  /* 0x0000001600167311 */ /* 0x000e24000020d800 */
[----:B0-----:R0:W-:Y:S01]  /*c4a0*/  STG.E.64 desc[UR36][R16.64], R22 ;  /* 0x0000001610007986 */ /* 0x0011e2000c101b24 */
[----:B------:R-:W-:Y:S05]  /*c4b0*/  BRA `(.L_x_1968) ;  /* 0x0000000000087947 */ /* 0x000fea0003800000 */
.L_x_1994:
[----:B------:R-:W0:Y:S02]  /*c4c0*/  F2I.FTZ.U32.TRUNC.NTZ R3, R22 ;  /* 0x0000001600037305 */ /* 0x000e24000021f000 */
[----:B0-----:R0:W-:Y:S02]  /*c4d0*/  STG.E desc[UR36][R16.64], R3 ;  /* 0x0000000310007986 */ /* 0x0011e4000c101924 */
.L_x_1968:
[----:B------:R-:W-:-:S07]  /*c4e0*/  VIADD R19, R19, 0x80 ;  /* 0x0000008013137836 */ /* 0x000fce0000000000 */
.L_x_1905:
[----:B------:R-:W-:Y:S05]  /*c4f0*/  BSYNC B7 ;  /* 0x0000000000077941 */ /* 0x000fea0003800000 */
.L_x_1904:
        /* <DEDUP_REMOVED lines=357> */
.L_x_1997:
        /* <DEDUP_REMOVED lines=22> */
.L_x_2002:
[----:B------:R-:W2:Y:S02]  /*dcb0*/  LDG.E.U8 R2, desc[UR36][R2.64] ;  /* 0x0000002402027981 */ /* 0x000ea4000c1e1100 */
[----:B--2---:R-:W-:Y:S01]  /*dcc0*/  I2FP.F32.U32 R19, R2 ;  /* 0x0000000200137245 */ /* 0x004fe20000201000 */
[----:B------:R-:W-:Y:S06]  /*dcd0*/  BRA `(.L_x_2004) ;  /* 0x0000000c002c7947 */ /* 0x000fec0003800000 */
.L_x_2001:
        /* <DEDUP_REMOVED lines=9> */
.L_x_2006:
[----:B------:R-:W2:Y:S02]  /*dd70*/  LDG.E R2, desc[UR36][R2.64] ;  /* 0x0000002402027981 */ /* 0x000ea4000c1e1900 */
[----:B--2---:R-:W-:Y:S01]  /*dd80*/  I2FP.F32.S32 R19, R2 ;  /* 0x0000000200137245 */ /* 0x004fe20000201400 */
[----:B------:R-:W-:Y:S06]  /*dd90*/  BRA `(.L_x_2004) ;  /* 0x0000000800fc7947 */ /* 0x000fec0003800000 */
.L_x_2005:
[----:B------:R-:W2:Y:S02]  /*dda0*/  LDG.E.U16 R2, desc[UR36][R2.64] ;  /* 0x0000002402027981 */ /* 0x000ea4000c1e1500 */
[----:B--2---:R0:W1:Y:S01]  /*ddb0*/  I2F.S16 R19, R2 ;  /* 0x0000000200137306 */ /* 0x0040620000101400 */
[----:B------:R-:W-:Y:S05]  /*ddc0*/  BRA `(.L_x_2004) ;  /* 0x0000000800f07947 */ /* 0x000fea0003800000 */
.L_x_2000:
        /* <DEDUP_REMOVED lines=8> */
.L_x_2008:
[----:B------:R-:W2:Y:S02]  /*de50*/  LDG.E.U16 R2, desc[UR36][R2.64] ;  /* 0x0000002402027981 */ /* 0x000ea4000c1e1500 */
[----:B--2---:R-:W-:Y:S01]  /*de60*/  HADD2.F32 R19, -RZ, R2.H0_H0 ;  /* 0x20000002ff137230 */ /* 0x004fe20000004100 */
[----:B------:R-:W-:Y:S06]  /*de70*/  BRA `(.L_x_2004) ;  /* 0x0000000800c47947 */ /* 0x000fec0003800000 */
.L_x_2007:
        /* <DEDUP_REMOVED lines=8> */
.L_x_2010:
[----:B------:R-:W2:Y:S02]  /*df00*/  LDG.E.U16 R2, desc[UR36][R2.64] ;  /* 0x0000002402027981 */ /* 0x000ea4000c1e1500 */
[----:B--2---:R-:W-:Y:S01]  /*df10*/  HADD2.F32 R19, -RZ, R2.H0_H0 ;  /* 0x20000002ff137230 */ /* 0x004fe20000004100 */
[----:B------:R-:W-:Y:S06]  /*df20*/  BRA `(.L_x_2004) ;  /* 0x0000000800987947 */ /* 0x000fec0003800000 */
.L_x_2009:
[----:B------:R-:W2:Y:S01]  /*df30*/  LDG.E.64 R2, desc[UR36][R2.64] ;  /* 0x0000002402027981 */ /* 0x000ea2000c1e1b00 */
[----:B------:R-:W-:Y:S01]  /*df40*/  UMOV UR4, 0xf0000000 ;  /* 0xf000000000047882 */ /* 0x000fe20000000000 */
[----:B------:R-:W-:Y:S01]  /*df50*/  UMOV UR5, 0x380fffff ;  /* 0x380fffff00057882 */ /* 0x000fe20000000000 */
[----:B--2---:R-:W0:Y:S01]  /*df60*/  F2F.F32.F64 R19, R2 ;  /* 0x0000000200137310 */ /* 0x004e220000301000 */
[----:B------:R-:W-:-:S14]  /*df70*/  DSETP.GEU.AND P0, PT, |R2|, UR4, PT ;  /* 0x0000000402007e2a */ /* 0x000fdc000bf0e200 */
[----:B0-----:R-:W-:Y:S01]  /*df80*/  @!P0 FMUL R19, R19, 1.175494350822287508e-38 ;  /* 0x0080000013138820 */ /* 0x001fe20000400000 */
[----:B------:R-:W-:Y:S06]  /*df90*/  BRA `(.L_x_2004) ;  /* 0x00000008007c7947 */ /* 0x000fec0003800000 */
.L_x_1999:
        /* <DEDUP_REMOVED lines=12> */
.L_x_2013:
[----:B------:R-:W2:Y:S01]  /*e060*/  LDG.E.64 R2, desc[UR36][R2.64] ;  /* 0x0000002402027981 */ /* 0x000ea2000c1e1b00 */
[----:B------:R-:W-:Y:S01]  /*e070*/  UMOV UR4, 0xf0000000 ;  /* 0xf000000000047882 */ /* 0x000fe20000000000 */
[----:B------:R-:W-:Y:S01]  /*e080*/  UMOV UR5, 0x380fffff ;  /* 0x380fffff00057882 */ /* 0x000fe20000000000 */
[----:B--2---:R-:W0:Y:S01]  /*e090*/  F2F.F32.F64 R19, R2 ;  /* 0x0000000200137310 */ /* 0x004e220000301000 */
[----:B------:R-:W-:-:S14]  /*e0a0*/  DSETP.GEU.AND P0, PT, |R2|, UR4, PT ;  /* 0x0000000402007e2a */ /* 0x000fdc000bf0e200 */
[----:B0-----:R-:W-:Y:S01]  /*e0b0*/  @!P0 FMUL R19, R19, 1.175494350822287508e-38 ;  /* 0x0080000013138820 */ /* 0x001fe20000400000 */
[----:B------:R-:W-:Y:S06]  /*e0c0*/  BRA `(.L_x_2004) ;  /* 0x0000000800307947 */ /* 0x000fec0003800000 */
.L_x_2012:
        /* <DEDUP_REMOVED lines=26> */
.L_x_2015:
        /* <DEDUP_REMOVED lines=13> */
.L_x_2014:
[----:B------:R-:W2:Y:S02]  /*e340*/  LDG.E.U16 R2, desc[UR36][R2.64] ;  /* 0x0000002402027981 */ /* 0x000ea4000c1e1500 */
[----:B--2---:R-:W-:Y:S01]  /*e350*/  IMAD.U32 R19, R2, 0x10000, RZ ;  /* 0x0001000002137824 */ /* 0x004fe200078e00ff */
[----:B------:R-:W-:Y:S06]  /*e360*/  BRA `(.L_x_2004) ;  /* 0x0000000400887947 */ /* 0x000fec0003800000 */
.L_x_2011:
        /* <DEDUP_REMOVED lines=11> */
.L_x_2018:
        /* <DEDUP_REMOVED lines=20> */
.L_x_2020:
[----:B------:R-:W-:Y:S05]  /*e560*/  BSYNC B0 ;  /* 0x0000000000007941 */ /* 0x000fea0003800000 */
.L_x_2019:
[----:B------:R-:W-:Y:S01]  /*e570*/  IMAD.SHL.U32 R2, R2, 0x100000, RZ ;  /* 0x0010000002027824 */ /* 0x000fe200078e00ff */
[----:B------:R-:W-:-:S04]  /*e580*/  LEA R0, R0, 0x3b800000, 0x17 ;  /* 0x3b80000000007811 */ /* 0x000fc800078eb8ff */
[----:B------:R-:W-:Y:S01]  /*e590*/  LOP3.LUT R19, R0, R2, R19, 0xfe, !PT ;  /* 0x0000000200137212 */ /* 0x000fe200078efe13 */
[----:B------:R-:W-:Y:S06]  /*e5a0*/  BRA `(.L_x_2004) ;  /* 0x0000000000f87947 */ /* 0x000fec0003800000 */
.L_x_2017:
        /* <DEDUP_REMOVED lines=20> */
.L_x_2022:
[----:B------:R-:W-:Y:S05]  /*e6f0*/  BSYNC B0 ;  /* 0x0000000000007941 */ /* 0x000fea0003800000 */
.L_x_2021:
[----:B------:R-:W-:Y:S01]  /*e700*/  IMAD.SHL.U32 R2, R2, 0x200000, RZ ;  /* 0x0020000002027824 */ /* 0x000fe200078e00ff */
[----:B------:R-:W-:-:S04]  /*e710*/  LEA R0, R0, 0x37800000, 0x17 ;  /* 0x3780000000007811 */ /* 0x000fc800078eb8ff */
[----:B------:R-:W-:Y:S01]  /*e720*/  LOP3.LUT R19, R0, R2, R19, 0xfe, !PT ;  /* 0x0000000200137212 */ /* 0x000fe200078efe13 */
[----:B------:R-:W-:Y:S06]  /*e730*/  BRA `(.L_x_2004) ;  /* 0x0000000000947947 */ /* 0x000fec0003800000 */
.L_x_2016:
        /* <DEDUP_REMOVED lines=14> */
.L_x_2003:
        /* <DEDUP_REMOVED lines=16> */
.L_x_2025:
[----:B------:R-:W-:Y:S01]  /*e920*/  IMAD.MOV.U32 R19, RZ, RZ, RZ ;  /* 0x000000ffff137224 */ /* 0x000fe200078e00ff */
[----:B------:R-:W-:Y:S06]  /*e930*/  BRA `(.L_x_2004) ;  /* 0x0000000000147947 */ /* 0x000fec0003800000 */
.L_x_2024:
[----:B------:R-:W2:Y:S02]  /*e940*/  LDG.E.64 R2, desc[UR36][R2.64] ;  /* 0x0000002402027981 */ /* 0x000ea4000c1e1b00 */
[----:B--2---:R0:W1:Y:S01]  /*e950*/  I2F.U64 R19, R2 ;  /* 0x0000000200137312 */ /* 0x0040620000301000 */
[----:B------:R-:W-:Y:S05]  /*e960*/  BRA `(.L_x_2004) ;  /* 0x0000000000087947 */ /* 0x000fea0003800000 */
.L_x_2023:
[----:B------:R-:W2:Y:S02]  /*e970*/  LDG.E R2, desc[UR36][R2.64] ;  /* 0x0000002402027981 */ /* 0x000ea4000c1e1900 */
[----:B--2---:R-:W-:-:S07]  /*e980*/  I2FP.F32.U32 R19, R2 ;  /* 0x0000000200137245 */ /* 0x004fce0000201000 */
.L_x_2004:
[----:B------:R-:W-:Y:S05]  /*e990*/  BSYNC B6 ;  /* 0x0000000000067941 */ /* 0x000fea0003800000 */
.L_x_1998:
        /* <DEDUP_REMOVED lines=19> */
.L_x_2030:
[----:B------:R-:W2:Y:S02]  /*ead0*/  LDG.E.U8 R0, desc[UR36][R2.64] ;  /* 0x0000002402007981 */ /* 0x000ea4000c1e1100 */
[----:B--2---:R-:W-:Y:S01]  /*eae0*/  I2FP.F32.U32 R0, R0 ;  /* 0x0000000000007245 */ /* 0x004fe20000201000 */
[----:B------:R-:W-:Y:S06]  /*eaf0*/  BRA `(.L_x_2032) ;  /* 0x0000000c002c7947 */ /* 0x000fec0003800000 */
.L_x_2029:
        /* <DEDUP_REMOVED lines=9> */
.L_x_2034:
[----:B------:R-:W2:Y:S02]  /*eb90*/  LDG.E R0, desc[UR36][R2.64] ;  /* 0x0000002402007981 */ /* 0x000ea4000c1e1900 */
[----:B--2---:R-:W-:Y:S01]  /*eba0*/  I2FP.F32.S32 R0, R0 ;  /* 0x0000000000007245 */ /* 0x004fe20000201400 */
[----:B------:R-:W-:Y:S06]  /*ebb0*/  BRA `(.L_x_2032) ;  /* 0x0000000800fc7947 */ /* 0x000fec0003800000 */
.L_x_2033:
[----:B------:R-:W2:Y:S02]  /*ebc0*/  LDG.E.U16 R0, desc[UR36][R2.64] ;  /* 0x0000002402007981 */ /* 0x000ea4000c1e1500 */
[----:B--2---:R-:W0:Y:S01]  /*ebd0*/  I2F.S16 R0, R0 ;  /* 0x0000000000007306 */ /* 0x004e220000101400 */
[----:B------:R-:W-:Y:S05]  /*ebe0*/  BRA `(.L_x_2032) ;  /* 0x0000000800f07947 */ /* 0x000fea0003800000 */
.L_x_2028:
        /* <DEDUP_REMOVED lines=8> */
.L_x_2036:
[----:B------:R-:W2:Y:S02]  /*ec70*/  LDG.E.U16 R0, desc[UR36][R2.64] ;  /* 0x0000002402007981 */ /* 0x000ea4000c1e1500 */
[----:B--2---:R-:W-:Y:S01]  /*ec80*/  HADD2.F32 R0, -RZ, R0.H0_H0 ;  /* 0x20000000ff007230 */ /* 0x004fe20000004100 */
[----:B------:R-:W-:Y:S06]  /*ec90*/  BRA `(.L_x_2032) ;  /* 0x0000000800c47947 */ /* 0x000fec0003800000 */
.L_x_2035:
        /* <DEDUP_REMOVED lines=8> */
.L_x_2038:
[----:B------:R-:W2:Y:S02]  /*ed20*/  LDG.E.U16 R0, desc[UR36][R2.64] ;  /* 0x0000002402007981 */ /* 0x000ea4000c1e1500 */
[----:B--2---:R-:W-:Y:S01]  /*ed30*/  HADD2.F32 R0, -RZ, R0.H0_H0 ;  /* 0x20000000ff007230 */ /* 0x004fe20000004100 */
[----:B------:R-:W-:Y:S06]  /*ed40*/  BRA `(.L_x_2032) ;  /* 0x0000000800987947 */ /* 0x000fec0003800000 */
.L_x_2037:
[----:B------:R-:W2:Y:S01]  /*ed50*/  LDG.E.64 R2, desc[UR36][R2.64] ;  /* 0x0000002402027981 */ /* 0x000ea2000c1e1b00 */
[----:B------:R-:W-:Y:S01]  /*ed60*/  UMOV UR4, 0xf0000000 ;  /* 0xf000000000047882 */ /* 0x000fe20000000000 */
[----:B------:R-:W-:Y:S01]  /*ed70*/  UMOV UR5, 0x380fffff ;  /* 0x380fffff00057882 */ /* 0x000fe20000000000 */
[----:B--2---:R-:W0:Y:S01]  /*ed80*/  F2F.F32.F64 R0, R2 ;  /* 0x0000000200007310 */ /* 0x004e220000301000 */
[----:B------:R-:W-:-:S14]  /*ed90*/  DSETP.GEU.AND P0, PT, |R2|, UR4, PT ;  /* 0x0000000402007e2a */ /* 0x000fdc000bf0e200 */
[----:B0-----:R-:W-:Y:S01]  /*eda0*/  @!P0 FMUL R0, R0, 1.175494350822287508e-38 ;  /* 0x0080000000008820 */ /* 0x001fe20000400000 */
[----:B------:R-:W-:Y:S06]  /*edb0*/  BRA `(.L_x_2032) ;  /* 0x00000008007c7947 */ /* 0x000fec0003800000 */
.L_x_2027:
        /* <DEDUP_REMOVED lines=12> */
.L_x_2041:
[----:B------:R-:W2:Y:S01]  /*ee80*/  LDG.E.64 R2, desc[UR36][R2.64] ;  /* 0x0000002402027981 */ /* 0x000ea2000c1e1b00 */
[----:B------:R-:W-:Y:S01]  /*ee90*/  UMOV UR4, 0xf0000000 ;  /* 0xf000000000047882 */ /* 0x000fe20000000000 */
[----:B------:R-:W-:Y:S01]  /*eea0*/  UMOV UR5, 0x380fffff ;  /* 0x380fffff00057882 */ /* 0x000fe20000000000 */
[----:B--2---:R-:W0:Y:S01]  /*eeb0*/  F2F.F32.F64 R0, R2 ;  /* 0x0000000200007310 */ /* 0x004e220000301000 */
[----:B------:R-:W-:-:S14]  /*eec0*/  DSETP.GEU.AND P0, PT, |R2|, UR4, PT ;  /* 0x0000000402007e2a */ /* 0x000fdc000bf0e200 */
[----:B0-----:R-:W-:Y:S01]  /*eed0*/  @!P0 FMUL R0, R0, 1.175494350822287508e-38 ;  /* 0x0080000000008820 */ /* 0x001fe20000400000 */
[----:B------:R-:W-:Y:S06]  /*eee0*/  BRA `(.L_x_2032) ;  /* 0x0000000800307947 */ /* 0x000fec0003800000 */
.L_x_2040:
        /* <DEDUP_REMOVED lines=26> */
.L_x_2043:
        /* <DEDUP_REMOVED lines=13> */
.L_x_2042:
[----:B------:R-:W2:Y:S02]  /*f160*/  LDG.E.U16 R0, desc[UR36][R2.64] ;  /* 0x0000002402007981 */ /* 0x000ea4000c1e1500 */
[----:B--2---:R-:W-:Y:S01]  /*f170*/  IMAD.U32 R0, R0, 0x10000, RZ ;  /* 0x0001000000007824 */ /* 0x004fe200078e00ff */
[----:B------:R-:W-:Y:S06]  /*f180*/  BRA `(.L_x_2032) ;  /* 0x0000000400887947 */ /* 0x000fec0003800000 */
.L_x_2039:
        /* <DEDUP_REMOVED lines=11> */
.L_x_2046:
        /* <DEDUP_REMOVED lines=20> */
.L_x_2048:
[----:B------:R-:W-:Y:S05]  /*f380*/  BSYNC B0 ;  /* 0x0000000000007941 */ /* 0x000fea0003800000 */
.L_x_2047:
[----:B------:R-:W-:Y:S01]  /*f390*/  LEA R3, R0, 0x3b800000, 0x17 ;  /* 0x3b80000000037811 */ /* 0x000fe200078eb8ff */
[----:B------:R-:W-:-:S05]  /*f3a0*/  IMAD.SHL.U32 R0, R2, 0x100000, RZ ;  /* 0x0010000002007824 */ /* 0x000fca00078e00ff */
[----:B------:R-:W-:Y:S01]  /*f3b0*/  LOP3.LUT R0, R3, R0, R4, 0xfe, !PT ;  /* 0x0000000003007212 */ /* 0x000fe200078efe04 */
[----:B------:R-:W-:Y:S06]  /*f3c0*/  BRA `(.L_x_2032) ;  /* 0x0000000000f87947 */ /* 0x000fec0003800000 */
.L_x_2045:
        /* <DEDUP_REMOVED lines=20> */
.L_x_2050:
[----:B------:R-:W-:Y:S05]  /*f510*/  BSYNC B0 ;  /* 0x0000000000007941 */ /* 0x000fea0003800000 */
.L_x_2049:
[----:B------:R-:W-:Y:S01]  /*f520*/  LEA R3, R0, 0x37800000, 0x17 ;  /* 0x3780000000037811 */ /* 0x000fe200078eb8ff */
[----:B------:R-:W-:-:S05]  /*f530*/  IMAD.SHL.U32 R0, R2, 0x200000, RZ ;  /* 0x0020000002007824 */ /* 0x000fca00078e00ff */
[----:B------:R-:W-:Y:S01]  /*f540*/  LOP3.LUT R0, R3, R0, R4, 0xfe, !PT ;  /* 0x0000000003007212 */ /* 0x000fe200078efe04 */
[----:B------:R-:W-:Y:S06]  /*f550*/  BRA `(.L_x_2032) ;  /* 0x0000000000947947 */ /* 0x000fec0003800000 */
.L_x_2044:
        /* <DEDUP_REMOVED lines=14> */
.L_x_2031:
        /* <DEDUP_REMOVED lines=16> */
.L_x_2053:
[----:B------:R-:W-:Y:S01]  /*f740*/  IMAD.MOV.U32 R0, RZ, RZ, RZ ;  /* 0x000000ffff007224 */ /* 0x000fe200078e00ff */
[----:B------:R-:W-:Y:S06]  /*f750*/  BRA `(.L_x_2032) ;  /* 0x0000000000147947 */ /* 0x000fec0003800000 */
.L_x_2052:
[----:B------:R-:W2:Y:S02]  /*f760*/  LDG.E.64 R2, desc[UR36][R2.64] ;  /* 0x0000002402027981 */ /* 0x000ea4000c1e1b00 */
[----:B--2---:R0:W1:Y:S01]  /*f770*/  I2F.U64 R0, R2 ;  /* 0x0000000200007312 */ /* 0x0040620000301000 */
[----:B------:R-:W-:Y:S05]  /*f780*/  BRA `(.L_x_2032) ;  /* 0x0000000000087947 */ /* 0x000fea0003800000 */
.L_x_2051:
[----:B------:R-:W2:Y:S02]  /*f790*/  LDG.E R0, desc[UR36][R2.64] ;  /* 0x0000002402007981 */ /* 0x000ea4000c1e1900 */
[----:B--2---:R-:W-:-:S07]  /*f7a0*/  I2FP.F32.U32 R0, R0 ;  /* 0x0000000000007245 */ /* 0x004fce0000201000 */
.L_x_2032:
[----:B------:R-:W-:Y:S05]  /*f7b0*/  BSYNC B6 ;  /* 0x0000000000067941 */ /* 0x000fea0003800000 */
.L_x_2026:
        /* <DEDUP_REMOVED lines=19> */
[----:B0-----:R-:W-:Y:S01]  /*f8f0*/  STG.E.U8 desc[UR36][R16.64], R3 ;  /* 0x0000000310007986 */ /* 0x001fe2000c101124 */
[----:B------:R-:W-:Y:S05]  /*f900*/  EXIT ;  /* 0x000000000000794d */ /* 0x000fea0003800000 */
.L_x_2057:
[----:B------:R-:W0:Y:S02]  /*f910*/  F2I.S64.TRUNC R2, R2 ;  /* 0x0000000200027311 */ /* 0x000e24000020d900 */
[----:B0-----:R-:W-:-:S05]  /*f920*/  IMAD.MOV.U32 R5, RZ, RZ, R2 ;  /* 0x000000ffff057224 */ /* 0x001fca00078e0002 */
[----:B------:R-:W-:Y:S01]  /*f930*/  STG.E.U8 desc[UR36][R16.64], R5 ;  /* 0x0000000510007986 */ /* 0x000fe2000c101124 */
[----:B------:R-:W-:Y:S05]  /*f940*/  EXIT ;  /* 0x000000000000794d */ /* 0x000fea0003800000 */
.L_x_2056:
[----:B------:R-:W-:-:S13]  /*f950*/  ISETP.NE.AND P0, PT, R0, 0x2, PT ;  /* 0x000000020000780c */ /* 0x000fda0003f05270 */
[----:B------:R-:W-:Y:S05]  /*f960*/  @!P0 BRA `(.L_x_2059) ;  /* 0x0000000000288947 */ /* 0x000fea0003800000 */
[----:B------:R-:W-:-:S13]  /*f970*/  ISETP.NE.AND P0, PT, R0, 0x3, PT ;  /* 0x000000030000780c */ /* 0x000fda0003f05270 */
[----:B------:R-:W-:Y:S05]  /*f980*/  @!P0 BRA `(.L_x_2060) ;  /* 0x0000000000148947 */ /* 0x000fea0003800000 */
[----:B------:R-:W-:-:S13]  /*f990*/  ISETP.NE.AND P0, PT, R0, 0x4, PT ;  /* 0x000000040000780c */ /* 0x000fda0003f05270 */
[----:B------:R-:W-:Y:S05]  /*f9a0*/  @P0 BRA `(.L_x_2058) ;  /* 0x0000000800d00947 */ /* 0x000fea0003800000 */
[----:B------:R-:W0:Y:S02]  /*f9b0*/  F2I.S64.TRUNC R2, R2 ;  /* 0x0000000200027311 */ /* 0x000e24000020d900 */
[----:B0-----:R-:W-:Y:S01]  /*f9c0*/  STG.E.64 desc[UR36][R16.64], R2 ;  /* 0x0000000210007986 */ /* 0x001fe2000c101b24 */
[----:B------:R-:W-:Y:S05]  /*f9d0*/  EXIT ;  /* 0x000000000000794d */ /* 0x000fea0003800000 */
.L_x_2060:
[----:B------:R-:W0:Y:S02]  /*f9e0*/  F2I.FTZ.TRUNC.NTZ R3, R2 ;  /* 0x0000000200037305 */ /* 0x000e24000021f100 */
[----:B0-----:R-:W-:Y:S01]  /*f9f0*/  STG.E desc[UR36][R16.64], R3 ;  /* 0x0000000310007986 */ /* 0x001fe2000c101924 */
[----:B------:R-:W-:Y:S05]  /*fa00*/  EXIT ;  /* 0x000000000000794d */ /* 0x000fea0003800000 */
.L_x_2059:
[----:B------:R-:W0:Y:S02]  /*fa10*/  F2I.FTZ.TRUNC.NTZ R3, R2 ;  /* 0x0000000200037305 */ /* 0x000e24000021f100 */
[----:B0-----:R-:W-:Y:S01]  /*fa20*/  STG.E.U16 desc[UR36][R16.64], R3 ;  /* 0x0000000310007986 */ /* 0x001fe2000c101524 */
[----:B------:R-:W-:Y:S05]  /*fa30*/  EXIT ;  /* 0x000000000000794d */ /* 0x000fea0003800000 */
.L_x_2055:
[----:B------:R-:W-:-:S13]  /*fa40*/  ISETP.GT.AND P0, PT, R0, 0x6, PT ;  /* 0x000000060000780c */ /* 0x000fda0003f04270 */
[----:B------:R-:W-:Y:S05]  /*fa50*/  @P0 BRA `(.L_x_2061) ;  /* 0x0000000000240947 */ /* 0x000fea0003800000 */
[----:B------:R-:W-:-:S13]  /*fa60*/  ISETP.NE.AND P0, PT, R0, 0x5, PT ;  /* 0x000000050000780c */ /* 0x000fda0003f05270 */
[----:B------:R-:W-:Y:S05]  /*fa70*/  @!P0 BRA `(.L_x_2062) ;  /* 0x0000000000108947 */ /* 0x000fea0003800000 */
[----:B------:R-:W-:-:S13]  /*fa80*/  ISETP.NE.AND P0, PT, R0, 0x6, PT ;  /* 0x000000060000780c */ /* 0x000fda0003f05270 */
[----:B------:R-:W-:Y:S05]  /*fa90*/  @P0 BRA `(.L_x_2058) ;  /* 0x0000000800940947 */ /* 0x000fea0003800000 */
[----:B------:R-:W-:Y:S01]  /*faa0*/  STG.E desc[UR36][R16.64], R2 ;  /* 0x0000000210007986 */ /* 0x000fe2000c101924 */
[----:B------:R-:W-:Y:S05]  /*fab0*/  EXIT ;  /* 0x000000000000794d */ /* 0x000fea0003800000 */
.L_x_2062:
[----:B------:R-:W-:-:S05]  /*fac0*/  F2FP.F16.F32.PACK_AB R2, RZ, R2 ;  /* 0x00000002ff02723e */ /* 0x000fca00000000ff */
[----:B------:R-:W-:Y:S01]  /*fad0*/  STG.E.U16 desc[UR36][R16.64], R2 ;  /* 0x0000000210007986 */ /* 0x000fe2000c101524 */
[----:B------:R-:W-:Y:S05]  /*fae0*/  EXIT ;  /* 0x000000000000794d */ /* 0x000fea0003800000 */
.L_x_2061:
[----:B------:R-:W-:-:S13]  /*faf0*/  ISETP.NE.AND P0, PT, R0, 0x7, PT ;  /* 0x000000070000780c */ /* 0x000fda0003f05270 */
[----:B------:R-:W-:Y:S05]  /*fb00*/  @!P0 BRA `(.L_x_2063) ;  /* 0x00000000002c8947 */ /* 0x000fea0003800000 */
[----:B------:R-:W-:-:S13]  /*fb10*/  ISETP.NE.AND P0, PT, R0, 0x8, PT ;  /* 0x000000080000780c */ /* 0x000fda0003f05270 */
[----:B------:R-:W-:Y:S05]  /*fb20*/  @!P0 BRA `(.L_x_2064) ;  /* 0x0000000000148947 */ /* 0x000fea0003800000 */
[----:B------:R-:W-:-:S13]  /*fb30*/  ISETP.NE.AND P0, PT, R0, 0x9, PT ;  /* 0x000000090000780c */ /* 0x000fda0003f05270 */
[----:B------:R-:W-:Y:S05]  /*fb40*/  @P0 BRA `(.L_x_2058) ;  /* 0x0000000800680947 */ /* 0x000fea0003800000 */
[----:B------:R-:W-:-:S05]  /*fb50*/  IMAD.MOV.U32 R3, RZ, RZ, RZ ;  /* 0x000000ffff037224 */ /* 0x000fca00078e00ff */
[----:B------:R-:W-:Y:S01]  /*fb60*/  STG.E.64 desc[UR36][R16.64], R2 ;  /* 0x0000000210007986 */ /* 0x000fe2000c101b24 */
[----:B------:R-:W-:Y:S05]  /*fb70*/  EXIT ;  /* 0x000000000000794d */ /* 0x000fea0003800000 */
.L_x_2064:
[----:B------:R-:W-:-:S04]  /*fb80*/  F2FP.F16.F32.PACK_AB R3, RZ, R2 ;  /* 0x00000002ff03723e */ /* 0x000fc800000000ff */
[----:B------:R-:W-:-:S05]  /*fb90*/  PRMT R3, R3, 0x5410, RZ ;  /* 0x0000541003037816 */ /* 0x000fca00000000ff */
[----:B------:R-:W-:Y:S01]  /*fba0*/  STG.E desc[UR36][R16.64], R3 ;  /* 0x0000000310007986 */ /* 0x000fe2000c101924 */
[----:B------:R-:W-:Y:S05]  /*fbb0*/  EXIT ;  /* 0x000000000000794d */ /* 0x000fea0003800000 */
.L_x_2063:
[----:B------:R-:W-:-:S06]  /*fbc0*/  FMUL.FTZ R2, R2, 1 ;  /* 0x3f80000002027820 */ /* 0x000fcc0000410000 */
[----:B------:R-:W0:Y:S02]  /*fbd0*/  F2F.F64.F32 R2, R2 ;  /* 0x0000000200027310 */ /* 0x000e240000201800 */
[----:B0-----:R-:W-:Y:S01]  /*fbe0*/  STG.E.64 desc[UR36][R16.64], R2 ;  /* 0x0000000210007986 */ /* 0x001fe2000c101b24 */
[----:B------:R-:W-:Y:S05]  /*fbf0*/  EXIT ;  /* 0x000000000000794d */ /* 0x000fea0003800000 */
.L_x_2054:
        /* <DEDUP_REMOVED lines=10> */
[----:B------:R-:W-:Y:S01]  /*fca0*/  STG.E.U8 desc[UR36][R16.64], R3 ;  /* 0x0000000310007986 */ /* 0x000fe2000c101124 */
[----:B------:R-:W-:Y:S05]  /*fcb0*/  EXIT ;  /* 0x000000000000794d */ /* 0x000fea0003800000 */
.L_x_2067:
[----:B------:R-:W-:Y:S01]  /*fcc0*/  FMUL.FTZ R4, R2, 1 ;  /* 0x3f80000002047820 */ /* 0x000fe20000410000 */
[----:B------:R-:W-:-:S05]  /*fcd0*/  CS2R R6, SRZ ;  /* 0x0000000000067805 */ /* 0x000fca000001ff00 */
[----:B------:R-:W0:Y:S02]  /*fce0*/  F2F.F64.F32 R4, R4 ;  /* 0x0000000400047310 */ /* 0x000e240000201800 */
[----:B0-----:R-:W-:Y:S01]  /*fcf0*/  STG.E.128 desc[UR36][R16.64], R4 ;  /* 0x0000000410007986 */ /* 0x001fe2000c101d24 */
[----:B------:R-:W-:Y:S05]  /*fd00*/  EXIT ;  /* 0x000000000000794d */ /* 0x000fea0003800000 */
.L_x_2066:
        /* <DEDUP_REMOVED lines=20> */
.L_x_2071:
[----:B------:R-:W-:Y:S05]  /*fe50*/  BSYNC B0 ;  /* 0x0000000000007941 */ /* 0x000fea0003800000 */
.L_x_2070:
[----:B------:R-:W-:-:S05]  /*fe60*/  LOP3.LUT R5, R0, R5, RZ, 0xfc, !PT ;  /* 0x0000000500057212 */ /* 0x000fca00078efcff */
[----:B------:R-:W-:Y:S01]  /*fe70*/  STG.E.U8 desc[UR36][R16.64], R5 ;  /* 0x0000000510007986 */ /* 0x000fe2000c101124 */
[----:B------:R-:W-:Y:S05]  /*fe80*/  EXIT ;  /* 0x000000000000794d */ /* 0x000fea0003800000 */
.L_x_2069:
        /* <DEDUP_REMOVED lines=12> */
.L_x_2073:
[----:B------:R-:W-:Y:S01]  /*ff50*/  IMAD.MOV.U32 R0, RZ, RZ, 0x7f ;  /* 0x0000007fff007424 */ /* 0x000fe200078e00ff */
[----:B------:R-:W-:-:S04]  /*ff60*/  ISETP.GT.U32.AND P0, PT, R4, 0x7f800000, PT ;  /* 0x7f8000000400780c */ /* 0x000fc80003f04070 */
[----:B------:R-:W-:-:S09]  /*ff70*/  SEL R0, R0, 0x7c, P0 ;  /* 0x0000007c00007807 */ /* 0x000fd20000000000 */
.L_x_2074:
[----:B------:R-:W-:Y:S05]  /*ff80*/  BSYNC B0 ;  /* 0x0000000000007941 */ /* 0x000fea0003800000 */
.L_x_2072:
[----:B------:R-:W-:-:S04]  /*ff90*/  LOP3.LUT R2, R2, 0x80000000, RZ, 0xc0, !PT ;  /* 0x8000000002027812 */ /* 0x000fc800078ec0ff */
[----:B------:R-:W-:-:S04]  /*ffa0*/  SHF.R.U32.HI R3, RZ, 0x18, R2 ;  /* 0x00000018ff037819 */ /* 0x000fc80000011602 */
[----:B------:R-:W-:-:S05]  /*ffb0*/  LOP3.LUT R3, R0, R3, RZ, 0xfc, !PT ;  /* 0x0000000300037212 */ /* 0x000fca00078efcff */
[----:B------:R-:W-:Y:S01]  /*ffc0*/  STG.E.U8 desc[UR36][R16.64], R3 ;  /* 0x0000000310007986 */ /* 0x000fe2000c101124 */
[----:B------:R-:W-:Y:S05]  /*ffd0*/  EXIT ;  /* 0x000000000000794d */ /* 0x000fea0003800000 */
.L_x_2068:
[----:B------:R-:W-:-:S05]  /*ffe0*/  F2FP.BF16.F32.PACK_AB R2, RZ, R2 ;  /* 0x00000002ff02723e */ /* 0x000fca00000010ff */
[----:B------:R-:W-:Y:S01]  /*fff0*/  STG.E.U16 desc[UR36][R16.64], R2 ;  /* 0x0000000210007986 */ /* 0x000fe2000c101524 */
[----:B------:R-:W-:Y:S05]  /*10000*/  EXIT ;  /* 0x000000000000794d */ /* 0x000fea0003800000 */
.L_x_2065:
        /* <DEDUP_REMOVED lines=9> */
[----:B0-----:R-:W-:Y:S01]  /*100a0*/  STG.E.U16 desc[UR36][R16.64], R3 ;  /* 0x0000000310007986 */ /* 0x001fe2000c101524 */
[----:B------:R-:W-:Y:S05]  /*100b0*/  EXIT ;  /* 0x000000000000794d */ /* 0x000fea0003800000 */
.L_x_2077:
        /* <DEDUP_REMOVED lines=16> */
.L_x_2080:
[----:B------:R-:W-:-:S04]  /*101c0*/  LOP3.LUT R2, R2, 0x80000000, RZ, 0xc0, !PT ;  /* 0x8000000002027812 */ /* 0x000fc800078ec0ff */
[----:B------:R-:W-:-:S04]  /*101d0*/  SHF.R.U32.HI R3, RZ, 0x18, R2 ;  /* 0x00000018ff037819 */ /* 0x000fc80000011602 */
[----:B------:R-:W-:-:S04]  /*101e0*/  LOP3.LUT R0, R0, R3, RZ, 0xfc, !PT ;  /* 0x0000000300007212 */ /* 0x000fc800078efcff */
[----:B------:R-:W-:-:S07]  /*101f0*/  PRMT R8, R0, 0x7610, R8 ;  /* 0x0000761000087816 */ /* 0x000fce0000000008 */
.L_x_2079:
[----:B------:R-:W-:Y:S05]  /*10200*/  BSYNC B0 ;  /* 0x0000000000007941 */ /* 0x000fea0003800000 */
.L_x_2078:
[----:B------:R-:W-:Y:S01]  /*10210*/  STG.E.U8 desc[UR36][R16.64], R8 ;  /* 0x0000000810007986 */ /* 0x000fe2000c101124 */
[----:B------:R-:W-:Y:S05]  /*10220*/  EXIT ;  /* 0x000000000000794d */ /* 0x000fea0003800000 */
.L_x_2076:
        /* <DEDUP_REMOVED lines=16> */
.L_x_2083:
[----:B------:R-:W-:-:S04]  /*10330*/  LOP3.LUT R2, R2, 0x80000000, RZ, 0xc0, !PT ;  /* 0x8000000002027812 */ /* 0x000fc800078ec0ff */
[----:B------:R-:W-:-:S04]  /*10340*/  SHF.R.U32.HI R3, RZ, 0x18, R2 ;  /* 0x00000018ff037819 */ /* 0x000fc80000011602 */
[----:B------:R-:W-:-:S04]  /*10350*/  LOP3.LUT R0, R0, R3, RZ, 0xfc, !PT ;  /* 0x0000000300007212 */ /* 0x000fc800078efcff */
[----:B------:R-:W-:-:S07]  /*10360*/  PRMT R8, R0, 0x7610, R8 ;  /* 0x0000761000087816 */ /* 0x000fce0000000008 */
.L_x_2082:
[----:B------:R-:W-:Y:S05]  /*10370*/  BSYNC B0 ;  /* 0x0000000000007941 */ /* 0x000fea0003800000 */
.L_x_2081:
[----:B------:R-:W-:Y:S01]  /*10380*/  STG.E.U8 desc[UR36][R16.64], R8 ;  /* 0x0000000810007986 */ /* 0x000fe2000c101124 */
[----:B------:R-:W-:Y:S05]  /*10390*/  EXIT ;  /* 0x000000000000794d */ /* 0x000fea0003800000 */
.L_x_2075:
        /* <DEDUP_REMOVED lines=21> */
.L_x_2058:
        /* <DEDUP_REMOVED lines=16> */
.L_x_2086:
[----:B------:R-:W-:Y:S05]  /*105f0*/  EXIT ;  /* 0x000000000000794d */ /* 0x000fea0003800000 */
.L_x_2085:
[----:B------:R-:W0:Y:S02]  /*10600*/  F2I.U64.TRUNC R2, R2 ;  /* 0x0000000200027311 */ /* 0x000e24000020d800 */
[----:B0-----:R-:W-:Y:S01]  /*10610*/  STG.E.64 desc[UR36][R16.64], R2 ;  /* 0x0000000210007986 */ /* 0x001fe2000c101b24 */
[----:B------:R-:W-:Y:S05]  /*10620*/  EXIT ;  /* 0x000000000000794d */ /* 0x000fea0003800000 */
.L_x_2084:
[----:B------:R-:W0:Y:S02]  /*10630*/  F2I.FTZ.U32.TRUNC.NTZ R3, R2 ;  /* 0x0000000200037305 */ /* 0x000e24000021f000 */
[----:B0-----:R-:W-:Y:S01]  /*10640*/  STG.E desc[UR36][R16.64], R3 ;  /* 0x0000000310007986 */ /* 0x001fe2000c101924 */
[----:B------:R-:W-:Y:S05]  /*10650*/  EXIT ;  /* 0x000000000000794d */ /* 0x000fea0003800000 */
.L_x_2087:
        /* <DEDUP_REMOVED lines=10> */
.L_x_3361:


//--------------------- .text._ZN2at6native27unrolled_elementwise_kernelIZZZNS0_65_GLOBAL__N__eb3311e5_27_ActivationHardtanhKernel_cu_f5210f67_355124hardtanh_backward_kernelERNS_14TensorIteratorERKN3c106ScalarES8_ENKUlvE_clEvENKUlvE0_clEvEUlffE_St5arrayIPcLm3EELi4E23TrivialOffsetCalculatorILi2EjESF_ILi1EjENS0_6memory12LoadWithCastILi2EEENSI_13StoreWithCastILi1EEEEEviT_T0_T2_T3_T4_T5_ --------------------------
	.section	.text._ZN2at6native27unrolled_elementwise_kernelIZZZNS0_65_GLOBAL__N__eb3311e5_27_ActivationHardtanhKernel_cu_f5210f67_355124hardtanh_backward_kernelERNS_14TensorIteratorERKN3c106ScalarES8_ENKUlvE_clEvENKUlvE0_clEvEUlffE_St5arrayIPcLm3EELi4E23TrivialOffsetCalculatorILi2EjESF_ILi1EjENS0_6memory12LoadWithCastILi2EEENSI_13StoreWithCastILi1EEEEEviT_T0_T2_T3_T4_T5_,"ax",@progbits
	.align	128
        .global         _ZN2at6native27unrolled_elementwise_kernelIZZZNS0_65_GLOBAL__N__eb3311e5_27_ActivationHardtanhKernel_cu_f5210f67_355124hardtanh_backward_kernelERNS_14TensorIteratorERKN3c106ScalarES8_ENKUlvE_clEvENKUlvE0_clEvEUlffE_St5arrayIPcLm3EELi4E23TrivialOffsetCalculatorILi2EjESF_ILi1EjENS0_6memory12LoadWithCastILi2EEENSI_13StoreWithCastILi1EEEEEviT_T0_T2_T3_T4_T5_
        .type           _ZN2at6native27unrolled_elementwise_kernelIZZZNS0_65_GLOBAL__N__eb3311e5_27_ActivationHardtanhKernel_cu_f5210f67_355124hardtanh_backward_kernelERNS_14TensorIteratorERKN3c106ScalarES8_ENKUlvE_clEvENKUlvE0_clEvEUlffE_St5arrayIPcLm3EELi4E23TrivialOffsetCalculatorILi2EjESF_ILi1EjENS0_6memory12LoadWithCastILi2EEENSI_13StoreWithCastILi1EEEEEviT_T0_T2_T3_T4_T5_,@function
        .size           _ZN2at6native27unrolled_elementwise_kernelIZZZNS0_65_GLOBAL__N__eb3311e5_27_ActivationHardtanhKernel_cu_f5210f67_355124hardtanh_backward_kernelERNS_14TensorIteratorERKN3c106ScalarES8_ENKUlvE_clEvENKUlvE0_clEvEUlffE_St5arrayIPcLm3EELi4E23TrivialOffsetCalculatorILi2EjESF_ILi1EjENS0_6memory12LoadWithCastILi2EEENSI_13StoreWithCastILi1EEEEEviT_T0_T2_T3_T4_T5_,(.L_x_3362 - _ZN2at6native27unrolled_elementwise_kernelIZZZNS0_65_GLOBAL__N__eb3311e5_27_ActivationHardtanhKernel_cu_f5210f67_355124hardtanh_backward_kernelERNS_14TensorIteratorERKN3c106ScalarES8_ENKUlvE_clEvENKUlvE0_clEvEUlffE_St5arrayIPcLm3EELi4E23TrivialOffsetCalculatorILi2EjESF_ILi1EjENS0_6memory12LoadWithCastILi2EEENSI_13StoreWithCastILi1EEEEEviT_T0_T2_T3_T4_T5_)
        .other          _ZN2at6native27unrolled_elementwise_kernelIZZZNS0_65_GLOBAL__N__eb3311e5_27_ActivationHardtanhKernel_cu_f5210f67_355124hardtanh_backward_kernelERNS_14TensorIteratorERKN3c106ScalarES8_ENKUlvE_clEvENKUlvE0_clEvEUlffE_St5arrayIPcLm3EELi4E23TrivialOffsetCalculatorILi2EjESF_ILi1EjENS0_6memory12LoadWithCastILi2EEENSI_13StoreWithCastILi1EEEEEviT_T0_T2_T3_T4_T5_,@"STO_CUDA_ENTRY STV_DEFAULT"
_ZN2at6native27unrolled_elementwise_kernelIZZZNS0_65_GLOBAL__N__eb3311e5_27_ActivationHardtanhKernel_cu_f5210f67_355124hardtanh_backward_kernelERNS_14TensorIteratorERKN3c106ScalarES8_ENKUlvE_clEvENKUlvE0_clEvEUlffE_St5arrayIPcLm3EELi4E23TrivialOffsetCalculatorILi2EjESF_ILi1EjENS0_6memory12LoadWithCastILi2EEENSI_13StoreWithCastILi1EEEEEviT_T0_T2_T3_T4_T5_:
.text._ZN2at6native27unrolled_elementwise_kernelIZZZNS0_65_GLOBAL__N__eb3311e5_27_ActivationHardtanhKernel_cu_f5210f67_355124hardtanh_backward_kernelERNS_14TensorIteratorERKN3c106ScalarES8_ENKUlvE_clEvENKUlvE0_clEvEUlffE_St5arrayIPcLm3EELi4E23TrivialOffsetCalculatorILi2EjESF_ILi1EjENS0_6memory12LoadWithCastILi2EEENSI_13StoreWithCastILi1EEEEEviT_T0_T2_T3_T4_T5_:
[----:B------:R-:W0:Y:S01]  /*0000*/  LDC R1, c[0x0][0x28] ;  /* 0x00000a00ff017b82 */ /* 0x000e220000000800 */
[----:B------:R-:W1:Y:S07]  /*0010*/  S2R R2, SR_CTAID.X ;  /* 0x0000000000027919 */ /* 0x000e6e0000002500 */
[----:B------:R-:W1:Y:S01]  /*0020*/  LDC R17, c[0x0][0x210] ;  /* 0x00008400ff117b82 */ /* 0x000e620000000800 */
[----:B------:R-:W-:Y:S01]  /*0030*/  ULDC.64 UR36, c[0x0][0x208] ;  /* 0x0000820000247ab9 */ /* 0x000fe20000000a00 */
[----:B------:R-:W-:Y:S01]  /*0040*/  BSSY B7, `(.L_x_2088) ;  /* 0x00001d3000077945 */ /* 0x000fe20003800000 */
[----:B------:R-:W2:Y:S01]  /*0050*/  S2R R19, SR_TID.X ;  /* 0x0000000000137919 */ /* 0x000ea20000002100 */
[----:B------:R-:W-:Y:S01]  /*0060*/  CS2R R22, SRZ ;  /* 0x0000000000167805 */ /* 0x000fe2000001ff00 */
[----:B------:R-:W-:-:S03]  /*0070*/  IMAD.MOV.U32 R16, RZ, RZ, RZ ;  /* 0x000000ffff107224 */ /* 0x000fc600078e00ff */
[----:B------:R-:W3:Y:S08]  /*0080*/  LDC.U8 R28, c[0x0][0x244] ;  /* 0x00009100ff1c7b82 */ /* 0x000ef00000000000 */
[----:B------:R-:W4:Y:S01]  /*0090*/  LDC.U8 R18, c[0x0][0x245] ;  /* 0x00009140ff127b82 */ /* 0x000f220000000000 */
[----:B-1----:R-:W-:-:S05]  /*00a0*/  IMAD R17, R2, -0x200, R17 ;  /* 0xfffffe0002117824 */ /* 0x002fca00078e0211 */
[----:B--2---:R-:W-:-:S13]  /*00b0*/  ISETP.GE.AND P0, PT, R19, R17, PT ;  /* 0x000000111300720c */ /* 0x004fda0003f06270 */
[----:B0--34-:R-:W-:Y:S05]  /*00c0*/  @P0 BRA `(.L_x_2089) ;  /* 0x0000001c00280947 */ /* 0x019fea0003800000 */
[----:B------:R-:W0:Y:S01]  /*00d0*/  LDC.64 R4, c[0x0][0x230] ;  /* 0x00008c00ff047b82 */ /* 0x000e220000000a00 */
[----:B------:R-:W-:Y:S01]  /*00e0*/  PRMT R0, R28, 0x9910, RZ ;  /* 0x000099101c007816 */ /* 0x000fe200000000ff */
[----:B------:R-:W-:Y:S01]  /*00f0*/  IMAD R19, R2, 0x200, R19 ;  /* 0x0000020002137824 */ /* 0x000fe200078e0213 */
[----:B------:R-:W-:Y:S01]  /*0100*/  ULDC UR4, c[0x0][0x248] ;  /* 0x0000920000047ab9 */ /* 0x000fe20000000800 */
[----:B------:R-:W-:Y:S01]  /*0110*/  BSSY B6, `(.L_x_2090) ;  /* 0x00000e0000067945 */ /* 0x000fe20003800000 */
        /* <DEDUP_REMOVED lines=16> */
.L_x_2094:
[----:B------:R-:W2:Y:S02]  /*0220*/  LDG.E.U8 R4, desc[UR36][R4.64] ;  /* 0x0000002404047981 */ /* 0x000ea4000c1e1100 */
[----:B--2---:R-:W-:Y:S01]  /*0230*/  I2FP.F32.U32 R22, R4 ;  /* 0x0000000400167245 */ /* 0x004fe20000201000 */
[----:B------:R-:W-:Y:S06]  /*0240*/  BRA `(.L_x_2096) ;  /* 0x0000000c00307947 */ /* 0x000fec0003800000 */
.L_x_2093:
        /* <DEDUP_REMOVED lines=9> */
.L_x_2098:
[----:B------:R-:W2:Y:S02]  /*02e0*/  LDG.E R4, desc[UR36][R4.64] ;  /* 0x0000002404047981 */ /* 0x000ea4000c1e1900 */
[----:B--2---:R-:W-:Y:S01]  /*02f0*/  I2FP.F32.S32 R22, R4 ;  /* 0x0000000400167245 */ /* 0x004fe20000201400 */
[----:B------:R-:W-:Y:S06]  /*0300*/  BRA `(.L_x_2096) ;  /* 0x0000000c00007947 */ /* 0x000fec0003800000 */
.L_x_2097:
[----:B------:R-:W2:Y:S02]  /*0310*/  LDG.E.U16 R4, desc[UR36][R4.64] ;  /* 0x0000002404047981 */ /* 0x000ea4000c1e1500 */
[----:B--2---:R2:W3:Y:S01]  /*0320*/  I2F.S16 R22, R4 ;  /* 0x0000000400167306 */ /* 0x0044e20000101400 */
[----:B------:R-:W-:Y:S05]  /*0330*/  BRA `(.L_x_2096) ;  /* 0x0000000800f47947 */ /* 0x000fea0003800000 */
.L_x_2092:
        /* <DEDUP_REMOVED lines=8> */
.L_x_2100:
[----:B------:R-:W2:Y:S02]  /*03c0*/  LDG.E.U16 R4, desc[UR36][R4.64] ;  /* 0x0000002404047981 */ /* 0x000ea4000c1e1500 */
[----:B--2---:R-:W-:Y:S01]  /*03d0*/  HADD2.F32 R22, -RZ, R4.H0_H0 ;  /* 0x20000004ff167230 */ /* 0x004fe20000004100 */
[----:B------:R-:W-:Y:S06]  /*03e0*/  BRA `(.L_x_2096) ;  /* 0x0000000800c87947 */ /* 0x000fec0003800000 */
.L_x_2099:
        /* <DEDUP_REMOVED lines=8> */
.L_x_2102:
[----:B------:R-:W2:Y:S02]  /*0470*/  LDG.E.U16 R4, desc[UR36][R4.64] ;  /* 0x0000002404047981 */ /* 0x000ea4000c1e1500 */
[----:B--2---:R-:W-:Y:S01]  /*0480*/  HADD2.F32 R22, -RZ, R4.H0_H0 ;  /* 0x20000004ff167230 */ /* 0x004fe20000004100 */
[----:B------:R-:W-:Y:S06]  /*0490*/  BRA `(.L_x_2096) ;  /* 0x00000008009c7947 */ /* 0x000fec0003800000 */
.L_x_2101:
[----:B------:R-:W2:Y:S01]  /*04a0*/  LDG.E.64 R4, desc[UR36][R4.64] ;  /* 0x0000002404047981 */ /* 0x000ea2000c1e1b00 */
[----:B------:R-:W-:Y:S01]  /*04b0*/  UMOV UR4, 0xf0000000 ;  /* 0xf000000000047882 */ /* 0x000fe20000000000 */
[----:B------:R-:W-:Y:S01]  /*04c0*/  UMOV UR5, 0x380fffff ;  /* 0x380fffff00057882 */ /* 0x000fe20000000000 */
[----:B--2---:R-:W0:Y:S01]  /*04d0*/  F2F.F32.F64 R22, R4 ;  /* 0x0000000400167310 */ /* 0x004e220000301000 */
[----:B------:R-:W-:-:S14]  /*04e0*/  DSETP.GEU.AND P0, PT, |R4|, UR4, PT ;  /* 0x0000000404007e2a */ /* 0x000fdc000bf0e200 */
[----:B0-----:R-:W-:Y:S01]  /*04f0*/  @!P0 FMUL R22, R22, 1.175494350822287508e-38 ;  /* 0x0080000016168820 */ /* 0x001fe20000400000 */
[----:B------:R-:W-:Y:S06]  /*0500*/  BRA `(.L_x_2096) ;  /* 0x0000000800807947 */ /* 0x000fec0003800000 */
.L_x_2091:
        /* <DEDUP_REMOVED lines=12> */
.L_x_2105:
[----:B------:R-:W2:Y:S01]  /*05d0*/  LDG.E.64 R4, desc[UR36][R4.64] ;  /* 0x0000002404047981 */ /* 0x000ea2000c1e1b00 */
[----:B------:R-:W-:Y:S01]  /*05e0*/  UMOV UR4, 0xf0000000 ;  /* 0xf000000000047882 */ /* 0x000fe20000000000 */
[----:B------:R-:W-:Y:S01]  /*05f0*/  UMOV UR5, 0x380fffff ;  /* 0x380fffff00057882 */ /* 0x000fe20000000000 */
[----:B--2---:R-:W0:Y:S01]  /*0600*/  F2F.F32.F64 R22, R4 ;  /* 0x0000000400167310 */ /* 0x004e220000301000 */
[----:B------:R-:W-:-:S14]  /*0610*/  DSETP.GEU.AND P0, PT, |R4|, UR4, PT ;  /* 0x0000000404007e2a */ /* 0x000fdc000bf0e200 */
[----:B0-----:R-:W-:Y:S01]  /*0620*/  @!P0 FMUL R22, R22, 1.175494350822287508e-38 ;  /* 0x0080000016168820 */ /* 0x001fe20000400000 */
[----:B------:R-:W-:Y:S06]  /*0630*/  BRA `(.L_x_2096) ;  /* 0x0000000800347947 */ /* 0x000fec0003800000 */
.L_x_2104:
        /* <DEDUP_REMOVED lines=16> */
[----:B------:R-:W-:-:S04]  /*0740*/  SEL R3, R3, RZ, P0 ;  /* 0x000000ff03037207 */ /* 0x000fc80000000000 */
[C---:B------:R-:W-:Y:S01]  /*0750*/  SHF.L.U32 R4, R0.reuse, R3, RZ ;  /* 0x0000000300047219 */ /* 0x040fe200000006ff */
[----:B------:R-:W-:Y:S02]  /*0760*/  IMAD R7, R3, R8, 0x3c000000 ;  /* 0x3c00000003077424 */ /* 0x000fe400078e0208 */
[----:B------:R-:W-:-:S03]  /*0770*/  VIADD R3, R0, 0xffffffff ;  /* 0xffffffff00037836 */ /* 0x000fc60000000000 */
[----:B------:R-:W-:Y:S02]  /*0780*/  LEA.HI R7, R4, R7, RZ, 0x1c ;  /* 0x0000000704077211 */ /* 0x000fe400078fe0ff */
[----:B------:R-:W-:Y:S02]  /*0790*/  SHF.R.S32.HI R3, RZ, 0x1f, R3 ;  /* 0x0000001fff037819 */ /* 0x000fe40000011403 */
[----:B------:R-:W-:-:S04]  /*07a0*/  LOP3.LUT R6, R7, 0x7f800000, R6, 0xf8, !PT ;  /* 0x7f80000007067812 */ /* 0x000fc800078ef806 */
[----:B------:R-:W-:-:S04]  /*07b0*/  LOP3.LUT R3, R6, R3, RZ, 0x30, !PT ;  /* 0x0000000306037212 */ /* 0x000fc800078e30ff */
[----:B------:R-:W-:Y:S01]  /*07c0*/  LOP3.LUT R22, R3, 0x80000000, R22, 0xf8, !PT ;  /* 0x8000000003167812 */ /* 0x000fe200078ef816 */
[----:B------:R-:W-:Y:S06]  /*07d0*/  BRA `(.L_x_2096) ;  /* 0x0000000400cc7947 */ /* 0x000fec0003800000 */
.L_x_2107:
        /* <DEDUP_REMOVED lines=9> */
[----:B------:R-:W-:Y:S01]  /*0870*/  @P0 FMUL.FTZ R22, R3, 1.9259299443872358531e-34 ;  /* 0x0780000003160820 */ /* 0x000fe20000410000 */
[----:B------:R-:W-:Y:S02]  /*0880*/  IMAD.SHL.U32 R3, R4, 0x1000000, RZ ;  /* 0x0100000004037824 */ /* 0x000fe400078e00ff */
[----:B------:R-:W-:-:S05]  /*0890*/  @!P0 FADD.FTZ R22, R0, -0.5 ;  /* 0xbf00000000168421 */ /* 0x000fca0000010000 */
[----:B------:R-:W-:Y:S01]  /*08a0*/  LOP3.LUT R22, R22, 0x80000000, R3, 0xf8, !PT ;  /* 0x8000000016167812 */ /* 0x000fe200078ef803 */
[----:B------:R-:W-:Y:S06]  /*08b0*/  BRA `(.L_x_2096) ;  /* 0x0000000400947947 */ /* 0x000fec0003800000 */
.L_x_2106:
[----:B------:R-:W2:Y:S02]  /*08c0*/  LDG.E.U16 R4, desc[UR36][R4.64] ;  /* 0x0000002404047981 */ /* 0x000ea4000c1e1500 */
[----:B--2---:R-:W-:Y:S01]  /*08d0*/  IMAD.U32 R22, R4, 0x10000, RZ ;  /* 0x0001000004167824 */ /* 0x004fe200078e00ff */
[----:B------:R-:W-:Y:S06]  /*08e0*/  BRA `(.L_x_2096) ;  /* 0x0000000400887947 */ /* 0x000fec0003800000 */
.L_x_2103:
        /* <DEDUP_REMOVED lines=11> */
.L_x_2110:
        /* <DEDUP_REMOVED lines=20> */
.L_x_2112:
[----:B------:R-:W-:Y:S05]  /*0ae0*/  BSYNC B0 ;  /* 0x0000000000007941 */ /* 0x000fea0003800000 */
.L_x_2111:
[----:B------:R-:W-:Y:S01]  /*0af0*/  IMAD.SHL.U32 R3, R3, 0x100000, RZ ;  /* 0x0010000003037824 */ /* 0x000fe200078e00ff */
[----:B------:R-:W-:-:S04]  /*0b00*/  LEA R5, R0, 0x3b800000, 0x17 ;  /* 0x3b80000000057811 */ /* 0x000fc800078eb8ff */
[----:B------:R-:W-:Y:S01]  /*0b10*/  LOP3.LUT R22, R5, R3, R22, 0xfe, !PT ;  /* 0x0000000305167212 */ /* 0x000fe200078efe16 */
[----:B------:R-:W-:Y:S06]  /*0b20*/  BRA `(.L_x_2096) ;  /* 0x0000000000f87947 */ /* 0x000fec0003800000 */
.L_x_2109:
        /* <DEDUP_REMOVED lines=20> */
.L_x_2114:
[----:B------:R-:W-:Y:S05]  /*0c70*/  BSYNC B0 ;  /* 0x0000000000007941 */ /* 0x000fea0003800000 */
.L_x_2113:
[----:B------:R-:W-:Y:S01]  /*0c80*/  IMAD.SHL.U32 R3, R3, 0x200000, RZ ;  /* 0x0020000003037824 */ /* 0x000fe200078e00ff */
[----:B------:R-:W-:-:S04]  /*0c90*/  LEA R5, R0, 0x37800000, 0x17 ;  /* 0x3780000000057811 */ /* 0x000fc800078eb8ff */
[----:B------:R-:W-:Y:S01]  /*0ca0*/  LOP3.LUT R22, R5, R3, R22, 0xfe, !PT ;  /* 0x0000000305167212 */ /* 0x000fe200078efe16 */
[----:B------:R-:W-:Y:S06]  /*0cb0*/  BRA `(.L_x_2096) ;  /* 0x0000000000947947 */ /* 0x000fec0003800000 */
.L_x_2108:
        /* <DEDUP_REMOVED lines=14> */
.L_x_2095:
        /* <DEDUP_REMOVED lines=16> */
.L_x_2117:
[----:B------:R-:W-:Y:S01]  /*0ea0*/  IMAD.MOV.U32 R22, RZ, RZ, RZ ;  /* 0x000000ffff167224 */ /* 0x000fe200078e00ff */
[----:B------:R-:W-:Y:S06]  /*0eb0*/  BRA `(.L_x_2096) ;  /* 0x0000000000147947 */ /* 0x000fec0003800000 */
.L_x_2116:
[----:B------:R-:W2:Y:S02]  /*0ec0*/  LDG.E.64 R4, desc[UR36][R4.64] ;  /* 0x0000002404047981 */ /* 0x000ea4000c1e1b00 */
[----:B--2---:R0:W1:Y:S01]  /*0ed0*/  I2F.U64 R22, R4 ;  /* 0x0000000400167312 */ /* 0x0040620000301000 */
[----:B------:R-:W-:Y:S05]  /*0ee0*/  BRA `(.L_x_2096) ;  /* 0x0000000000087947 */ /* 0x000fea0003800000 */
.L_x_2115:
[----:B------:R-:W2:Y:S02]  /*0ef0*/  LDG.E R4, desc[UR36][R4.64] ;  /* 0x0000002404047981 */ /* 0x000ea4000c1e1900 */
[----:B--2---:R-:W-:-:S07]  /*0f00*/  I2FP.F32.U32 R22, R4 ;  /* 0x0000000400167245 */ /* 0x004fce0000201000 */
.L_x_2096:
[----:B------:R-:W-:Y:S05]  /*0f10*/  BSYNC B6 ;  /* 0x0000000000067941 */ /* 0x000fea0003800000 */
.L_x_2090:
[----:B0-2-4-:R-:W0:Y:S01]  /*0f20*/  LDC.64 R4, c[0x0][0x238] ;  /* 0x00008e00ff047b82 */ /* 0x015e220000000a00 */
[----:B------:R-:W-:Y:S01]  /*0f30*/  PRMT R0, R18, 0x9910, RZ ;  /* 0x0000991012007816 */ /* 0x000fe200000000ff */
[----:B------:R-:W-:Y:S01]  /*0f40*/  ULDC UR4, c[0x0][0x24c] ;  /* 0x0000930000047ab9 */ /* 0x000fe20000000800 */
[----:B------:R-:W-:Y:S01]  /*0f50*/  BSSY B6, `(.L_x_2118) ;  /* 0x00000df000067945 */ /* 0x000fe20003800000 */
        /* <DEDUP_REMOVED lines=14> */
[----:B--2---:R0:W2:Y:S01]  /*1040*/  I2F.S16 R16, R4 ;  /* 0x0000000400107306 */ /* 0x0040a20000101400 */
[----:B------:R-:W-:Y:S05]  /*1050*/  BRA `(.L_x_2124) ;  /* 0x0000000c00387947 */ /* 0x000fea0003800000 */
.L_x_2122:
[----:B------:R-:W2:Y:S02]  /*1060*/  LDG.E.U8 R4, desc[UR36][R4.64] ;  /* 0x0000002404047981 */ /* 0x000ea4000c1e1100 */
[----:B--2---:R-:W-:Y:S01]  /*1070*/  I2FP.F32.U32 R16, R4 ;  /* 0x0000000400107245 */ /* 0x004fe20000201000 */
[----:B------:R-:W-:Y:S06]  /*1080*/  BRA `(.L_x_2124) ;  /* 0x0000000c002c7947 */ /* 0x000fec0003800000 */
.L_x_2121:
        /* <DEDUP_REMOVED lines=9> */
.L_x_2126:
[----:B------:R-:W2:Y:S02]  /*1120*/  LDG.E R4, desc[UR36][R4.64] ;  /* 0x0000002404047981 */ /* 0x000ea4000c1e1900 */
[----:B--2---:R-:W-:Y:S01]  /*1130*/  I2FP.F32.S32 R16, R4 ;  /* 0x0000000400107245 */ /* 0x004fe20000201400 */
[----:B------:R-:W-:Y:S06]  /*1140*/  BRA `(.L_x_2124) ;  /* 0x0000000800fc7947 */ /* 0x000fec0003800000 */
.L_x_2125:
[----:B------:R-:W2:Y:S02]  /*1150*/  LDG.E.U16 R4, desc[UR36][R4.64] ;  /* 0x0000002404047981 */ /* 0x000ea4000c1e1500 */
[----:B--2---:R0:W2:Y:S01]  /*1160*/  I2F.S16 R16, R4 ;  /* 0x0000000400107306 */ /* 0x0040a20000101400 */
[----:B------:R-:W-:Y:S05]  /*1170*/  BRA `(.L_x_2124) ;  /* 0x0000000800f07947 */ /* 0x000fea0003800000 */
.L_x_2120:
        /* <DEDUP_REMOVED lines=8> */
.L_x_2128:
[----:B------:R-:W2:Y:S02]  /*1200*/  LDG.E.U16 R4, desc[UR36][R4.64] ;  /* 0x0000002404047981 */ /* 0x000ea4000c1e1500 */
[----:B--2---:R-:W-:Y:S01]  /*1210*/  HADD2.F32 R16, -RZ, R4.H0_H0 ;  /* 0x20000004ff107230 */ /* 0x004fe20000004100 */
[----:B------:R-:W-:Y:S06]  /*1220*/  BRA `(.L_x_2124) ;  /* 0x0000000800c47947 */ /* 0x000fec0003800000 */
.L_x_2127:
        /* <DEDUP_REMOVED lines=8> */
.L_x_2130:
[----:B------:R-:W2:Y:S02]  /*12b0*/  LDG.E.U16 R4, desc[UR36][R4.64] ;  /* 0x0000002404047981 */ /* 0x000ea4000c1e1500 */
[----:B--2---:R-:W-:Y:S01]  /*12c0*/  HADD2.F32 R16, -RZ, R4.H0_H0 ;  /* 0x20000004ff107230 */ /* 0x004fe20000004100 */
[----:B------:R-:W-:Y:S06]  /*12d0*/  BRA `(.L_x_2124) ;  /* 0x0000000800987947 */ /* 0x000fec0003800000 */
.L_x_2129:
[----:B------:R-:W2:Y:S01]  /*12e0*/  LDG.E.64 R4, desc[UR36][R4.64] ;  /* 0x0000002404047981 */ /* 0x000ea2000c1e1b00 */
[----:B------:R-:W-:Y:S01]  /*12f0*/  UMOV UR4, 0xf0000000 ;  /* 0xf000000000047882 */ /* 0x000fe20000000000 */
[----:B------:R-:W-:Y:S01]  /*1300*/  UMOV UR5, 0x380fffff ;  /* 0x380fffff00057882 */ /* 0x000fe20000000000 */
[----:B--2---:R-:W0:Y:S01]  /*1310*/  F2F.F32.F64 R16, R4 ;  /* 0x0000000400107310 */ /* 0x004e220000301000 */
[----:B------:R-:W-:-:S14]  /*1320*/  DSETP.GEU.AND P0, PT, |R4|, UR4, PT ;  /* 0x0000000404007e2a */ /* 0x000fdc000bf0e200 */
[----:B0-----:R-:W-:Y:S01]  /*1330*/  @!P0 FMUL R16, R16, 1.175494350822287508e-38 ;  /* 0x0080000010108820 */ /* 0x001fe20000400000 */
[----:B------:R-:W-:Y:S06]  /*1340*/  BRA `(.L_x_2124) ;  /* 0x00000008007c7947 */ /* 0x000fec0003800000 */
.L_x_2119:
        /* <DEDUP_REMOVED lines=12> */
.L_x_2133:
[----:B------:R-:W2:Y:S01]  /*1410*/  LDG.E.64 R4, desc[UR36][R4.64] ;  /* 0x0000002404047981 */ /* 0x000ea2000c1e1b00 */
[----:B------:R-:W-:Y:S01]  /*1420*/  UMOV UR4, 0xf0000000 ;  /* 0xf000000000047882 */ /* 0x000fe20000000000 */
[----:B------:R-:W-:Y:S01]  /*1430*/  UMOV UR5, 0x380fffff ;  /* 0x380fffff00057882 */ /* 0x000fe20000000000 */
[----:B--2---:R-:W0:Y:S01]  /*1440*/  F2F.F32.F64 R16, R4 ;  /* 0x0000000400107310 */ /* 0x004e220000301000 */
[----:B------:R-:W-:-:S14]  /*1450*/  DSETP.GEU.AND P0, PT, |R4|, UR4, PT ;  /* 0x0000000404007e2a */ /* 0x000fdc000bf0e200 */
[----:B0-----:R-:W-:Y:S01]  /*1460*/  @!P0 FMUL R16, R16, 1.175494350822287508e-38 ;  /* 0x0080000010108820 */ /* 0x001fe20000400000 */
[----:B------:R-:W-:Y:S06]  /*1470*/  BRA `(.L_x_2124) ;  /* 0x0000000800307947 */ /* 0x000fec0003800000 */
.L_x_2132:
        /* <DEDUP_REMOVED lines=26> */
.L_x_2135:
        /* <DEDUP_REMOVED lines=13> */
.L_x_2134:
[----:B------:R-:W2:Y:S02]  /*16f0*/  LDG.E.U16 R4, desc[UR36][R4.64] ;  /* 0x0000002404047981 */ /* 0x000ea4000c1e1500 */
[----:B--2---:R-:W-:Y:S01]  /*1700*/  IMAD.U32 R16, R4, 0x10000, RZ ;  /* 0x0001000004107824 */ /* 0x004fe200078e00ff */
[----:B------:R-:W-:Y:S06]  /*1710*/  BRA `(.L_x_2124) ;  /* 0x0000000400887947 */ /* 0x000fec0003800000 */
.L_x_2131:
        /* <DEDUP_REMOVED lines=11> */
.L_x_2138:
        /* <DEDUP_REMOVED lines=20> */
.L_x_2140:
[----:B------:R-:W-:Y:S05]  /*1910*/  BSYNC B0 ;  /* 0x0000000000007941 */ /* 0x000fea0003800000 */
.L_x_2139:
[----:B------:R-:W-:Y:S01]  /*1920*/  IMAD.SHL.U32 R3, R3, 0x100000, RZ ;  /* 0x0010000003037824 */ /* 0x000fe200078e00ff */
[----:B------:R-:W-:-:S04]  /*1930*/  LEA R5, R0, 0x3b800000, 0x17 ;  /* 0x3b80000000057811 */ /* 0x000fc800078eb8ff */
[----:B------:R-:W-:Y:S01]  /*1940*/  LOP3.LUT R16, R5, R3, R16, 0xfe, !PT ;  /* 0x0000000305107212 */ /* 0x000fe200078efe10 */
[----:B------:R-:W-:Y:S06]  /*1950*/  BRA `(.L_x_2124) ;  /* 0x0000000000f87947 */ /* 0x000fec0003800000 */
.L_x_2137:
        /* <DEDUP_REMOVED lines=20> */
.L_x_2142:
[----:B------:R-:W-:Y:S05]  /*1aa0*/  BSYNC B0 ;  /* 0x0000000000007941 */ /* 0x000fea0003800000 */
.L_x_2141:
[----:B------:R-:W-:Y:S01]  /*1ab0*/  IMAD.SHL.U32 R3, R3, 0x200000, RZ ;  /* 0x0020000003037824 */ /* 0x000fe200078e00ff */
[----:B------:R-:W-:-:S04]  /*1ac0*/  LEA R5, R0, 0x37800000, 0x17 ;  /* 0x3780000000057811 */ /* 0x000fc800078eb8ff */
[----:B------:R-:W-:Y:S01]  /*1ad0*/  LOP3.LUT R16, R5, R3, R16, 0xfe, !PT ;  /* 0x0000000305107212 */ /* 0x000fe200078efe10 */
[----:B------:R-:W-:Y:S06]  /*1ae0*/  BRA `(.L_x_2124) ;  /* 0x0000000000947947 */ /* 0x000fec0003800000 */
.L_x_2136:
        /* <DEDUP_REMOVED lines=14> */
.L_x_2123:
        /* <DEDUP_REMOVED lines=16> */
.L_x_2145:
[----:B------:R-:W-:Y:S01]  /*1cd0*/  IMAD.MOV.U32 R16, RZ, RZ, RZ ;  /* 0x000000ffff107224 */ /* 0x000fe200078e00ff */
[----:B------:R-:W-:Y:S06]  /*1ce0*/  BRA `(.L_x_2124) ;  /* 0x0000000000147947 */ /* 0x000fec0003800000 */
.L_x_2144:
[----:B------:R-:W2:Y:S02]  /*1cf0*/  LDG.E.64 R4, desc[UR36][R4.64] ;  /* 0x0000002404047981 */ /* 0x000ea4000c1e1b00 */
[----:B--2---:R0:W2:Y:S01]  /*1d00*/  I2F.U64 R16, R4 ;  /* 0x0000000400107312 */ /* 0x0040a20000301000 */
[----:B------:R-:W-:Y:S05]  /*1d10*/  BRA `(.L_x_2124) ;  /* 0x0000000000087947 */ /* 0x000fea0003800000 */
.L_x_2143:
[----:B------:R-:W2:Y:S02]  /*1d20*/  LDG.E R4, desc[UR36][R4.64] ;  /* 0x0000002404047981 */ /* 0x000ea4000c1e1900 */
[----:B--2---:R-:W-:-:S07]  /*1d30*/  I2FP.F32.U32 R16, R4 ;  /* 0x0000000400107245 */ /* 0x004fce0000201000 */
.L_x_2124:
[----:B------:R-:W-:Y:S05]  /*1d40*/  BSYNC B6 ;  /* 0x0000000000067941 */ /* 0x000fea0003800000 */
.L_x_2118:
[----:B------:R-:W0:Y:S02]  /*1d50*/  S2R R19, SR_TID.X ;  /* 0x0000000000137919 */ /* 0x000e240000002100 */
[----:B0-----:R-:W-:-:S07]  /*1d60*/  VIADD R19, R19, 0x80 ;  /* 0x0000008013137836 */ /* 0x001fce0000000000 */
.L_x_2089:
[----:B------:R-:W-:Y:S05]  /*1d70*/  BSYNC B7 ;  /* 0x0000000000077941 */ /* 0x000fea0003800000 */
.L_x_2088:
[----:B------:R-:W-:Y:S01]  /*1d80*/  ISETP.GE.AND P0, PT, R19, R17, PT ;  /* 0x000000111300720c */ /* 0x000fe20003f06270 */
[----:B------:R-:W-:Y:S01]  /*1d90*/  BSSY B7, `(.L_x_2146) ;  /* 0x00001cb000077945 */ /* 0x000fe20003800000 */
[----:B------:R-:W-:-:S11]  /*1da0*/  IMAD.MOV.U32 R25, RZ, RZ, RZ ;  /* 0x000000ffff197224 */ /* 0x000fd600078e00ff */
[----:B------:R-:W-:Y:S05]  /*1db0*/  @P0 BRA `(.L_x_2147) ;  /* 0x0000001c00200947 */ /* 0x000fea0003800000 */
[----:B----4-:R-:W0:Y:S01]  /*1dc0*/  LDC.64 R4, c[0x0][0x230] ;  /* 0x00008c00ff047b82 */ /* 0x010e220000000a00 */
        /* <DEDUP_REMOVED lines=17> */
[----:B------:R-:W4:Y:S02]  /*1ee0*/  LDG.E.S8 R4, desc[UR36][R4.64] ;  /* 0x0000002404047981 */ /* 0x000f24000c1e1300 */
[----:B----4-:R0:W4:Y:S01]  /*1ef0*/  I2F.S16 R23, R4 ;  /* 0x0000000400177306 */ /* 0x0101220000101400 */
[----:B------:R-:W-:Y:S05]  /*1f00*/  BRA `(.L_x_2154) ;  /* 0x0000000c00387947 */ /* 0x000fea0003800000 */
.L_x_2152:
[----:B------:R-:W4:Y:S02]  /*1f10*/  LDG.E.U8 R4, desc[UR36][R4.64] ;  /* 0x0000002404047981 */ /* 0x000f24000c1e1100 */
[----:B----4-:R-:W-:Y:S01]  /*1f20*/  I2FP.F32.U32 R23, R4 ;  /* 0x0000000400177245 */ /* 0x010fe20000201000 */
[----:B------:R-:W-:Y:S06]  /*1f30*/  BRA `(.L_x_2154) ;  /* 0x0000000c002c7947 */ /* 0x000fec0003800000 */
.L_x_2151:
[----:B------:R-:W-:-:S13]  /*1f40*/  ISETP.NE.AND P0, PT, R0, 0x2, PT ;  /* 0x000000020000780c */ /* 0x000fda0003f05270 */
[----:B------:R-:W-:Y:S05]  /*1f50*/  @!P0 BRA `(.L_x_2155) ;  /* 0x0000000000288947 */ /* 0x000fea0003800000 */
[----:B------:R-:W-:-:S13]  /*1f60*/  ISETP.NE.AND P0, PT, R0, 0x3, PT ;  /* 0x000000030000780c */ /* 0x000fda0003f05270 */
[----:B------:R-:W-:Y:S05]  /*1f70*/  @!P0 BRA `(.L_x_2156) ;  /* 0x0000000000148947 */ /* 0x000fea0003800000 */
[----:B------:R-:W-:-:S13]  /*1f80*/  ISETP.NE.AND P0, PT, R0, 0x4, PT ;  /* 0x000000040000780c */ /* 0x000fda0003f05270 */
[----:B------:R-:W-:Y:S05]  /*1f90*/  @P0 BRA `(.L_x_2153) ;  /* 0x0000000800b80947 */ /* 0x000fea0003800000 */
[----:B------:R-:W4:Y:S02]  /*1fa0*/  LDG.E.64 R4, desc[UR36][R4.64] ;  /* 0x0000002404047981 */ /* 0x000f24000c1e1b00 */
[----:B----4-:R0:W4:Y:S01]  /*1fb0*/  I2F.S64 R23, R4 ;  /* 0x0000000400177312 */ /* 0x0101220000301400 */
[----:B------:R-:W-:Y:S05]  /*1fc0*/  BRA `(.L_x_2154) ;  /* 0x0000000c00087947 */ /* 0x000fea0003800000 */
.L_x_2156:
[----:B------:R-:W4:Y:S02]  /*1fd0*/  LDG.E R4, desc[UR36][R4.64] ;  /* 0x0000002404047981 */ /* 0x000f24000c1e1900 */
[----:B----4-:R-:W-:Y:S01]  /*1fe0*/  I2FP.F32.S32 R23, R4 ;  /* 0x0000000400177245 */ /* 0x010fe20000201400 */
[----:B------:R-:W-:Y:S06]  /*1ff0*/  BRA `(.L_x_2154) ;  /* 0x0000000800fc7947 */ /* 0x000fec0003800000 */
.L_x_2155:
[----:B------:R-:W4:Y:S02]  /*2000*/  LDG.E.U16 R4, desc[UR36][R4.64] ;  /* 0x0000002404047981 */ /* 0x000f24000c1e1500 */
[----:B----4-:R0:W4:Y:S01]  /*2010*/  I2F.S16 R23, R4 ;  /* 0x0000000400177306 */ /* 0x0101220000101400 */
[----:B------:R-:W-:Y:S05]  /*2020*/  BRA `(.L_x_2154) ;  /* 0x0000000800f07947 */ /* 0x000fea0003800000 */
.L_x_2150:
        /* <DEDUP_REMOVED lines=8> */
.L_x_2158:
[----:B------:R-:W4:Y:S02]  /*20b0*/  LDG.E.U16 R4, desc[UR36][R4.64] ;  /* 0x0000002404047981 */ /* 0x000f24000c1e1500 */
[----:B----4-:R-:W-:Y:S01]  /*20c0*/  HADD2.F32 R23, -RZ, R4.H0_H0 ;  /* 0x20000004ff177230 */ /* 0x010fe20000004100 */
[----:B------:R-:W-:Y:S06]  /*20d0*/  BRA `(.L_x_2154) ;  /* 0x0000000800c47947 */ /* 0x000fec0003800000 */
.L_x_2157:
        /* <DEDUP_REMOVED lines=8> */
.L_x_2160:
[----:B------:R-:W4:Y:S02]  /*2160*/  LDG.E.U16 R4, desc[UR36][R4.64] ;  /* 0x0000002404047981 */ /* 0x000f24000c1e1500 */
[----:B----4-:R-:W-:Y:S01]  /*2170*/  HADD2.F32 R23, -RZ, R4.H0_H0 ;  /* 0x20000004ff177230 */ /* 0x010fe20000004100 */
[----:B------:R-:W-:Y:S06]  /*2180*/  BRA `(.L_x_2154) ;  /* 0x0000000800987947 */ /* 0x000fec0003800000 */
.L_x_2159:
[----:B------:R-:W4:Y:S01]  /*2190*/  LDG.E.64 R4, desc[UR36][R4.64] ;  /* 0x0000002404047981 */ /* 0x000f22000c1e1b00 */
[----:B------:R-:W-:Y:S01]  /*21a0*/  UMOV UR4, 0xf0000000 ;  /* 0xf000000000047882 */ /* 0x000fe20000000000 */
[----:B------:R-:W-:Y:S01]  /*21b0*/  UMOV UR5, 0x380fffff ;  /* 0x380fffff00057882 */ /* 0x000fe20000000000 */
[----:B----4-:R-:W0:Y:S01]  /*21c0*/  F2F.F32.F64 R23, R4 ;  /* 0x0000000400177310 */ /* 0x010e220000301000 */
[----:B------:R-:W-:-:S14]  /*21d0*/  DSETP.GEU.AND P0, PT, |R4|, UR4, PT ;  /* 0x0000000404007e2a */ /* 0x000fdc000bf0e200 */
[----:B0-----:R-:W-:Y:S01]  /*21e0*/  @!P0 FMUL R23, R23, 1.175494350822287508e-38 ;  /* 0x0080000017178820 */ /* 0x001fe20000400000 */
[----:B------:R-:W-:Y:S06]  /*21f0*/  BRA `(.L_x_2154) ;  /* 0x00000008007c7947 */ /* 0x000fec0003800000 */
.L_x_2149:
        /* <DEDUP_REMOVED lines=8> */
[----:B------:R-:W4:Y:S02]  /*2280*/  LDG.E.U8 R4, desc[UR36][R4.64] ;  /* 0x0000002404047981 */ /* 0x000f24000c1e1100 */
[----:B----4-:R-:W-:-:S04]  /*2290*/  ISETP.NE.AND P0, PT, R4, RZ, PT ;  /* 0x000000ff0400720c */ /* 0x010fc80003f05270 */
[----:B------:R-:W-:Y:S01]  /*22a0*/  FSEL R23, RZ, 1, !P0 ;  /* 0x3f800000ff177808 */ /* 0x000fe20004000000 */
[----:B------:R-:W-:Y:S08]  /*22b0*/  BRA `(.L_x_2154) ;  /* 0x00000008004c7947 */ /* 0x000ff00003800000 */
.L_x_2163:
[----:B------:R-:W4:Y:S01]  /*22c0*/  LDG.E.64 R4, desc[UR36][R4.64] ;  /* 0x0000002404047981 */ /* 0x000f22000c1e1b00 */
[----:B------:R-:W-:Y:S01]  /*22d0*/  UMOV UR4, 0xf0000000 ;  /* 0xf000000000047882 */ /* 0x000fe20000000000 */
[----:B------:R-:W-:Y:S01]  /*22e0*/  UMOV UR5, 0x380fffff ;  /* 0x380fffff00057882 */ /* 0x000fe20000000000 */
[----:B----4-:R-:W0:Y:S01]  /*22f0*/  F2F.F32.F64 R23, R4 ;  /* 0x0000000400177310 */ /* 0x010e220000301000 */
[----:B------:R-:W-:-:S14]  /*2300*/  DSETP.GEU.AND P0, PT, |R4|, UR4, PT ;  /* 0x0000000404007e2a */ /* 0x000fdc000bf0e200 */
[----:B0-----:R-:W-:Y:S01]  /*2310*/  @!P0 FMUL R23, R23, 1.175494350822287508e-38 ;  /* 0x0080000017178820 */ /* 0x001fe20000400000 */
[----:B------:R-:W-:Y:S06]  /*2320*/  BRA `(.L_x_2154) ;  /* 0x0000000800307947 */ /* 0x000fec0003800000 */
.L_x_2162:
[----:B------:R-:W-:-:S13]  /*2330*/  ISETP.NE.AND P0, PT, R0, 0xf, PT ;  /* 0x0000000f0000780c */ /* 0x000fda0003f05270 */
[----:B------:R-:W-:Y:S05]  /*2340*/  @!P0 BRA `(.L_x_2164) ;  /* 0x0000000000948947 */ /* 0x000fea0003800000 */
[----:B------:R-:W-:-:S13]  /*2350*/  ISETP.NE.AND P0, PT, R0, 0x17, PT ;  /* 0x000000170000780c */ /* 0x000fda0003f05270 */
[----:B------:R-:W-:Y:S05]  /*2360*/  @!P0 BRA `(.L_x_2165) ;  /* 0x0000000000588947 */ /* 0x000fea0003800000 */
[----:B------:R-:W-:-:S13]  /*2370*/  ISETP.NE.AND P0, PT, R0, 0x18, PT ;  /* 0x000000180000780c */ /* 0x000fda0003f05270 */
[----:B------:R-:W-:Y:S05]  /*2380*/  @P0 BRA `(.L_x_2153) ;  /* 0x0000000400bc0947 */ /* 0x000fea0003800000 */
[----:B------:R-:W4:Y:S01]  /*2390*/  LDG.E.U8 R23, desc[UR36][R4.64] ;  /* 0x0000002404177981 */ /* 0x000f22000c1e1100 */
[----:B------:R-:W-:Y:S02]  /*23a0*/  IMAD.MOV.U32 R8, RZ, RZ, -0x800000 ;  /* 0xff800000ff087424 */ /* 0x000fe400078e00ff */
[----:B----4-:R-:W-:-:S05]  /*23b0*/  IMAD.SHL.U32 R23, R23, 0x1000000, RZ ;  /* 0x0100000017177824 */ /* 0x010fca00078e00ff */
        /* <DEDUP_REMOVED lines=17> */
.L_x_2165:
[----:B------:R-:W4:Y:S02]  /*24d0*/  LDG.E.U8 R4, desc[UR36][R4.64] ;  /* 0x0000002404047981 */ /* 0x000f24000c1e1100 */
[----:B----4-:R-:W-:-:S05]  /*24e0*/  IMAD.SHL.U32 R0, R4, 0x2000000, RZ ;  /* 0x0200000004007824 */ /* 0x010fca00078e00ff */
        /* <DEDUP_REMOVED lines=11> */
.L_x_2164:
[----:B------:R-:W4:Y:S02]  /*25a0*/  LDG.E.U16 R4, desc[UR36][R4.64] ;  /* 0x0000002404047981 */ /* 0x000f24000c1e1500 */
[----:B----4-:R-:W-:Y:S01]  /*25b0*/  IMAD.U32 R23, R4, 0x10000, RZ ;  /* 0x0001000004177824 */ /* 0x010fe200078e00ff */
[----:B------:R-:W-:Y:S06]  /*25c0*/  BRA `(.L_x_2154) ;  /* 0x0000000400887947 */ /* 0x000fec0003800000 */
.L_x_2161:
        /* <DEDUP_REMOVED lines=8> */
[----:B------:R-:W4:Y:S02]  /*2650*/  LDG.E.U16 R4, desc[UR36][R4.64] ;  /* 0x0000002404047981 */ /* 0x000f24000c1e1500 */
[----:B----4-:R-:W-:Y:S01]  /*2660*/  I2FP.F32.U32 R23, R4 ;  /* 0x0000000400177245 */ /* 0x010fe20000201000 */
[----:B------:R-:W-:Y:S06]  /*2670*/  BRA `(.L_x_2154) ;  /* 0x00000004005c7947 */ /* 0x000fec0003800000 */
.L_x_2168:
[----:B------:R-:W4:Y:S01]  /*2680*/  LDG.E.U8 R3, desc[UR36][R4.64] ;  /* 0x0000002404037981 */ /* 0x000f22000c1e1100 */
[----:B------:R-:W-:Y:S01]  /*2690*/  IMAD.MOV.U32 R23, RZ, RZ, RZ ;  /* 0x000000ffff177224 */ /* 0x000fe200078e00ff */
[----:B----4-:R-:W-:-:S13]  /*26a0*/  ISETP.NE.AND P0, PT, R3, RZ, PT ;  /* 0x000000ff0300720c */ /* 0x010fda0003f05270 */
        /* <DEDUP_REMOVED lines=17> */
.L_x_2170:
[----:B------:R-:W-:Y:S05]  /*27c0*/  BSYNC B0 ;  /* 0x0000000000007941 */ /* 0x000fea0003800000 */
.L_x_2169:
[----:B------:R-:W-:Y:S01]  /*27d0*/  IMAD.SHL.U32 R3, R3, 0x100000, RZ ;  /* 0x0010000003037824 */ /* 0x000fe200078e00ff */
[----:B------:R-:W-:-:S04]  /*27e0*/  LEA R0, R0, 0x3b800000, 0x17 ;  /* 0x3b80000000007811 */ /* 0x000fc800078eb8ff */
[----:B------:R-:W-:Y:S01]  /*27f0*/  LOP3.LUT R23, R0, R3, R23, 0xfe, !PT ;  /* 0x0000000300177212 */ /* 0x000fe200078efe17 */
[----:B------:R-:W-:Y:S06]  /*2800*/  BRA `(.L_x_2154) ;  /* 0x0000000000f87947 */ /* 0x000fec0003800000 */
.L_x_2167:
        /* <DEDUP_REMOVED lines=20> */
.L_x_2172:
[----:B------:R-:W-:Y:S05]  /*2950*/  BSYNC B0 ;  /* 0x0000000000007941 */ /* 0x000fea0003800000 */
.L_x_2171:
[----:B------:R-:W-:Y:S01]  /*2960*/  IMAD.SHL.U32 R3, R3, 0x200000, RZ ;  /* 0x0020000003037824 */ /* 0x000fe200078e00ff */
[----:B------:R-:W-:-:S04]  /*2970*/  LEA R0, R0, 0x37800000, 0x17 ;  /* 0x3780000000007811 */ /* 0x000fc800078eb8ff */
[----:B------:R-:W-:Y:S01]  /*2980*/  LOP3.LUT R23, R0, R3, R23, 0xfe, !PT ;  /* 0x0000000300177212 */ /* 0x000fe200078efe17 */
[----:B------:R-:W-:Y:S06]  /*2990*/  BRA `(.L_x_2154) ;  /* 0x0000000000947947 */ /* 0x000fec0003800000 */
.L_x_2166:
[----:B------:R-:W-:-:S13]  /*29a0*/  ISETP.NE.AND P0, PT, R0, 0x1c, PT ;  /* 0x0000001c0000780c */ /* 0x000fda0003f05270 */
[----:B------:R-:W-:Y:S05]  /*29b0*/  @!P0 BRA `(.L_x_2173) ;  /* 0x0000000000848947 */ /* 0x000fea0003800000 */
[----:B------:R-:W-:-:S13]  /*29c0*/  ISETP.NE.AND P0, PT, R0, 0x1d, PT ;  /* 0x0000001d0000780c */ /* 0x000fda0003f05270 */
[----:B------:R-:W-:Y:S05]  /*29d0*/  @!P0 BRA `(.L_x_2174) ;  /* 0x0000000000708947 */ /* 0x000fea0003800000 */
[----:B------:R-:W-:-:S13]  /*29e0*/  ISETP.NE.AND P0, PT, R0, 0x2c, PT ;  /* 0x0000002c0000780c */ /* 0x000fda0003f05270 */
[----:B------:R-:W-:Y:S05]  /*29f0*/  @P0 BRA `(.L_x_2153) ;  /* 0x0000000000200947 */ /* 0x000fea0003800000 */
[----:B------:R-:W4:Y:S01]  /*2a00*/  LDG.E.U8 R4, desc[UR36][R4.64] ;  /* 0x0000002404047981 */ /* 0x000f22000c1e1100 */
[----:B------:R-:W-:Y:S01]  /*2a10*/  IMAD.MOV.U32 R23, RZ, RZ, 0x400000 ;  /* 0x00400000ff177424 */ /* 0x000fe200078e00ff */
[----:B----4-:R-:W-:-:S13]  /*2a20*/  ISETP.NE.AND P0, PT, R4, RZ, PT ;  /* 0x000000ff0400720c */ /* 0x010fda0003f05270 */
[----:B------:R-:W-:Y:S05]  /*2a30*/  @!P0 BRA `(.L_x_2154) ;  /* 0x00000000006c8947 */ /* 0x000fea0003800000 */
[----:B------:R-:W-:-:S13]  /*2a40*/  ISETP.NE.AND P0, PT, R4, 0xff, PT ;  /* 0x000000ff0400780c */ /* 0x000fda0003f05270 */
[----:B------:R-:W-:Y:S02]  /*2a50*/  @!P0 IMAD.MOV.U32 R23, RZ, RZ, 0x7f800001 ;  /* 0x7f800001ff178424 */ /* 0x000fe400078e00ff */
[----:B------:R-:W-:Y:S01]  /*2a60*/  @P0 IMAD.SHL.U32 R23, R4, 0x800000, RZ ;  /* 0x0080000004170824 */ /* 0x000fe200078e00ff */
[----:B------:R-:W-:Y:S06]  /*2a70*/  BRA `(.L_x_2154) ;  /* 0x00000000005c7947 */ /* 0x000fec0003800000 */
.L_x_2153:
        /* <DEDUP_REMOVED lines=15> */
[----:B0123-5:R-:W-:Y:S05]  /*2b70*/  CALL.ABS.NOINC R14 ;  /* 0x000000000e007343 */ /* 0x02ffea0003c00000 */
.L_x_2175:
[----:B------:R-:W-:Y:S01]  /*2b80*/  IMAD.MOV.U32 R23, RZ, RZ, RZ ;  /* 0x000000ffff177224 */ /* 0x000fe200078e00ff */
[----:B------:R-:W-:Y:S06]  /*2b90*/  BRA `(.L_x_2154) ;  /* 0x0000000000147947 */ /* 0x000fec0003800000 */
.L_x_2174:
[----:B------:R-:W4:Y:S02]  /*2ba0*/  LDG.E.64 R4, desc[UR36][R4.64] ;  /* 0x0000002404047981 */ /* 0x000f24000c1e1b00 */
[----:B----4-:R0:W4:Y:S01]  /*2bb0*/  I2F.U64 R23, R4 ;  /* 0x0000000400177312 */ /* 0x0101220000301000 */
[----:B------:R-:W-:Y:S05]  /*2bc0*/  BRA `(.L_x_2154) ;  /* 0x0000000000087947 */ /* 0x000fea0003800000 */
.L_x_2173:
[----:B------:R-:W4:Y:S02]  /*2bd0*/  LDG.E R4, desc[UR36][R4.64] ;  /* 0x0000002404047981 */ /* 0x000f24000c1e1900 */
[----:B----4-:R-:W-:-:S07]  /*2be0*/  I2FP.F32.U32 R23, R4 ;  /* 0x0000000400177245 */ /* 0x010fce0000201000 */
.L_x_2154:
[----:B------:R-:W-:Y:S05]  /*2bf0*/  BSYNC B6 ;  /* 0x0000000000067941 */ /* 0x000fea0003800000 */
.L_x_2148:
[----:B0-----:R-:W0:Y:S01]  /*2c00*/  LDC.64 R4, c[0x0][0x238] ;  /* 0x00008e00ff047b82 */ /* 0x001e220000000a00 */
        /* <DEDUP_REMOVED lines=19> */
.L_x_2180:
[----:B------:R-:W2:Y:S02]  /*2d40*/  LDG.E.U8 R4, desc[UR36][R4.64] ;  /* 0x0000002404047981 */ /* 0x000ea4000c1e1100 */
[----:B--2---:R-:W-:Y:S01]  /*2d50*/  I2FP.F32.U32 R25, R4 ;  /* 0x0000000400197245 */ /* 0x004fe20000201000 */
[----:B------:R-:W-:Y:S06]  /*2d60*/  BRA `(.L_x_2182) ;  /* 0x0000000c002c7947 */ /* 0x000fec0003800000 */
.L_x_2179:
        /* <DEDUP_REMOVED lines=9> */
.L_x_2184:
[----:B------:R-:W2:Y:S02]  /*2e00*/  LDG.E R4, desc[UR36][R4.64] ;  /* 0x0000002404047981 */ /* 0x000ea4000c1e1900 */
[----:B--2---:R-:W-:Y:S01]  /*2e10*/  I2FP.F32.S32 R25, R4 ;  /* 0x0000000400197245 */ /* 0x004fe20000201400 */
[----:B------:R-:W-:Y:S06]  /*2e20*/  BRA `(.L_x_2182) ;  /* 0x0000000800fc7947 */ /* 0x000fec0003800000 */
.L_x_2183:
[----:B------:R-:W2:Y:S02]  /*2e30*/  LDG.E.U16 R4, desc[UR36][R4.64] ;  /* 0x0000002404047981 */ /* 0x000ea4000c1e1500 */
[----:B--2---:R0:W2:Y:S01]  /*2e40*/  I2F.S16 R25, R4 ;  /* 0x0000000400197306 */ /* 0x0040a20000101400 */
[----:B------:R-:W-:Y:S05]  /*2e50*/  BRA `(.L_x_2182) ;  /* 0x0000000800f07947 */ /* 0x000fea0003800000 */
.L_x_2178:
        /* <DEDUP_REMOVED lines=8> */
.L_x_2186:
[----:B------:R-:W2:Y:S02]  /*2ee0*/  LDG.E.U16 R4, desc[UR36][R4.64] ;  /* 0x0000002404047981 */ /* 0x000ea4000c1e1500 */
[----:B--2---:R-:W-:Y:S01]  /*2ef0*/  HADD2.F32 R25, -RZ, R4.H0_H0 ;  /* 0x20000004ff197230 */ /* 0x004fe20000004100 */
[----:B------:R-:W-:Y:S06]  /*2f00*/  BRA `(.L_x_2182) ;  /* 0x0000000800c47947 */ /* 0x000fec0003800000 */
.L_x_2185:
        /* <DEDUP_REMOVED lines=8> */
.L_x_2188:
[----:B------:R-:W2:Y:S02]  /*2f90*/  LDG.E.U16 R4, desc[UR36][R4.64] ;  /* 0x0000002404047981 */ /* 0x000ea4000c1e1500 */
[----:B--2---:R-:W-:Y:S01]  /*2fa0*/  HADD2.F32 R25, -RZ, R4.H0_H0 ;  /* 0x20000004ff197230 */ /* 0x004fe20000004100 */
[----:B------:R-:W-:Y:S06]  /*2fb0*/  BRA `(.L_x_2182) ;  /* 0x0000000800987947 */ /* 0x000fec0003800000 */
.L_x_2187:
[----:B------:R-:W2:Y:S01]  /*2fc0*/  LDG.E.64 R4, desc[UR36][R4.64] ;  /* 0x0000002404047981 */ /* 0x000ea2000c1e1b00 */
[----:B------:R-:W-:Y:S01]  /*2fd0*/  UMOV UR4, 0xf0000000 ;  /* 0xf000000000047882 */ /* 0x000fe20000000000 */
[----:B------:R-:W-:Y:S01]  /*2fe0*/  UMOV UR5, 0x380fffff ;  /* 0x380fffff00057882 */ /* 0x000fe20000000000 */
[----:B--2---:R-:W0:Y:S01]  /*2ff0*/  F2F.F32.F64 R25, R4 ;  /* 0x0000000400197310 */ /* 0x004e220000301000 */
[----:B------:R-:W-:-:S14]  /*3000*/  DSETP.GEU.AND P0, PT, |R4|, UR4, PT ;  /* 0x0000000404007e2a */ /* 0x000fdc000bf0e200 */
[----:B0-----:R-:W-:Y:S01]  /*3010*/  @!P0 FMUL R25, R25, 1.175494350822287508e-38 ;  /* 0x0080000019198820 */ /* 0x001fe20000400000 */
[----:B------:R-:W-:Y:S06]  /*3020*/  BRA `(.L_x_2182) ;  /* 0x00000008007c7947 */ /* 0x000fec0003800000 */
.L_x_2177:
        /* <DEDUP_REMOVED lines=12> */
.L_x_2191:
[----:B------:R-:W2:Y:S01]  /*30f0*/  LDG.E.64 R4, desc[UR36][R4.64] ;  /* 0x0000002404047981 */ /* 0x000ea2000c1e1b00 */
[----:B------:R-:W-:Y:S01]  /*3100*/  UMOV UR4, 0xf0000000 ;  /* 0xf000000000047882 */ /* 0x000fe20000000000 */
[----:B------:R-:W-:Y:S01]  /*3110*/  UMOV UR5, 0x380fffff ;  /* 0x380fffff00057882 */ /* 0x000fe20000000000 */
[----:B--2---:R-:W0:Y:S01]  /*3120*/  F2F.F32.F64 R25, R4 ;  /* 0x0000000400197310 */ /* 0x004e220000301000 */
[----:B------:R-:W-:-:S14]  /*3130*/  DSETP.GEU.AND P0, PT, |R4|, UR4, PT ;  /* 0x0000000404007e2a */ /* 0x000fdc000bf0e200 */
[----:B0-----:R-:W-:Y:S01]  /*3140*/  @!P0 FMUL R25, R25, 1.175494350822287508e-38 ;  /* 0x0080000019198820 */ /* 0x001fe20000400000 */
[----:B------:R-:W-:Y:S06]  /*3150*/  BRA `(.L_x_2182) ;  /* 0x0000000800307947 */ /* 0x000fec0003800000 */
.L_x_2190:
        /* <DEDUP_REMOVED lines=26> */
.L_x_2193:
        /* <DEDUP_REMOVED lines=13> */
.L_x_2192:
[----:B------:R-:W2:Y:S02]  /*33d0*/  LDG.E.U16 R4, desc[UR36][R4.64] ;  /* 0x0000002404047981 */ /* 0x000ea4000c1e1500 */
[----:B--2---:R-:W-:Y:S01]  /*33e0*/  IMAD.U32 R25, R4, 0x10000, RZ ;  /* 0x0001000004197824 */ /* 0x004fe200078e00ff */
[----:B------:R-:W-:Y:S06]  /*33f0*/  BRA `(.L_x_2182) ;  /* 0x0000000400887947 */ /* 0x000fec0003800000 */
.L_x_2189:
        /* <DEDUP_REMOVED lines=11> */
.L_x_2196:
        /* <DEDUP_REMOVED lines=20> */
.L_x_2198:
[----:B------:R-:W-:Y:S05]  /*35f0*/  BSYNC B0 ;  /* 0x0000000000007941 */ /* 0x000fea0003800000 */
.L_x_2197:
[----:B------:R-:W-:Y:S01]  /*3600*/  IMAD.SHL.U32 R3, R3, 0x100000, RZ ;  /* 0x0010000003037824 */ /* 0x000fe200078e00ff */
[----:B------:R-:W-:-:S04]  /*3610*/  LEA R0, R0, 0x3b800000, 0x17 ;  /* 0x3b80000000007811 */ /* 0x000fc800078eb8ff */
[----:B------:R-:W-:Y:S01]  /*3620*/  LOP3.LUT R25, R0, R3, R25, 0xfe, !PT ;  /* 0x0000000300197212 */ /* 0x000fe200078efe19 */
[----:B------:R-:W-:Y:S06]  /*3630*/  BRA `(.L_x_2182) ;  /* 0x0000000000f87947 */ /* 0x000fec0003800000 */
.L_x_2195:
        /* <DEDUP_REMOVED lines=20> */
.L_x_2200:
[----:B------:R-:W-:Y:S05]  /*3780*/  BSYNC B0 ;  /* 0x0000000000007941 */ /* 0x000fea0003800000 */
.L_x_2199:
[----:B------:R-:W-:Y:S01]  /*3790*/  IMAD.SHL.U32 R3, R3, 0x200000, RZ ;  /* 0x0020000003037824 */ /* 0x000fe200078e00ff */
[----:B------:R-:W-:-:S04]  /*37a0*/  LEA R0, R0, 0x37800000, 0x17 ;  /* 0x3780000000007811 */ /* 0x000fc800078eb8ff */
[----:B------:R-:W-:Y:S01]  /*37b0*/  LOP3.LUT R25, R0, R3, R25, 0xfe, !PT ;  /* 0x0000000300197212 */ /* 0x000fe200078efe19 */
[----:B------:R-:W-:Y:S06]  /*37c0*/  BRA `(.L_x_2182) ;  /* 0x0000000000947947 */ /* 0x000fec0003800000 */
.L_x_2194:
        /* <DEDUP_REMOVED lines=14> */
.L_x_2181:
        /* <DEDUP_REMOVED lines=15> */
[----:B012345:R-:W-:Y:S05]  /*39a0*/  CALL.ABS.NOINC R14 ;  /* 0x000000000e007343 */ /* 0x03ffea0003c00000 */
.L_x_2203:
[----:B------:R-:W-:Y:S01]  /*39b0*/  IMAD.MOV.U32 R25, RZ, RZ, RZ ;  /* 0x000000ffff197224 */ /* 0x000fe200078e00ff */
[----:B------:R-:W-:Y:S06]  /*39c0*/  BRA `(.L_x_2182) ;  /* 0x0000000000147947 */ /* 0x000fec0003800000 */
.L_x_2202:
[----:B------:R-:W2:Y:S02]  /*39d0*/  LDG.E.64 R4, desc[UR36][R4.64] ;  /* 0x0000002404047981 */ /* 0x000ea4000c1e1b00 */
[----:B--2---:R0:W2:Y:S01]  /*39e0*/  I2F.U64 R25, R4 ;  /* 0x0000000400197312 */ /* 0x0040a20000301000 */
[----:B------:R-:W-:Y:S05]  /*39f0*/  BRA `(.L_x_2182) ;  /* 0x0000000000087947 */ /* 0x000fea0003800000 */
.L_x_2201:
[----:B------:R-:W2:Y:S02]  /*3a00*/  LDG.E R4, desc[UR36][R4.64] ;  /* 0x0000002404047981 */ /* 0x000ea4000c1e1900 */
[----:B--2---:R-:W-:-:S07]  /*3a10*/  I2FP.F32.U32 R25, R4 ;  /* 0x0000000400197245 */ /* 0x004fce0000201000 */
.L_x_2182:
[----:B------:R-:W-:Y:S05]  /*3a20*/  BSYNC B6 ;  /* 0x0000000000067941 */ /* 0x000fea0003800000 */
.L_x_2176:
[----:B------:R-:W-:-:S07]  /*3a30*/  VIADD R19, R19, 0x80 ;  /* 0x0000008013137836 */ /* 0x000fce0000000000 */
.L_x_2147:
[----:B------:R-:W-:Y:S05]  /*3a40*/  BSYNC B7 ;  /* 0x0000000000077941 */ /* 0x000fea0003800000 */
.L_x_2146:
[----:B------:R-:W-:Y:S01]  /*3a50*/  ISETP.GE.AND P0, PT, R19, R17, PT ;  /* 0x000000111300720c */ /* 0x000fe20003f06270 */
[----:B------:R-:W-:Y:S01]  /*3a60*/  BSSY B7, `(.L_x_2204) ;  /* 0x00001cd000077945 */ /* 0x000fe20003800000 */
[----:B------:R-:W-:Y:S01]  /*3a70*/  CS2R R26, SRZ ;  /* 0x00000000001a7805 */ /* 0x000fe2000001ff00 */
[----:B------:R-:W-:-:S10]  /*3a80*/  IMAD.MOV.U32 R24, RZ, RZ, RZ ;  /* 0x000000ffff187224 */ /* 0x000fd400078e00ff */
[----:B------:R-:W-:Y:S05]  /*3a90*/  @P0 BRA `(.L_x_2205) ;  /* 0x0000001c00240947 */ /* 0x000fea0003800000 */
[----:B0---4-:R-:W0:Y:S01]  /*3aa0*/  LDC.64 R4, c[0x0][0x230] ;  /* 0x00008c00ff047b82 */ /* 0x011e220000000a00 */
        /* <DEDUP_REMOVED lines=20> */
.L_x_2210:
[----:B------:R-:W4:Y:S02]  /*3bf0*/  LDG.E.U8 R4, desc[UR36][R4.64] ;  /* 0x0000002404047981 */ /* 0x000f24000c1e1100 */
[----:B----4-:R-:W-:Y:S01]  /*3c00*/  I2FP.F32.U32 R24, R4 ;  /* 0x0000000400187245 */ /* 0x010fe20000201000 */
[----:B------:R-:W-:Y:S06]  /*3c10*/  BRA `(.L_x_2212) ;  /* 0x0000000c002c7947 */ /* 0x000fec0003800000 */
.L_x_2209:
        /* <DEDUP_REMOVED lines=9> */
.L_x_2214:
[----:B------:R-:W4:Y:S02]  /*3cb0*/  LDG.E R4, desc[UR36][R4.64] ;  /* 0x0000002404047981 */ /* 0x000f24000c1e1900 */
[----:B----4-:R-:W-:Y:S01]  /*3cc0*/  I2FP.F32.S32 R24, R4 ;  /* 0x0000000400187245 */ /* 0x010fe20000201400 */
[----:B------:R-:W-:Y:S06]  /*3cd0*/  BRA `(.L_x_2212) ;  /* 0x0000000800fc7947 */ /* 0x000fec0003800000 */
.L_x_2213:
[----:B------:R-:W4:Y:S02]  /*3ce0*/  LDG.E.U16 R4, desc[UR36][R4.64] ;  /* 0x0000002404047981 */ /* 0x000f24000c1e1500 */
[----:B----4-:R0:W4:Y:S01]  /*3cf0*/  I2F.S16 R24, R4 ;  /* 0x0000000400187306 */ /* 0x0101220000101400 */
[----:B------:R-:W-:Y:S05]  /*3d00*/  BRA `(.L_x_2212) ;  /* 0x0000000800f07947 */ /* 0x000fea0003800000 */
.L_x_2208:
        /* <DEDUP_REMOVED lines=8> */
.L_x_2216:
[----:B------:R-:W4:Y:S02]  /*3d90*/  LDG.E.U16 R4, desc[UR36][R4.64] ;  /* 0x0000002404047981 */ /* 0x000f24000c1e1500 */
[----:B----4-:R-:W-:Y:S01]  /*3da0*/  HADD2.F32 R24, -RZ, R4.H0_H0 ;  /* 0x20000004ff187230 */ /* 0x010fe20000004100 */
[----:B------:R-:W-:Y:S06]  /*3db0*/  BRA `(.L_x_2212) ;  /* 0x0000000800c47947 */ /* 0x000fec0003800000 */
.L_x_2215:
        /* <DEDUP_REMOVED lines=8> */
.L_x_2218:
[----:B------:R-:W4:Y:S02]  /*3e40*/  LDG.E.U16 R4, desc[UR36][R4.64] ;  /* 0x0000002404047981 */ /* 0x000f24000c1e1500 */
[----:B----4-:R-:W-:Y:S01]  /*3e50*/  HADD2.F32 R24, -RZ, R4.H0_H0 ;  /* 0x20000004ff187230 */ /* 0x010fe20000004100 */
[----:B------:R-:W-:Y:S06]  /*3e60*/  BRA `(.L_x_2212) ;  /* 0x0000000800987947 */ /* 0x000fec0003800000 */
.L_x_2217:
[----:B------:R-:W4:Y:S01]  /*3e70*/  LDG.E.64 R4, desc[UR36][R4.64] ;  /* 0x0000002404047981 */ /* 0x000f22000c1e1b00 */
[----:B------:R-:W-:Y:S01]  /*3e80*/  UMOV UR4, 0xf0000000 ;  /* 0xf000000000047882 */ /* 0x000fe20000000000 */
[----:B------:R-:W-:Y:S01]  /*3e90*/  UMOV UR5, 0x380fffff ;  /* 0x380fffff00057882 */ /* 0x000fe20000000000 */
[----:B----4-:R-:W0:Y:S01]  /*3ea0*/  F2F.F32.F64 R24, R4 ;  /* 0x0000000400187310 */ /* 0x010e220000301000 */
[----:B------:R-:W-:-:S14]  /*3eb0*/  DSETP.GEU.AND P0, PT, |R4|, UR4, PT ;  /* 0x0000000404007e2a */ /* 0x000fdc000bf0e200 */
[----:B0-----:R-:W-:Y:S01]  /*3ec0*/  @!P0 FMUL R24, R24, 1.175494350822287508e-38 ;  /* 0x0080000018188820 */ /* 0x001fe20000400000 */
[----:B------:R-:W-:Y:S06]  /*3ed0*/  BRA `(.L_x_2212) ;  /* 0x00000008007c7947 */ /* 0x000fec0003800000 */
.L_x_2207:
        /* <DEDUP_REMOVED lines=12> */
.L_x_2221:
[----:B------:R-:W4:Y:S01]  /*3fa0*/  LDG.E.64 R4, desc[UR36][R4.64] ;  /* 0x0000002404047981 */ /* 0x000f22000c1e1b00 */
[----:B------:R-:W-:Y:S01]  /*3fb0*/  UMOV UR4, 0xf0000000 ;  /* 0xf000000000047882 */ /* 0x000fe20000000000 */
[----:B------:R-:W-:Y:S01]  /*3fc0*/  UMOV UR5, 0x380fffff ;  /* 0x380fffff00057882 */ /* 0x000fe20000000000 */
[----:B----4-:R-:W0:Y:S01]  /*3fd0*/  F2F.F32.F64 R24, R4 ;  /* 0x0000000400187310 */ /* 0x010e220000301000 */
[----:B------:R-:W-:-:S14]  /*3fe0*/  DSETP.GEU.AND P0, PT, |R4|, UR4, PT ;  /* 0x0000000404007e2a */ /* 0x000fdc000bf0e200 */
[----:B0-----:R-:W-:Y:S01]  /*3ff0*/  @!P0 FMUL R24, R24, 1.175494350822287508e-38 ;  /* 0x0080000018188820 */ /* 0x001fe20000400000 */
[----:B------:R-:W-:Y:S06]  /*4000*/  BRA `(.L_x_2212) ;  /* 0x0000000800307947 */ /* 0x000fec0003800000 */
.L_x_2220:
        /* <DEDUP_REMOVED lines=26> */
.L_x_2223:
        /* <DEDUP_REMOVED lines=13> */
.L_x_2222:
[----:B------:R-:W4:Y:S02]  /*4280*/  LDG.E.U16 R4, desc[UR36][R4.64] ;  /* 0x0000002404047981 */ /* 0x000f24000c1e1500 */
[----:B----4-:R-:W-:Y:S01]  /*4290*/  IMAD.U32 R24, R4, 0x10000, RZ ;  /* 0x0001000004187824 */ /* 0x010fe200078e00ff */
[----:B------:R-:W-:Y:S06]  /*42a0*/  BRA `(.L_x_2212) ;  /* 0x0000000400887947 */ /* 0x000fec0003800000 */
.L_x_2219:
        /* <DEDUP_REMOVED lines=11> */
.L_x_2226:
        /* <DEDUP_REMOVED lines=20> */
.L_x_2228:
[----:B------:R-:W-:Y:S05]  /*44a0*/  BSYNC B0 ;  /* 0x0000000000007941 */ /* 0x000fea0003800000 */
.L_x_2227:
[----:B------:R-:W-:Y:S01]  /*44b0*/  IMAD.SHL.U32 R3, R3, 0x100000, RZ ;  /* 0x0010000003037824 */ /* 0x000fe200078e00ff */
[----:B------:R-:W-:-:S04]  /*44c0*/  LEA R5, R0, 0x3b800000, 0x17 ;  /* 0x3b80000000057811 */ /* 0x000fc800078eb8ff */
[----:B------:R-:W-:Y:S01]  /*44d0*/  LOP3.LUT R24, R5, R3, R24, 0xfe, !PT ;  /* 0x0000000305187212 */ /* 0x000fe200078efe18 */
[----:B------:R-:W-:Y:S06]  /*44e0*/  BRA `(.L_x_2212) ;  /* 0x0000000000f87947 */ /* 0x000fec0003800000 */
.L_x_2225:
        /* <DEDUP_REMOVED lines=20> */
.L_x_2230:
[----:B------:R-:W-:Y:S05]  /*4630*/  BSYNC B0 ;  /* 0x0000000000007941 */ /* 0x000fea0003800000 */
.L_x_2229:
[----:B------:R-:W-:Y:S01]  /*4640*/  IMAD.SHL.U32 R3, R3, 0x200000, RZ ;  /* 0x0020000003037824 */ /* 0x000fe200078e00ff */
[----:B------:R-:W-:-:S04]  /*4650*/  LEA R5, R0, 0x37800000, 0x17 ;  /* 0x3780000000057811 */ /* 0x000fc800078eb8ff */
[----:B------:R-:W-:Y:S01]  /*4660*/  LOP3.LUT R24, R5, R3, R24, 0xfe, !PT ;  /* 0x0000000305187212 */ /* 0x000fe200078efe18 */
[----:B------:R-:W-:Y:S06]  /*4670*/  BRA `(.L_x_2212) ;  /* 0x0000000000947947 */ /* 0x000fec0003800000 */
.L_x_2224:
        /* <DEDUP_REMOVED lines=14> */
.L_x_2211:
        /* <DEDUP_REMOVED lines=16> */
.L_x_2233:
[----:B------:R-:W-:Y:S01]  /*4860*/  IMAD.MOV.U32 R24, RZ, RZ, RZ ;  /* 0x000000ffff187224 */ /* 0x000fe200078e00ff */
[----:B------:R-:W-:Y:S06]  /*4870*/  BRA `(.L_x_2212) ;  /* 0x0000000000147947 */ /* 0x000fec0003800000 */
.L_x_2232:
[----:B------:R-:W4:Y:S02]  /*4880*/  LDG.E.64 R4, desc[UR36][R4.64] ;  /* 0x0000002404047981 */ /* 0x000f24000c1e1b00 */
[----:B----4-:R0:W4:Y:S01]  /*4890*/  I2F.U64 R24, R4 ;  /* 0x0000000400187312 */ /* 0x0101220000301000 */
[----:B------:R-:W-:Y:S05]  /*48a0*/  BRA `(.L_x_2212) ;  /* 0x0000000000087947 */ /* 0x000fea0003800000 */
.L_x_2231:
[----:B------:R-:W4:Y:S02]  /*48b0*/  LDG.E R4, desc[UR36][R4.64] ;  /* 0x0000002404047981 */ /* 0x000f24000c1e1900 */
[----:B----4-:R-:W-:-:S07]  /*48c0*/  I2FP.F32.U32 R24, R4 ;  /* 0x0000000400187245 */ /* 0x010fce0000201000 */
.L_x_2212:
[----:B------:R-:W-:Y:S05]  /*48d0*/  BSYNC B6 ;  /* 0x0000000000067941 */ /* 0x000fea0003800000 */
.L_x_2206:
[----:B------:R-:W1:Y:S01]  /*48e0*/  LDC.U8 R6, c[0x0][0x245] ;  /* 0x00009140ff067b82 */ /* 0x000e620000000000 */
[----:B------:R-:W-:Y:S01]  /*48f0*/  ULDC UR4, c[0x0][0x24c] ;  /* 0x0000930000047ab9 */ /* 0x000fe20000000800 */
[----:B------:R-:W-:Y:S01]  /*4900*/  BSSY B6, `(.L_x_2234) ;  /* 0x00000e1000067945 */ /* 0x000fe20003800000 */
        /* <DEDUP_REMOVED lines=18> */
.L_x_2238:
[----:B------:R-:W2:Y:S02]  /*4a30*/  LDG.E.U8 R4, desc[UR36][R4.64] ;  /* 0x0000002404047981 */ /* 0x000ea4000c1e1100 */
[----:B--2---:R-:W-:Y:S01]  /*4a40*/  I2FP.F32.U32 R27, R4 ;  /* 0x00000004001b7245 */ /* 0x004fe20000201000 */
[----:B------:R-:W-:Y:S06]  /*4a50*/  BRA `(.L_x_2240) ;  /* 0x0000000c002c7947 */ /* 0x000fec0003800000 */
.L_x_2237:
        /* <DEDUP_REMOVED lines=9> */
.L_x_2242:
[----:B------:R-:W2:Y:S02]  /*4af0*/  LDG.E R4, desc[UR36][R4.64] ;  /* 0x0000002404047981 */ /* 0x000ea4000c1e1900 */
[----:B--2---:R-:W-:Y:S01]  /*4b00*/  I2FP.F32.S32 R27, R4 ;  /* 0x00000004001b7245 */ /* 0x004fe20000201400 */
[----:B------:R-:W-:Y:S06]  /*4b10*/  BRA `(.L_x_2240) ;  /* 0x0000000800fc7947 */ /* 0x000fec0003800000 */
.L_x_2241:
[----:B------:R-:W2:Y:S02]  /*4b20*/  LDG.E.U16 R4, desc[UR36][R4.64] ;  /* 0x0000002404047981 */ /* 0x000ea4000c1e1500 */
[----:B--2---:R0:W1:Y:S01]  /*4b30*/  I2F.S16 R27, R4 ;  /* 0x00000004001b7306 */ /* 0x0040620000101400 */
[----:B------:R-:W-:Y:S05]  /*4b40*/  BRA `(.L_x_2240) ;  /* 0x0000000800f07947 */ /* 0x000fea0003800000 */
.L_x_2236:
        /* <DEDUP_REMOVED lines=8> */
.L_x_2244:
[----:B------:R-:W2:Y:S02]  /*4bd0*/  LDG.E.U16 R4, desc[UR36][R4.64] ;  /* 0x0000002404047981 */ /* 0x000ea4000c1e1500 */
[----:B--2---:R-:W-:Y:S01]  /*4be0*/  HADD2.F32 R27, -RZ, R4.H0_H0 ;  /* 0x20000004ff1b7230 */ /* 0x004fe20000004100 */
[----:B------:R-:W-:Y:S06]  /*4bf0*/  BRA `(.L_x_2240) ;  /* 0x0000000800c47947 */ /* 0x000fec0003800000 */
.L_x_2243:
        /* <DEDUP_REMOVED lines=8> */
.L_x_2246:
[----:B------:R-:W2:Y:S02]  /*4c80*/  LDG.E.U16 R4, desc[UR36][R4.64] ;  /* 0x0000002404047981 */ /* 0x000ea4000c1e1500 */
[----:B--2---:R-:W-:Y:S01]  /*4c90*/  HADD2.F32 R27, -RZ, R4.H0_H0 ;  /* 0x20000004ff1b7230 */ /* 0x004fe20000004100 */
[----:B------:R-:W-:Y:S06]  /*4ca0*/  BRA `(.L_x_2240) ;  /* 0x0000000800987947 */ /* 0x000fec0003800000 */
.L_x_2245:
[----:B------:R-:W2:Y:S01]  /*4cb0*/  LDG.E.64 R4, desc[UR36][R4.64] ;  /* 0x0000002404047981 */ /* 0x000ea2000c1e1b00 */
[----:B------:R-:W-:Y:S01]  /*4cc0*/  UMOV UR4, 0xf0000000 ;  /* 0xf000000000047882 */ /* 0x000fe20000000000 */
[----:B------:R-:W-:Y:S01]  /*4cd0*/  UMOV UR5, 0x380fffff ;  /* 0x380fffff00057882 */ /* 0x000fe20000000000 */
[----:B--2---:R-:W0:Y:S01]  /*4ce0*/  F2F.F32.F64 R27, R4 ;  /* 0x00000004001b7310 */ /* 0x004e220000301000 */
[----:B------:R-:W-:-:S14]  /*4cf0*/  DSETP.GEU.AND P0, PT, |R4|, UR4, PT ;  /* 0x0000000404007e2a */ /* 0x000fdc000bf0e200 */
[----:B0-----:R-:W-:Y:S01]  /*4d00*/  @!P0 FMUL R27, R27, 1.175494350822287508e-38 ;  /* 0x008000001b1b8820 */ /* 0x001fe20000400000 */
[----:B------:R-:W-:Y:S06]  /*4d10*/  BRA `(.L_x_2240) ;  /* 0x00000008007c7947 */ /* 0x000fec0003800000 */
.L_x_2235:
        /* <DEDUP_REMOVED lines=12> */
.L_x_2249:
[----:B------:R-:W2:Y:S01]  /*4de0*/  LDG.E.64 R4, desc[UR36][R4.64] ;  /* 0x0000002404047981 */ /* 0x000ea2000c1e1b00 */
[----:B------:R-:W-:Y:S01]  /*4df0*/  UMOV UR4, 0xf0000000 ;  /* 0xf000000000047882 */ /* 0x000fe20000000000 */
[----:B------:R-:W-:Y:S01]  /*4e00*/  UMOV UR5, 0x380fffff ;  /* 0x380fffff00057882 */ /* 0x000fe20000000000 */
[----:B--2---:R-:W0:Y:S01]  /*4e10*/  F2F.F32.F64 R27, R4 ;  /* 0x00000004001b7310 */ /* 0x004e220000301000 */
[----:B------:R-:W-:-:S14]  /*4e20*/  DSETP.GEU.AND P0, PT, |R4|, UR4, PT ;  /* 0x0000000404007e2a */ /* 0x000fdc000bf0e200 */
[----:B0-----:R-:W-:Y:S01]  /*4e30*/  @!P0 FMUL R27, R27, 1.175494350822287508e-38 ;  /* 0x008000001b1b8820 */ /* 0x001fe20000400000 */
[----:B------:R-:W-:Y:S06]  /*4e40*/  BRA `(.L_x_2240) ;  /* 0x0000000800307947 */ /* 0x000fec0003800000 */
.L_x_2248:
        /* <DEDUP_REMOVED lines=26> */
.L_x_2251:
        /* <DEDUP_REMOVED lines=13> */
.L_x_2250:
[----:B------:R-:W2:Y:S02]  /*50c0*/  LDG.E.U16 R4, desc[UR36][R4.64] ;  /* 0x0000002404047981 */ /* 0x000ea4000c1e1500 */
[----:B--2---:R-:W-:Y:S01]  /*50d0*/  IMAD.U32 R27, R4, 0x10000, RZ ;  /* 0x00010000041b7824 */ /* 0x004fe200078e00ff */
[----:B------:R-:W-:Y:S06]  /*50e0*/  BRA `(.L_x_2240) ;  /* 0x0000000400887947 */ /* 0x000fec0003800000 */
.L_x_2247:
        /* <DEDUP_REMOVED lines=11> */
.L_x_2254:
        /* <DEDUP_REMOVED lines=20> */
.L_x_2256:
[----:B------:R-:W-:Y:S05]  /*52e0*/  BSYNC B0 ;  /* 0x0000000000007941 */ /* 0x000fea0003800000 */
.L_x_2255:
[----:B------:R-:W-:Y:S01]  /*52f0*/  IMAD.SHL.U32 R3, R3, 0x100000, RZ ;  /* 0x0010000003037824 */ /* 0x000fe200078e00ff */
[----:B------:R-:W-:-:S04]  /*5300*/  LEA R0, R0, 0x3b800000, 0x17 ;  /* 0x3b80000000007811 */ /* 0x000fc800078eb8ff */
[----:B------:R-:W-:Y:S01]  /*5310*/  LOP3.LUT R27, R0, R3, R27, 0xfe, !PT ;  /* 0x00000003001b7212 */ /* 0x000fe200078efe1b */
[----:B------:R-:W-:Y:S06]  /*5320*/  BRA `(.L_x_2240) ;  /* 0x0000000000f87947 */ /* 0x000fec0003800000 */
.L_x_2253:
        /* <DEDUP_REMOVED lines=20> */
.L_x_2258:
[----:B------:R-:W-:Y:S05]  /*5470*/  BSYNC B0 ;  /* 0x0000000000007941 */ /* 0x000fea0003800000 */
.L_x_2257:
[----:B------:R-:W-:Y:S01]  /*5480*/  IMAD.SHL.U32 R3, R3, 0x200000, RZ ;  /* 0x0020000003037824 */ /* 0x000fe200078e00ff */
[----:B------:R-:W-:-:S04]  /*5490*/  LEA R0, R0, 0x37800000, 0x17 ;  /* 0x3780000000007811 */ /* 0x000fc800078eb8ff */
[----:B------:R-:W-:Y:S01]  /*54a0*/  LOP3.LUT R27, R0, R3, R27, 0xfe, !PT ;  /* 0x00000003001b7212 */ /* 0x000fe200078efe1b */
[----:B------:R-:W-:Y:S06]  /*54b0*/  BRA `(.L_x_2240) ;  /* 0x0000000000947947 */ /* 0x000fec0003800000 */
.L_x_2252:
        /* <DEDUP_REMOVED lines=14> */
.L_x_2239:
        /* <DEDUP_REMOVED lines=16> */
.L_x_2261:
[----:B------:R-:W-:Y:S01]  /*56a0*/  IMAD.MOV.U32 R27, RZ, RZ, RZ ;  /* 0x000000ffff1b7224 */ /* 0x000fe200078e00ff */
[----:B------:R-:W-:Y:S06]  /*56b0*/  BRA `(.L_x_2240) ;  /* 0x0000000000147947 */ /* 0x000fec0003800000 */
.L_x_2260:
[----:B------:R-:W2:Y:S02]  /*56c0*/  LDG.E.64 R4, desc[UR36][R4.64] ;  /* 0x0000002404047981 */ /* 0x000ea4000c1e1b00 */
[----:B--2---:R0:W1:Y:S01]  /*56d0*/  I2F.U64 R27, R4 ;  /* 0x00000004001b7312 */ /* 0x0040620000301000 */
[----:B------:R-:W-:Y:S05]  /*56e0*/  BRA `(.L_x_2240) ;  /* 0x0000000000087947 */ /* 0x000fea0003800000 */
.L_x_2259:
[----:B------:R-:W2:Y:S02]  /*56f0*/  LDG.E R4, desc[UR36][R4.64] ;  /* 0x0000002404047981 */ /* 0x000ea4000c1e1900 */
[----:B--2---:R-:W-:-:S07]  /*5700*/  I2FP.F32.U32 R27, R4 ;  /* 0x00000004001b7245 */ /* 0x004fce0000201000 */
.L_x_2240:
[----:B------:R-:W-:Y:S05]  /*5710*/  BSYNC B6 ;  /* 0x0000000000067941 */ /* 0x000fea0003800000 */
.L_x_2234:
[----:B------:R-:W-:-:S07]  /*5720*/  VIADD R19, R19, 0x80 ;  /* 0x0000008013137836 */ /* 0x000fce0000000000 */
.L_x_2205:
[----:B------:R-:W-:Y:S05]  /*5730*/  BSYNC B7 ;  /* 0x0000000000077941 */ /* 0x000fea0003800000 */
.L_x_2204:
[----:B------:R-:W-:Y:S01]  /*5740*/  ISETP.GE.AND P0, PT, R19, R17, PT ;  /* 0x000000111300720c */ /* 0x000fe20003f06270 */
[----:B------:R-:W-:Y:S01]  /*5750*/  BSSY B7, `(.L_x_2262) ;  /* 0x00001c6000077945 */ /* 0x000fe20003800000 */
[----:B------:R-:W-:-:S11]  /*5760*/  IMAD.MOV.U32 R18, RZ, RZ, RZ ;  /* 0x000000ffff127224 */ /* 0x000fd600078e00ff */
        /* <DEDUP_REMOVED lines=22> */
.L_x_2268:
[----:B------:R-:W4:Y:S02]  /*58d0*/  LDG.E.U8 R4, desc[UR36][R4.64] ;  /* 0x0000002404047981 */ /* 0x000f24000c1e1100 */
[----:B----4-:R-:W-:Y:S01]  /*58e0*/  I2FP.F32.U32 R18, R4 ;  /* 0x0000000400127245 */ /* 0x010fe20000201000 */
[----:B------:R-:W-:Y:S06]  /*58f0*/  BRA `(.L_x_2270) ;  /* 0x0000000c002c7947 */ /* 0x000fec0003800000 */
.L_x_2267:
        /* <DEDUP_REMOVED lines=9> */
.L_x_2272:
[----:B------:R-:W4:Y:S02]  /*5990*/  LDG.E R4, desc[UR36][R4.64] ;  /* 0x0000002404047981 */ /* 0x000f24000c1e1900 */
[----:B----4-:R-:W-:Y:S01]  /*59a0*/  I2FP.F32.S32 R18, R4 ;  /* 0x0000000400127245 */ /* 0x010fe20000201400 */
[----:B------:R-:W-:Y:S06]  /*59b0*/  BRA `(.L_x_2270) ;  /* 0x0000000800fc7947 */ /* 0x000fec0003800000 */
.L_x_2271:
[----:B------:R-:W4:Y:S02]  /*59c0*/  LDG.E.U16 R4, desc[UR36][R4.64] ;  /* 0x0000002404047981 */ /* 0x000f24000c1e1500 */
[----:B----4-:R0:W4:Y:S01]  /*59d0*/  I2F.S16 R18, R4 ;  /* 0x0000000400127306 */ /* 0x0101220000101400 */
[----:B------:R-:W-:Y:S05]  /*59e0*/  BRA `(.L_x_2270) ;  /* 0x0000000800f07947 */ /* 0x000fea0003800000 */
.L_x_2266:
        /* <DEDUP_REMOVED lines=8> */
.L_x_2274:
[----:B------:R-:W4:Y:S02]  /*5a70*/  LDG.E.U16 R4, desc[UR36][R4.64] ;  /* 0x0000002404047981 */ /* 0x000f24000c1e1500 */
[----:B----4-:R-:W-:Y:S01]  /*5a80*/  HADD2.F32 R18, -RZ, R4.H0_H0 ;  /* 0x20000004ff127230 */ /* 0x010fe20000004100 */
[----:B------:R-:W-:Y:S06]  /*5a90*/  BRA `(.L_x_2270) ;  /* 0x0000000800c47947 */ /* 0x000fec0003800000 */
.L_x_2273:
        /* <DEDUP_REMOVED lines=8> */
.L_x_2276:
[----:B------:R-:W4:Y:S02]  /*5b20*/  LDG.E.U16 R4, desc[UR36][R4.64] ;  /* 0x0000002404047981 */ /* 0x000f24000c1e1500 */
[----:B----4-:R-:W-:Y:S01]  /*5b30*/  HADD2.F32 R18, -RZ, R4.H0_H0 ;  /* 0x20000004ff127230 */ /* 0x010fe20000004100 */
[----:B------:R-:W-:Y:S06]  /*5b40*/  BRA `(.L_x_2270) ;  /* 0x0000000800987947 */ /* 0x000fec0003800000 */
.L_x_2275:
[----:B------:R-:W4:Y:S01]  /*5b50*/  LDG.E.64 R4, desc[UR36][R4.64] ;  /* 0x0000002404047981 */ /* 0x000f22000c1e1b00 */
[----:B------:R-:W-:Y:S01]  /*5b60*/  UMOV UR4, 0xf0000000 ;  /* 0xf000000000047882 */ /* 0x000fe20000000000 */
[----:B------:R-:W-:Y:S01]  /*5b70*/  UMOV UR5, 0x380fffff ;  /* 0x380fffff00057882 */ /* 0x000fe20000000000 */
[----:B----4-:R-:W0:Y:S01]  /*5b80*/  F2F.F32.F64 R18, R4 ;  /* 0x0000000400127310 */ /* 0x010e220000301000 */
[----:B------:R-:W-:-:S14]  /*5b90*/  DSETP.GEU.AND P0, PT, |R4|, UR4, PT ;  /* 0x0000000404007e2a */ /* 0x000fdc000bf0e200 */
[----:B0-----:R-:W-:Y:S01]  /*5ba0*/  @!P0 FMUL R18, R18, 1.175494350822287508e-38 ;  /* 0x0080000012128820 */ /* 0x001fe20000400000 */
[----:B------:R-:W-:Y:S06]  /*5bb0*/  BRA `(.L_x_2270) ;  /* 0x00000008007c7947 */ /* 0x000fec0003800000 */
.L_x_2265:
        /* <DEDUP_REMOVED lines=12> */
.L_x_2279:
[----:B------:R-:W4:Y:S01]  /*5c80*/  LDG.E.64 R4, desc[UR36][R4.64] ;  /* 0x0000002404047981 */ /* 0x000f22000c1e1b00 */
[----:B------:R-:W-:Y:S01]  /*5c90*/  UMOV UR4, 0xf0000000 ;  /* 0xf000000000047882 */ /* 0x000fe20000000000 */
[----:B------:R-:W-:Y:S01]  /*5ca0*/  UMOV UR5, 0x380fffff ;  /* 0x380fffff00057882 */ /* 0x000fe20000000000 */
[----:B----4-:R-:W0:Y:S01]  /*5cb0*/  F2F.F32.F64 R18, R4 ;  /* 0x0000000400127310 */ /* 0x010e220000301000 */
[----:B------:R-:W-:-:S14]  /*5cc0*/  DSETP.GEU.AND P0, PT, |R4|, UR4, PT ;  /* 0x0000000404007e2a */ /* 0x000fdc000bf0e200 */
[----:B0-----:R-:W-:Y:S01]  /*5cd0*/  @!P0 FMUL R18, R18, 1.175494350822287508e-38 ;  /* 0x0080000012128820 */ /* 0x001fe20000400000 */
[----:B------:R-:W-:Y:S06]  /*5ce0*/  BRA `(.L_x_2270) ;  /* 0x0000000800307947 */ /* 0x000fec0003800000 */
.L_x_2278:
        /* <DEDUP_REMOVED lines=26> */
.L_x_2281:
        /* <DEDUP_REMOVED lines=13> */
.L_x_2280:
[----:B------:R-:W4:Y:S02]  /*5f60*/  LDG.E.U16 R4, desc[UR36][R4.64] ;  /* 0x0000002404047981 */ /* 0x000f24000c1e1500 */
[----:B----4-:R-:W-:Y:S01]  /*5f70*/  IMAD.U32 R18, R4, 0x10000, RZ ;  /* 0x0001000004127824 */ /* 0x010fe200078e00ff */
[----:B------:R-:W-:Y:S06]  /*5f80*/  BRA `(.L_x_2270) ;  /* 0x0000000400887947 */ /* 0x000fec0003800000 */
.L_x_2277:
        /* <DEDUP_REMOVED lines=11> */
.L_x_2284:
        /* <DEDUP_REMOVED lines=20> */
.L_x_2286:
[----:B------:R-:W-:Y:S05]  /*6180*/  BSYNC B0 ;  /* 0x0000000000007941 */ /* 0x000fea0003800000 */
.L_x_2285:
[----:B------:R-:W-:Y:S01]  /*6190*/  IMAD.SHL.U32 R3, R3, 0x100000, RZ ;  /* 0x0010000003037824 */ /* 0x000fe200078e00ff */
[----:B------:R-:W-:-:S04]  /*61a0*/  LEA R5, R0, 0x3b800000, 0x17 ;  /* 0x3b80000000057811 */ /* 0x000fc800078eb8ff */
[----:B------:R-:W-:Y:S01]  /*61b0*/  LOP3.LUT R18, R5, R3, R18, 0xfe, !PT ;  /* 0x0000000305127212 */ /* 0x000fe200078efe12 */
[----:B------:R-:W-:Y:S06]  /*61c0*/  BRA `(.L_x_2270) ;  /* 0x0000000000f87947 */ /* 0x000fec0003800000 */
.L_x_2283:
        /* <DEDUP_REMOVED lines=20> */
.L_x_2288:
[----:B------:R-:W-:Y:S05]  /*6310*/  BSYNC B0 ;  /* 0x0000000000007941 */ /* 0x000fea0003800000 */
.L_x_2287:
[----:B------:R-:W-:Y:S01]  /*6320*/  IMAD.SHL.U32 R3, R3, 0x200000, RZ ;  /* 0x0020000003037824 */ /* 0x000fe200078e00ff */
[----:B------:R-:W-:-:S04]  /*6330*/  LEA R5, R0, 0x37800000, 0x17 ;  /* 0x3780000000057811 */ /* 0x000fc800078eb8ff */
[----:B------:R-:W-:Y:S01]  /*6340*/  LOP3.LUT R18, R5, R3, R18, 0xfe, !PT ;  /* 0x0000000305127212 */ /* 0x000fe200078efe12 */
[----:B------:R-:W-:Y:S06]  /*6350*/  BRA `(.L_x_2270) ;  /* 0x0000000000947947 */ /* 0x000fec0003800000 */
.L_x_2282:
        /* <DEDUP_REMOVED lines=14> */
.L_x_2269:
        /* <DEDUP_REMOVED lines=16> */
.L_x_2291:
[----:B------:R-:W-:Y:S01]  /*6540*/  IMAD.MOV.U32 R18, RZ, RZ, RZ ;  /* 0x000000ffff127224 */ /* 0x000fe200078e00ff */
[----:B------:R-:W-:Y:S06]  /*6550*/  BRA `(.L_x_2270) ;  /* 0x0000000000147947 */ /* 0x000fec0003800000 */
.L_x_2290:
[----:B------:R-:W4:Y:S02]  /*6560*/  LDG.E.64 R4, desc[UR36][R4.64] ;  /* 0x0000002404047981 */ /* 0x000f24000c1e1b00 */
[----:B----4-:R0:W4:Y:S01]  /*6570*/  I2F.U64 R18, R4 ;  /* 0x0000000400127312 */ /* 0x0101220000301000 */
[----:B------:R-:W-:Y:S05]  /*6580*/  BRA `(.L_x_2270) ;  /* 0x0000000000087947 */ /* 0x000fea0003800000 */
.L_x_2289:
[----:B------:R-:W4:Y:S02]  /*6590*/  LDG.E R4, desc[UR36][R4.64] ;  /* 0x0000002404047981 */ /* 0x000f24000c1e1900 */
[----:B----4-:R-:W-:-:S07]  /*65a0*/  I2FP.F32.U32 R18, R4 ;  /* 0x0000000400127245 */ /* 0x010fce0000201000 */
.L_x_2270:
[----:B------:R-:W-:Y:S05]  /*65b0*/  BSYNC B6 ;  /* 0x0000000000067941 */ /* 0x000fea0003800000 */
.L_x_2264:
        /* <DEDUP_REMOVED lines=20> */
.L_x_2295:
[----:B------:R-:W2:Y:S02]  /*6700*/  LDG.E.U8 R4, desc[UR36][R4.64] ;  /* 0x0000002404047981 */ /* 0x000ea4000c1e1100 */
[----:B--2---:R-:W-:Y:S01]  /*6710*/  I2FP.F32.U32 R26, R4 ;  /* 0x00000004001a7245 */ /* 0x004fe20000201000 */
[----:B------:R-:W-:Y:S06]  /*6720*/  BRA `(.L_x_2263) ;  /* 0x0000000c00207947 */ /* 0x000fec0003800000 */
.L_x_2294:
        /* <DEDUP_REMOVED lines=9> */
.L_x_2298:
[----:B------:R-:W2:Y:S02]  /*67c0*/  LDG.E R4, desc[UR36][R4.64] ;  /* 0x0000002404047981 */ /* 0x000ea4000c1e1900 */
[----:B--2---:R-:W-:Y:S01]  /*67d0*/  I2FP.F32.S32 R26, R4 ;  /* 0x00000004001a7245 */ /* 0x004fe20000201400 */
[----:B------:R-:W-:Y:S06]  /*67e0*/  BRA `(.L_x_2263) ;  /* 0x0000000800f07947 */ /* 0x000fec0003800000 */
.L_x_2297:
[----:B------:R-:W2:Y:S02]  /*67f0*/  LDG.E.U16 R4, desc[UR36][R4.64] ;  /* 0x0000002404047981 */ /* 0x000ea4000c1e1500 */
[----:B--2---:R0:W1:Y:S01]  /*6800*/  I2F.S16 R26, R4 ;  /* 0x00000004001a7306 */ /* 0x0040620000101400 */
[----:B------:R-:W-:Y:S05]  /*6810*/  BRA `(.L_x_2263) ;  /* 0x0000000800e47947 */ /* 0x000fea0003800000 */
.L_x_2293:
        /* <DEDUP_REMOVED lines=8> */
.L_x_2300:
[----:B------:R-:W2:Y:S02]  /*68a0*/  LDG.E.U16 R4, desc[UR36][R4.64] ;  /* 0x0000002404047981 */ /* 0x000ea4000c1e1500 */
[----:B--2---:R-:W-:Y:S01]  /*68b0*/  HADD2.F32 R26, -RZ, R4.H0_H0 ;  /* 0x20000004ff1a7230 */ /* 0x004fe20000004100 */
[----:B------:R-:W-:Y:S06]  /*68c0*/  BRA `(.L_x_2263) ;  /* 0x0000000800b87947 */ /* 0x000fec0003800000 */
.L_x_2299:
        /* <DEDUP_REMOVED lines=8> */
.L_x_2302:
[----:B------:R-:W2:Y:S02]  /*6950*/  LDG.E.U16 R4, desc[UR36][R4.64] ;  /* 0x0000002404047981 */ /* 0x000ea4000c1e1500 */
[----:B--2---:R-:W-:Y:S01]  /*6960*/  HADD2.F32 R26, -RZ, R4.H0_H0 ;  /* 0x20000004ff1a7230 */ /* 0x004fe20000004100 */
[----:B------:R-:W-:Y:S06]  /*6970*/  BRA `(.L_x_2263) ;  /* 0x00000008008c7947 */ /* 0x000fec0003800000 */
.L_x_2301:
[----:B------:R-:W2:Y:S01]  /*6980*/  LDG.E.64 R4, desc[UR36][R4.64] ;  /* 0x0000002404047981 */ /* 0x000ea2000c1e1b00 */
[----:B------:R-:W-:Y:S01]  /*6990*/  UMOV UR4, 0xf0000000 ;  /* 0xf000000000047882 */ /* 0x000fe20000000000 */
[----:B------:R-:W-:Y:S01]  /*69a0*/  UMOV UR5, 0x380fffff ;  /* 0x380fffff00057882 */ /* 0x000fe20000000000 */
[----:B--2---:R-:W0:Y:S01]  /*69b0*/  F2F.F32.F64 R26, R4 ;  /* 0x00000004001a7310 */ /* 0x004e220000301000 */
[----:B------:R-:W-:-:S14]  /*69c0*/  DSETP.GEU.AND P0, PT, |R4|, UR4, PT ;  /* 0x0000000404007e2a */ /* 0x000fdc000bf0e200 */
[----:B0-----:R-:W-:Y:S01]  /*69d0*/  @!P0 FMUL R26, R26, 1.175494350822287508e-38 ;  /* 0x008000001a1a8820 */ /* 0x001fe20000400000 */
[----:B------:R-:W-:Y:S06]  /*69e0*/  BRA `(.L_x_2263) ;  /* 0x0000000800707947 */ /* 0x000fec0003800000 */
.L_x_2292:
        /* <DEDUP_REMOVED lines=12> */
.L_x_2305:
[----:B------:R-:W2:Y:S01]  /*6ab0*/  LDG.E.64 R4, desc[UR36][R4.64] ;  /* 0x0000002404047981 */ /* 0x000ea2000c1e1b00 */
[----:B------:R-:W-:Y:S01]  /*6ac0*/  UMOV UR4, 0xf0000000 ;  /* 0xf000000000047882 */ /* 0x000fe20000000000 */
[----:B------:R-:W-:Y:S01]  /*6ad0*/  UMOV UR5, 0x380fffff ;  /* 0x380fffff00057882 */ /* 0x000fe20000000000 */
[----:B--2---:R-:W0:Y:S01]  /*6ae0*/  F2F.F32.F64 R26, R4 ;  /* 0x00000004001a7310 */ /* 0x004e220000301000 */
[----:B------:R-:W-:-:S14]  /*6af0*/  DSETP.GEU.AND P0, PT, |R4|, UR4, PT ;  /* 0x0000000404007e2a */ /* 0x000fdc000bf0e200 */
[----:B0-----:R-:W-:Y:S01]  /*6b00*/  @!P0 FMUL R26, R26, 1.175494350822287508e-38 ;  /* 0x008000001a1a8820 */ /* 0x001fe20000400000 */
[----:B------:R-:W-:Y:S06]  /*6b10*/  BRA `(.L_x_2263) ;  /* 0x0000000800247947 */ /* 0x000fec0003800000 */
.L_x_2304:
        /* <DEDUP_REMOVED lines=26> */
.L_x_2307:
        /* <DEDUP_REMOVED lines=13> */
.L_x_2306:
[----:B------:R-:W2:Y:S02]  /*6d90*/  LDG.E.U16 R4, desc[UR36][R4.64] ;  /* 0x0000002404047981 */ /* 0x000ea4000c1e1500 */
[----:B--2---:R-:W-:Y:S01]  /*6da0*/  IMAD.U32 R26, R4, 0x10000, RZ ;  /* 0x00010000041a7824 */ /* 0x004fe200078e00ff */
[----:B------:R-:W-:Y:S06]  /*6db0*/  BRA `(.L_x_2263) ;  /* 0x00000004007c7947 */ /* 0x000fec0003800000 */
.L_x_2303:
        /* <DEDUP_REMOVED lines=11> */
.L_x_2310:
[----:B------:R-:W2:Y:S02]  /*6e70*/  LDG.E.U8 R3, desc[UR36][R4.64] ;  /* 0x0000002404037981 */ /* 0x000ea4000c1e1100 */
        /* <DEDUP_REMOVED lines=18> */
.L_x_2312:
[----:B------:R-:W-:Y:S05]  /*6fa0*/  BSYNC B0 ;  /* 0x0000000000007941 */ /* 0x000fea0003800000 */
.L_x_2311:
[----:B------:R-:W-:Y:S01]  /*6fb0*/  IMAD.SHL.U32 R3, R3, 0x100000, RZ ;  /* 0x0010000003037824 */ /* 0x000fe200078e00ff */
[----:B------:R-:W-:-:S04]  /*6fc0*/  LEA R5, R0, 0x3b800000, 0x17 ;  /* 0x3b80000000057811 */ /* 0x000fc800078eb8ff */
[----:B------:R-:W-:Y:S01]  /*6fd0*/  LOP3.LUT R26, R5, R3, R26, 0xfe, !PT ;  /* 0x00000003051a7212 */ /* 0x000fe200078efe1a */
[----:B------:R-:W-:Y:S06]  /*6fe0*/  BRA `(.L_x_2263) ;  /* 0x0000000000f07947 */ /* 0x000fec0003800000 */
.L_x_2309:
        /* <DEDUP_REMOVED lines=19> */
.L_x_2314:
[----:B------:R-:W-:Y:S05]  /*7120*/  BSYNC B0 ;  /* 0x0000000000007941 */ /* 0x000fea0003800000 */
.L_x_2313:
[----:B------:R-:W-:Y:S01]  /*7130*/  IMAD.SHL.U32 R3, R3, 0x200000, RZ ;  /* 0x0020000003037824 */ /* 0x000fe200078e00ff */
[----:B------:R-:W-:-:S04]  /*7140*/  LEA R5, R0, 0x37800000, 0x17 ;  /* 0x3780000000057811 */ /* 0x000fc800078eb8ff */
[----:B------:R-:W-:Y:S01]  /*7150*/  LOP3.LUT R26, R5, R3, R26, 0xfe, !PT ;  /* 0x00000003051a7212 */ /* 0x000fe200078efe1a */
[----:B------:R-:W-:Y:S06]  /*7160*/  BRA `(.L_x_2263) ;  /* 0x0000000000907947 */ /* 0x000fec0003800000 */
.L_x_2308:
        /* <DEDUP_REMOVED lines=14> */
.L_x_2296:
        /* <DEDUP_REMOVED lines=16> */
.L_x_2317:
[----:B------:R-:W-:Y:S05]  /*7350*/  BRA `(.L_x_2263) ;  /* 0x0000000000147947 */ /* 0x000fea0003800000 */
.L_x_2316:
[----:B------:R-:W2:Y:S02]  /*7360*/  LDG.E.64 R4, desc[UR36][R4.64] ;  /* 0x0000002404047981 */ /* 0x000ea4000c1e1b00 */
[----:B--2---:R0:W1:Y:S01]  /*7370*/  I2F.U64 R26, R4 ;  /* 0x00000004001a7312 */ /* 0x0040620000301000 */
[----:B------:R-:W-:Y:S05]  /*7380*/  BRA `(.L_x_2263) ;  /* 0x0000000000087947 */ /* 0x000fea0003800000 */
.L_x_2315:
[----:B------:R-:W2:Y:S02]  /*7390*/  LDG.E R4, desc[UR36][R4.64] ;  /* 0x0000002404047981 */ /* 0x000ea4000c1e1900 */
[----:B--2---:R-:W-:-:S07]  /*73a0*/  I2FP.F32.U32 R26, R4 ;  /* 0x00000004001a7245 */ /* 0x004fce0000201000 */
.L_x_2263:
[----:B------:R-:W-:Y:S05]  /*73b0*/  BSYNC B7 ;  /* 0x0000000000077941 */ /* 0x000fea0003800000 */
.L_x_2262:
[----:B------:R-:W0:Y:S01]  /*73c0*/  S2R R19, SR_TID.X ;  /* 0x0000000000137919 */ /* 0x000e220000002100 */
[----:B------:R-:W-:Y:S01]  /*73d0*/  ULDC.64 UR4, c[0x0][0x218] ;  /* 0x0000860000047ab9 */ /* 0x000fe20000000a00 */
[----:B------:R-:W-:Y:S01]  /*73e0*/  BSSY B6, `(.L_x_2318) ;  /* 0x00000fe000067945 */ /* 0x000fe20003800000 */
[C---:B--2--5:R-:W-:Y:S02]  /*73f0*/  FSETP.GE.FTZ.AND P3, PT, R16.reuse, UR5, PT ;  /* 0x0000000510007c0b */ /* 0x064fe4000bf76000 */
[----:B------:R-:W-:Y:S02]  /*7400*/  FSETP.GTU.FTZ.AND P1, PT, R16, UR4, PT ;  /* 0x0000000410007c0b */ /* 0x000fe4000bf3c000 */
[----:B------:R-:W2:Y:S01]  /*7410*/  LDC.U8 R16, c[0x0][0x250] ;  /* 0x00009400ff107b82 */ /* 0x000ea20000000000 */
[C---:B------:R-:W-:Y:S02]  /*7420*/  FSETP.GE.FTZ.AND P5, PT, R25.reuse, UR5, PT ;  /* 0x0000000519007c0b */ /* 0x040fe4000bfb6000 */
[----:B------:R-:W-:-:S02]  /*7430*/  FSETP.GTU.FTZ.AND P6, PT, R25, UR4, PT ;  /* 0x0000000419007c0b */ /* 0x000fc4000bfdc000 */
[----:B------:R-:W-:Y:S02]  /*7440*/  PLOP3.LUT P1, PT, P1, P3, PT, 0x20, 0x0 ;  /* 0x000000000000781c */ /* 0x000fe40000f26470 */
[----:B------:R-:W-:Y:S02]  /*7450*/  PLOP3.LUT P5, PT, P6, P5, PT, 0x20, 0x0 ;  /* 0x000000000000781c */ /* 0x000fe400037aa470 */
[C---:B-1----:R-:W-:Y:S02]  /*7460*/  FSETP.GE.FTZ.AND P0, PT, R27.reuse, UR5, PT ;  /* 0x000000051b007c0b */ /* 0x042fe4000bf16000 */
[----:B------:R-:W-:Y:S02]  /*7470*/  FSETP.GTU.FTZ.AND P4, PT, R27, UR4, PT ;  /* 0x000000041b007c0b */ /* 0x000fe4000bf9c000 */
[C---:B------:R-:W-:Y:S02]  /*7480*/  FSETP.GE.FTZ.AND P2, PT, R26.reuse, UR5, PT ;  /* 0x000000051a007c0b */ /* 0x040fe4000bf56000 */
[----:B------:R-:W-:-:S02]  /*7490*/  FSETP.GTU.FTZ.AND P3, PT, R26, UR4, PT ;  /* 0x000000041a007c0b */ /* 0x000fc4000bf7c000 */
[----:B------:R-:W-:Y:S02]  /*74a0*/  PLOP3.LUT P0, PT, P4, P0, PT, 0x20, 0x0 ;  /* 0x000000000000781c */ /* 0x000fe40002700470 */
[----:B------:R-:W-:Y:S02]  /*74b0*/  PLOP3.LUT P2, PT, P3, P2, PT, 0x20, 0x0 ;  /* 0x000000000000781c */ /* 0x000fe40001f44470 */
[----:B0--34-:R-:W-:Y:S02]  /*74c0*/  FSEL R4, R22, RZ, P1 ;  /* 0x000000ff16047208 */ /* 0x019fe40000800000 */
[----:B------:R-:W-:Y:S02]  /*74d0*/  FSEL R22, R23, RZ, P5 ;  /* 0x000000ff17167208 */ /* 0x000fe40002800000 */
[----:B------:R-:W-:Y:S02]  /*74e0*/  ISETP.GE.AND P6, PT, R19, R17, PT ;  /* 0x000000111300720c */ /* 0x000fe40003fc6270 */
[----:B------:R-:W-:-:S02]  /*74f0*/  FSEL R24, R24, RZ, P0 ;  /* 0x000000ff18187208 */ /* 0x000fc40000000000 */
[----:B------:R-:W-:-:S09]  /*7500*/  FSEL R18, R18, RZ, P2 ;  /* 0x000000ff12127208 */ /* 0x000fd20001000000 */
[----:B------:R-:W-:Y:S05]  /*7510*/  @P6 BRA `(.L_x_2319) ;  /* 0x0000000c00a86947 */ /* 0x000fea0003800000 */
[----:B------:R-:W0:Y:S01]  /*7520*/  LDC.64 R8, c[0x0][0x228] ;  /* 0x00008a00ff087b82 */ /* 0x000e220000000a00 */
[----:B------:R-:W-:Y:S01]  /*7530*/  IMAD R0, R2, 0x200, R19 ;  /* 0x0000020002007824 */ /* 0x000fe200078e0213 */
[----:B--2---:R-:W-:Y:S01]  /*7540*/  PRMT R5, R16, 0x9910, RZ ;  /* 0x0000991010057816 */ /* 0x004fe200000000ff */
[----:B------:R-:W-:Y:S01]  /*7550*/  ULDC UR4, c[0x0][0x254] ;  /* 0x0000950000047ab9 */ /* 0x000fe20000000800 */
[----:B------:R-:W-:Y:S02]  /*7560*/  VIADD R19, R19, 0x80 ;  /* 0x0000008013137836 */ /* 0x000fe40000000000 */
        /* <DEDUP_REMOVED lines=17> */
.L_x_2323:
[----:B------:R-:W0:Y:S02]  /*7680*/  F2I.S64.TRUNC R4, R4 ;  /* 0x0000000400047311 */ /* 0x000e24000020d900 */
[----:B0-----:R-:W-:-:S05]  /*7690*/  IMAD.MOV.U32 R3, RZ, RZ, R4 ;  /* 0x000000ffff037224 */ /* 0x001fca00078e0004 */
[----:B------:R0:W-:Y:S01]  /*76a0*/  STG.E.U8 desc[UR36][R8.64], R3 ;  /* 0x0000000308007986 */ /* 0x0001e2000c101124 */
[----:B------:R-:W-:Y:S05]  /*76b0*/  BRA `(.L_x_2319) ;  /* 0x0000000c00407947 */ /* 0x000fea0003800000 */
.L_x_2322:
        /* <DEDUP_REMOVED lines=9> */
.L_x_2326:
[----:B------:R-:W0:Y:S02]  /*7750*/  F2I.FTZ.TRUNC.NTZ R3, R4 ;  /* 0x0000000400037305 */ /* 0x000e24000021f100 */
[----:B0-----:R0:W-:Y:S01]  /*7760*/  STG.E desc[UR36][R8.64], R3 ;  /* 0x0000000308007986 */ /* 0x0011e2000c101924 */
[----:B------:R-:W-:Y:S05]  /*7770*/  BRA `(.L_x_2319) ;  /* 0x0000000c00107947 */ /* 0x000fea0003800000 */
.L_x_2325:
[----:B------:R-:W0:Y:S02]  /*7780*/  F2I.FTZ.TRUNC.NTZ R3, R4 ;  /* 0x0000000400037305 */ /* 0x000e24000021f100 */
[----:B0-----:R0:W-:Y:S01]  /*7790*/  STG.E.U16 desc[UR36][R8.64], R3 ;  /* 0x0000000308007986 */ /* 0x0011e2000c101524 */
[----:B------:R-:W-:Y:S05]  /*77a0*/  BRA `(.L_x_2319) ;  /* 0x0000000c00047947 */ /* 0x000fea0003800000 */
.L_x_2321:
        /* <DEDUP_REMOVED lines=8> */
.L_x_2328:
[----:B------:R-:W-:-:S05]  /*7830*/  F2FP.F16.F32.PACK_AB R4, RZ, R4 ;  /* 0x00000004ff04723e */ /* 0x000fca00000000ff */
[----:B------:R0:W-:Y:S01]  /*7840*/  STG.E.U16 desc[UR36][R8.64], R4 ;  /* 0x0000000408007986 */ /* 0x0001e2000c101524 */
[----:B------:R-:W-:Y:S05]  /*7850*/  BRA `(.L_x_2319) ;  /* 0x0000000800d87947 */ /* 0x000fea0003800000 */
.L_x_2327:
        /* <DEDUP_REMOVED lines=9> */
.L_x_2330:
[----:B------:R-:W-:-:S04]  /*78f0*/  F2FP.F16.F32.PACK_AB R3, RZ, R4 ;  /* 0x00000004ff03723e */ /* 0x000fc800000000ff */
[----:B------:R-:W-:-:S05]  /*7900*/  PRMT R3, R3, 0x5410, RZ ;  /* 0x0000541003037816 */ /* 0x000fca00000000ff */
[----:B------:R3:W-:Y:S01]  /*7910*/  STG.E desc[UR36][R8.64], R3 ;  /* 0x0000000308007986 */ /* 0x0007e2000c101924 */
[----:B------:R-:W-:Y:S05]  /*7920*/  BRA `(.L_x_2319) ;  /* 0x0000000800a47947 */ /* 0x000fea0003800000 */
.L_x_2329:
[----:B------:R-:W-:-:S06]  /*7930*/  FMUL.FTZ R4, R4, 1 ;  /* 0x3f80000004047820 */ /* 0x000fcc0000410000 */
[----:B------:R-:W0:Y:S02]  /*7940*/  F2F.F64.F32 R4, R4 ;  /* 0x0000000400047310 */ /* 0x000e240000201800 */
[----:B0-----:R0:W-:Y:S01]  /*7950*/  STG.E.64 desc[UR36][R8.64], R4 ;  /* 0x0000000408007986 */ /* 0x0011e2000c101b24 */
[----:B------:R-:W-:Y:S05]  /*7960*/  BRA `(.L_x_2319) ;  /* 0x0000000800947947 */ /* 0x000fea0003800000 */
.L_x_2320:
        /* <DEDUP_REMOVED lines=12> */
.L_x_2333:
[----:B------:R-:W-:Y:S01]  /*7a30*/  FMUL.FTZ R4, R4, 1 ;  /* 0x3f80000004047820 */ /* 0x000fe20000410000 */
[----:B------:R-:W-:-:S05]  /*7a40*/  CS2R R6, SRZ ;  /* 0x0000000000067805 */ /* 0x000fca000001ff00 */
[----:B------:R-:W0:Y:S02]  /*7a50*/  F2F.F64.F32 R4, R4 ;  /* 0x0000000400047310 */ /* 0x000e240000201800 */
[----:B0-----:R0:W-:Y:S01]  /*7a60*/  STG.E.128 desc[UR36][R8.64], R4 ;  /* 0x0000000408007986 */ /* 0x0011e2000c101d24 */
[----:B------:R-:W-:Y:S05]  /*7a70*/  BRA `(.L_x_2319) ;  /* 0x0000000800507947 */ /* 0x000fea0003800000 */
.L_x_2332:
        /* <DEDUP_REMOVED lines=20> */
.L_x_2337:
[----:B------:R-:W-:Y:S05]  /*7bc0*/  BSYNC B0 ;  /* 0x0000000000007941 */ /* 0x000fea0003800000 */
.L_x_2336:
[----:B------:R-:W-:-:S05]  /*7bd0*/  LOP3.LUT R5, R0, R5, RZ, 0xfc, !PT ;  /* 0x0000000500057212 */ /* 0x000fca00078efcff */
[----:B------:R0:W-:Y:S01]  /*7be0*/  STG.E.U8 desc[UR36][R8.64], R5 ;  /* 0x0000000508007986 */ /* 0x0001e2000c101124 */
[----:B------:R-:W-:Y:S05]  /*7bf0*/  BRA `(.L_x_2319) ;  /* 0x0000000400f07947 */ /* 0x000fea0003800000 */
.L_x_2335:
        /* <DEDUP_REMOVED lines=12> */
.L_x_2339:
[----:B------:R-:W-:Y:S01]  /*7cc0*/  IMAD.MOV.U32 R0, RZ, RZ, 0x7f ;  /* 0x0000007fff007424 */ /* 0x000fe200078e00ff */
[----:B------:R-:W-:-:S04]  /*7cd0*/  ISETP.GT.U32.AND P0, PT, R5, 0x7f800000, PT ;  /* 0x7f8000000500780c */ /* 0x000fc80003f04070 */
[----:B------:R-:W-:-:S09]  /*7ce0*/  SEL R0, R0, 0x7c, P0 ;  /* 0x0000007c00007807 */ /* 0x000fd20000000000 */
.L_x_2340:
[----:B------:R-:W-:Y:S05]  /*7cf0*/  BSYNC B0 ;  /* 0x0000000000007941 */ /* 0x000fea0003800000 */
.L_x_2338:
[----:B------:R-:W-:-:S04]  /*7d00*/  LOP3.LUT R4, R4, 0x80000000, RZ, 0xc0, !PT ;  /* 0x8000000004047812 */ /* 0x000fc800078ec0ff */
[----:B------:R-:W-:-:S04]  /*7d10*/  SHF.R.U32.HI R3, RZ, 0x18, R4 ;  /* 0x00000018ff037819 */ /* 0x000fc80000011604 */
[----:B------:R-:W-:-:S05]  /*7d20*/  LOP3.LUT R3, R0, R3, RZ, 0xfc, !PT ;  /* 0x0000000300037212 */ /* 0x000fca00078efcff */
[----:B------:R0:W-:Y:S01]  /*7d30*/  STG.E.U8 desc[UR36][R8.64], R3 ;  /* 0x0000000308007986 */ /* 0x0001e2000c101124 */
[----:B------:R-:W-:Y:S05]  /*7d40*/  BRA `(.L_x_2319) ;  /* 0x00000004009c7947 */ /* 0x000fea0003800000 */
.L_x_2334:
[----:B------:R-:W-:-:S05]  /*7d50*/  F2FP.BF16.F32.PACK_AB R4, RZ, R4 ;  /* 0x00000004ff04723e */ /* 0x000fca00000010ff */
[----:B------:R0:W-:Y:S01]  /*7d60*/  STG.E.U16 desc[UR36][R8.64], R4 ;  /* 0x0000000408007986 */ /* 0x0001e2000c101524 */
[----:B------:R-:W-:Y:S05]  /*7d70*/  BRA `(.L_x_2319) ;  /* 0x0000000400907947 */ /* 0x000fea0003800000 */
.L_x_2331:
        /* <DEDUP_REMOVED lines=11> */
.L_x_2343:
        /* <DEDUP_REMOVED lines=16> */
.L_x_2346:
[----:B------:R-:W-:-:S04]  /*7f30*/  LOP3.LUT R4, R4, 0x80000000, RZ, 0xc0, !PT ;  /* 0x8000000004047812 */ /* 0x000fc800078ec0ff */
[----:B------:R-:W-:-:S04]  /*7f40*/  SHF.R.U32.HI R4, RZ, 0x18, R4 ;  /* 0x00000018ff047819 */ /* 0x000fc80000011604 */
[----:B------:R-:W-:-:S04]  /*7f50*/  LOP3.LUT R3, R3, R4, RZ, 0xfc, !PT ;  /* 0x0000000403037212 */ /* 0x000fc800078efcff */
[----:B------:R-:W-:-:S07]  /*7f60*/  PRMT R0, R3, 0x7610, R0 ;  /* 0x0000761003007816 */ /* 0x000fce0000000000 */
.L_x_2345:
[----:B------:R-:W-:Y:S05]  /*7f70*/  BSYNC B0 ;  /* 0x0000000000007941 */ /* 0x000fea0003800000 */
.L_x_2344:
[----:B------:R0:W-:Y:S01]  /*7f80*/  STG.E.U8 desc[UR36][R8.64], R0 ;  /* 0x0000000008007986 */ /* 0x0001e2000c101124 */
[----:B------:R-:W-:Y:S05]  /*7f90*/  BRA `(.L_x_2319) ;  /* 0x0000000400087947 */ /* 0x000fea0003800000 */
.L_x_2342:
        /* <DEDUP_REMOVED lines=16> */
.L_x_2349:
[----:B------:R-:W-:-:S04]  /*80a0*/  LOP3.LUT R4, R4, 0x80000000, RZ, 0xc0, !PT ;  /* 0x8000000004047812 */ /* 0x000fc800078ec0ff */
[----:B------:R-:W-:-:S04]  /*80b0*/  SHF.R.U32.HI R4, RZ, 0x18, R4 ;  /* 0x00000018ff047819 */ /* 0x000fc80000011604 */
[----:B------:R-:W-:-:S04]  /*80c0*/  LOP3.LUT R3, R3, R4, RZ, 0xfc, !PT ;  /* 0x0000000403037212 */ /* 0x000fc800078efcff */
[----:B------:R-:W-:-:S07]  /*80d0*/  PRMT R0, R3, 0x7610, R0 ;  /* 0x0000761003007816 */ /* 0x000fce0000000000 */
.L_x_2348:
[----:B------:R-:W-:Y:S05]  /*80e0*/  BSYNC B0 ;  /* 0x0000000000007941 */ /* 0x000fea0003800000 */
.L_x_2347:
[----:B------:R0:W-:Y:S01]  /*80f0*/  STG.E.U8 desc[UR36][R8.64], R0 ;  /* 0x0000000008007986 */ /* 0x0001e2000c101124 */
[----:B------:R-:W-:Y:S05]  /*8100*/  BRA `(.L_x_2319) ;  /* 0x0000000000ac7947 */ /* 0x000fea0003800000 */
.L_x_2341:
        /* <DEDUP_REMOVED lines=21> */
.L_x_2324:
        /* <DEDUP_REMOVED lines=16> */
.L_x_2352:
[----:B------:R-:W-:Y:S05]  /*8360*/  BRA `(.L_x_2319) ;  /* 0x0000000000147947 */ /* 0x000fea0003800000 */
.L_x_2351:
[----:B------:R-:W0:Y:S02]  /*8370*/  F2I.U64.TRUNC R4, R4 ;  /* 0x0000000400047311 */ /* 0x000e24000020d800 */
[----:B0-----:R0:W-:Y:S01]  /*8380*/  STG.E.64 desc[UR36][R8.64], R4 ;  /* 0x0000000408007986 */ /* 0x0011e2000c101b24 */
[----:B------:R-:W-:Y:S05]  /*8390*/  BRA `(.L_x_2319) ;  /* 0x0000000000087947 */ /* 0x000fea0003800000 */
.L_x_2350:
[----:B------:R-:W0:Y:S02]  /*83a0*/  F2I.FTZ.U32.TRUNC.NTZ R3, R4 ;  /* 0x0000000400037305 */ /* 0x000e24000021f000 */
[----:B0-----:R0:W-:Y:S02]  /*83b0*/  STG.E desc[UR36][R8.64], R3 ;  /* 0x0000000308007986 */ /* 0x0011e4000c101924 */
.L_x_2319:
[----:B------:R-:W-:Y:S05]  /*83c0*/  BSYNC B6 ;  /* 0x0000000000067941 */ /* 0x000fea0003800000 */
.L_x_2318:
[----:B------:R-:W-:Y:S01]  /*83d0*/  ISETP.GE.AND P0, PT, R19, R17, PT ;  /* 0x000000111300720c */ /* 0x000fe20003f06270 */
[----:B------:R-:W-:-:S12]  /*83e0*/  BSSY B6, `(.L_x_2353) ;  /* 0x00001d8000067945 */ /* 0x000fd80003800000 */
[----:B------:R-:W-:Y:S05]  /*83f0*/  @P0 BRA `(.L_x_2354) ;  /* 0x0000001c00580947 */ /* 0x000fea0003800000 */
[----:B01-34-:R-:W0:Y:S01]  /*8400*/  LDC.64 R8, c[0x0][0x228] ;  /* 0x00008a00ff087b82 */ /* 0x01be220000000a00 */
[----:B------:R-:W-:Y:S01]  /*8410*/  IMAD R0, R2, 0x200, R19 ;  /* 0x0000020002007824 */ /* 0x000fe200078e0213 */
[----:B--2---:R-:W-:Y:S01]  /*8420*/  PRMT R4, R16, 0x9910, RZ ;  /* 0x0000991010047816 */ /* 0x004fe200000000ff */
        /* <DEDUP_REMOVED lines=18> */
.L_x_2358:
[----:B------:R-:W0:Y:S02]  /*8550*/  F2I.S64.TRUNC R22, R22 ;  /* 0x0000001600167311 */ /* 0x000e24000020d900 */
[----:B0-----:R-:W-:-:S05]  /*8560*/  IMAD.MOV.U32 R3, RZ, RZ, R22 ;  /* 0x000000ffff037224 */ /* 0x001fca00078e0016 */
[----:B------:R0:W-:Y:S01]  /*8570*/  STG.E.U8 desc[UR36][R8.64], R3 ;  /* 0x0000000308007986 */ /* 0x0001e2000c101124 */
[----:B------:R-:W-:Y:S05]  /*8580*/  BRA `(.L_x_2360) ;  /* 0x0000000c00407947 */ /* 0x000fea0003800000 */
.L_x_2357:
        /* <DEDUP_REMOVED lines=9> */
.L_x_2362:
[----:B------:R-:W0:Y:S02]  /*8620*/  F2I.FTZ.TRUNC.NTZ R3, R22 ;  /* 0x0000001600037305 */ /* 0x000e24000021f100 */
[----:B0-----:R0:W-:Y:S01]  /*8630*/  STG.E desc[UR36][R8.64], R3 ;  /* 0x0000000308007986 */ /* 0x0011e2000c101924 */
[----:B------:R-:W-:Y:S05]  /*8640*/  BRA `(.L_x_2360) ;  /* 0x0000000c00107947 */ /* 0x000fea0003800000 */
.L_x_2361:
[----:B------:R-:W0:Y:S02]  /*8650*/  F2I.FTZ.TRUNC.NTZ R3, R22 ;  /* 0x0000001600037305 */ /* 0x000e24000021f100 */
[----:B0-----:R0:W-:Y:S01]  /*8660*/  STG.E.U16 desc[UR36][R8.64], R3 ;  /* 0x0000000308007986 */ /* 0x0011e2000c101524 */
[----:B------:R-:W-:Y:S05]  /*8670*/  BRA `(.L_x_2360) ;  /* 0x0000000c00047947 */ /* 0x000fea0003800000 */
.L_x_2356:
        /* <DEDUP_REMOVED lines=8> */
.L_x_2364:
[----:B------:R-:W-:-:S05]  /*8700*/  F2FP.F16.F32.PACK_AB R22, RZ, R22 ;  /* 0x00000016ff16723e */ /* 0x000fca00000000ff */
[----:B------:R4:W-:Y:S01]  /*8710*/  STG.E.U16 desc[UR36][R8.64], R22 ;  /* 0x0000001608007986 */ /* 0x0009e2000c101524 */
[----:B------:R-:W-:Y:S05]  /*8720*/  BRA `(.L_x_2360) ;  /* 0x0000000800d87947 */ /* 0x000fea0003800000 */
.L_x_2363:
        /* <DEDUP_REMOVED lines=9> */
.L_x_2366:
[----:B------:R-:W-:-:S04]  /*87c0*/  F2FP.F16.F32.PACK_AB R3, RZ, R22 ;  /* 0x00000016ff03723e */ /* 0x000fc800000000ff */
[----:B------:R-:W-:-:S05]  /*87d0*/  PRMT R3, R3, 0x5410, RZ ;  /* 0x0000541003037816 */ /* 0x000fca00000000ff */
[----:B------:R2:W-:Y:S01]  /*87e0*/  STG.E desc[UR36][R8.64], R3 ;  /* 0x0000000308007986 */ /* 0x0005e2000c101924 */
[----:B------:R-:W-:Y:S05]  /*87f0*/  BRA `(.L_x_2360) ;  /* 0x0000000800a47947 */ /* 0x000fea0003800000 */
.L_x_2365:
[----:B------:R-:W-:-:S06]  /*8800*/  FMUL.FTZ R4, R22, 1 ;  /* 0x3f80000016047820 */ /* 0x000fcc0000410000 */
[----:B------:R-:W0:Y:S02]  /*8810*/  F2F.F64.F32 R4, R4 ;  /* 0x0000000400047310 */ /* 0x000e240000201800 */
[----:B0-----:R0:W-:Y:S01]  /*8820*/  STG.E.64 desc[UR36][R8.64], R4 ;  /* 0x0000000408007986 */ /* 0x0011e2000c101b24 */
[----:B------:R-:W-:Y:S05]  /*8830*/  BRA `(.L_x_2360) ;  /* 0x0000000800947947 */ /* 0x000fea0003800000 */
.L_x_2355:
        /* <DEDUP_REMOVED lines=12> */
.L_x_2369:
[----:B------:R-:W-:Y:S01]  /*8900*/  FMUL.FTZ R4, R22, 1 ;  /* 0x3f80000016047820 */ /* 0x000fe20000410000 */
[----:B------:R-:W-:-:S05]  /*8910*/  CS2R R6, SRZ ;  /* 0x0000000000067805 */ /* 0x000fca000001ff00 */
[----:B------:R-:W0:Y:S02]  /*8920*/  F2F.F64.F32 R4, R4 ;  /* 0x0000000400047310 */ /* 0x000e240000201800 */
[----:B0-----:R0:W-:Y:S01]  /*8930*/  STG.E.128 desc[UR36][R8.64], R4 ;  /* 0x0000000408007986 */ /* 0x0011e2000c101d24 */
[----:B------:R-:W-:Y:S05]  /*8940*/  BRA `(.L_x_2360) ;  /* 0x0000000800507947 */ /* 0x000fea0003800000 */
.L_x_2368:
        /* <DEDUP_REMOVED lines=20> */
.L_x_2373:
[----:B------:R-:W-:Y:S05]  /*8a90*/  BSYNC B0 ;  /* 0x0000000000007941 */ /* 0x000fea0003800000 */
.L_x_2372:
[----:B------:R-:W-:-:S05]  /*8aa0*/  LOP3.LUT R5, R0, R5, RZ, 0xfc, !PT ;  /* 0x0000000500057212 */ /* 0x000fca00078efcff */
[----:B------:R0:W-:Y:S01]  /*8ab0*/  STG.E.U8 desc[UR36][R8.64], R5 ;  /* 0x0000000508007986 */ /* 0x0001e2000c101124 */
[----:B------:R-:W-:Y:S05]  /*8ac0*/  BRA `(.L_x_2360) ;  /* 0x0000000400f07947 */ /* 0x000fea0003800000 */
.L_x_2371:
        /* <DEDUP_REMOVED lines=12> */
.L_x_2375:
[----:B------:R-:W-:Y:S01]  /*8b90*/  IMAD.MOV.U32 R0, RZ, RZ, 0x7f ;  /* 0x0000007fff007424 */ /* 0x000fe200078e00ff */
[----:B------:R-:W-:-:S04]  /*8ba0*/  ISETP.GT.U32.AND P0, PT, R4, 0x7f800000, PT ;  /* 0x7f8000000400780c */ /* 0x000fc80003f04070 */
[----:B------:R-:W-:-:S09]  /*8bb0*/  SEL R0, R0, 0x7c, P0 ;  /* 0x0000007c00007807 */ /* 0x000fd20000000000 */
.L_x_2376:
[----:B------:R-:W-:Y:S05]  /*8bc0*/  BSYNC B0 ;  /* 0x0000000000007941 */ /* 0x000fea0003800000 */
.L_x_2374:
[----:B------:R-:W-:-:S04]  /*8bd0*/  LOP3.LUT R22, R22, 0x80000000, RZ, 0xc0, !PT ;  /* 0x8000000016167812 */ /* 0x000fc800078ec0ff */
[----:B------:R-:W-:-:S04]  /*8be0*/  SHF.R.U32.HI R3, RZ, 0x18, R22 ;  /* 0x00000018ff037819 */ /* 0x000fc80000011616 */
[----:B------:R-:W-:-:S05]  /*8bf0*/  LOP3.LUT R3, R0, R3, RZ, 0xfc, !PT ;  /* 0x0000000300037212 */ /* 0x000fca00078efcff */
[----:B------:R0:W-:Y:S01]  /*8c00*/  STG.E.U8 desc[UR36][R8.64], R3 ;  /* 0x0000000308007986 */ /* 0x0001e2000c101124 */
[----:B------:R-:W-:Y:S05]  /*8c10*/  BRA `(.L_x_2360) ;  /* 0x00000004009c7947 */ /* 0x000fea0003800000 */
.L_x_2370:
[----:B------:R-:W-:-:S05]  /*8c20*/  F2FP.BF16.F32.PACK_AB R22, RZ, R22 ;  /* 0x00000016ff16723e */ /* 0x000fca00000010ff */
[----:B------:R0:W-:Y:S01]  /*8c30*/  STG.E.U16 desc[UR36][R8.64], R22 ;  /* 0x0000001608007986 */ /* 0x0001e2000c101524 */
[----:B------:R-:W-:Y:S05]  /*8c40*/  BRA `(.L_x_2360) ;  /* 0x0000000400907947 */ /* 0x000fea0003800000 */
.L_x_2367:
        /* <DEDUP_REMOVED lines=11> */
.L_x_2379:
        /* <DEDUP_REMOVED lines=16> */
.L_x_2382:
[----:B------:R-:W-:-:S04]  /*8e00*/  LOP3.LUT R22, R22, 0x80000000, RZ, 0xc0, !PT ;  /* 0x8000000016167812 */ /* 0x000fc800078ec0ff */
[----:B------:R-:W-:-:S04]  /*8e10*/  SHF.R.U32.HI R3, RZ, 0x18, R22 ;  /* 0x00000018ff037819 */ /* 0x000fc80000011616 */
[----:B------:R-:W-:-:S04]  /*8e20*/  LOP3.LUT R0, R0, R3, RZ, 0xfc, !PT ;  /* 0x0000000300007212 */ /* 0x000fc800078efcff */
[----:B------:R-:W-:-:S07]  /*8e30*/  PRMT R4, R0, 0x7610, R4 ;  /* 0x0000761000047816 */ /* 0x000fce0000000004 */
.L_x_2381:
[----:B------:R-:W-:Y:S05]  /*8e40*/  BSYNC B0 ;  /* 0x0000000000007941 */ /* 0x000fea0003800000 */
.L_x_2380:
[----:B------:R0:W-:Y:S01]  /*8e50*/  STG.E.U8 desc[UR36][R8.64], R4 ;  /* 0x0000000408007986 */ /* 0x0001e2000c101124 */
[----:B------:R-:W-:Y:S05]  /*8e60*/  BRA `(.L_x_2360) ;  /* 0x0000000400087947 */ /* 0x000fea0003800000 */
.L_x_2378:
        /* <DEDUP_REMOVED lines=16> */
.L_x_2385:
[----:B------:R-:W-:-:S04]  /*8f70*/  LOP3.LUT R22, R22, 0x80000000, RZ, 0xc0, !PT ;  /* 0x8000000016167812 */ /* 0x000fc800078ec0ff */
[----:B------:R-:W-:-:S04]  /*8f80*/  SHF.R.U32.HI R3, RZ, 0x18, R22 ;  /* 0x00000018ff037819 */ /* 0x000fc80000011616 */
[----:B------:R-:W-:-:S04]  /*8f90*/  LOP3.LUT R0, R0, R3, RZ, 0xfc, !PT ;  /* 0x0000000300007212 */ /* 0x000fc800078efcff */
[----:B------:R-:W-:-:S07]  /*8fa0*/  PRMT R4, R0, 0x7610, R4 ;  /* 0x0000761000047816 */ /* 0x000fce0000000004 */
.L_x_2384:
[----:B------:R-:W-:Y:S05]  /*8fb0*/  BSYNC B0 ;  /* 0x0000000000007941 */ /* 0x000fea0003800000 */
.L_x_2383:
[----:B------:R0:W-:Y:S01]  /*8fc0*/  STG.E.U8 desc[UR36][R8.64], R4 ;  /* 0x0000000408007986 */ /* 0x0001e2000c101124 */
[----:B------:R-:W-:Y:S05]  /*8fd0*/  BRA `(.L_x_2360) ;  /* 0x0000000000ac7947 */ /* 0x000fea0003800000 */
.L_x_2377:
        /* <DEDUP_REMOVED lines=21> */
.L_x_2359:
        /* <DEDUP_REMOVED lines=16> */
.L_x_2388:
[----:B------:R-:W-:Y:S05]  /*9230*/  BRA `(.L_x_2360) ;  /* 0x0000000000147947 */ /* 0x000fea0003800000 */
.L_x_2387:
[----:B------:R-:W0:Y:S02]  /*9240*/  F2I.U64.TRUNC R22, R22 ;  /* 0x0000001600167311 */ /* 0x000e24000020d800 */
[----:B0-----:R0:W-:Y:S01]  /*9250*/  STG.E.64 desc[UR36][R8.64], R22 ;  /* 0x0000001608007986 */ /* 0x0011e2000c101b24 */
[----:B------:R-:W-:Y:S05]  /*9260*/  BRA `(.L_x_2360) ;  /* 0x0000000000087947 */ /* 0x000fea0003800000 */
.L_x_2386:
[----:B------:R-:W0:Y:S02]  /*9270*/  F2I.FTZ.U32.TRUNC.NTZ R3, R22 ;  /* 0x0000001600037305 */ /* 0x000e24000021f000 */
[----:B0-----:R0:W-:Y:S02]  /*9280*/  STG.E desc[UR36][R8.64], R3 ;  /* 0x0000000308007986 */ /* 0x0011e4000c101924 */
.L_x_2360:
        /* <DEDUP_REMOVED lines=24> */
.L_x_2392:
[----:B------:R-:W0:Y:S02]  /*9410*/  F2I.S64.TRUNC R24, R24 ;  /* 0x0000001800187311 */ /* 0x000e24000020d900 */
[----:B0-----:R-:W-:-:S05]  /*9420*/  IMAD.MOV.U32 R3, RZ, RZ, R24 ;  /* 0x000000ffff037224 */ /* 0x001fca00078e0018 */
[----:B------:R0:W-:Y:S01]  /*9430*/  STG.E.U8 desc[UR36][R8.64], R3 ;  /* 0x0000000308007986 */ /* 0x0001e2000c101124 */
[----:B------:R-:W-:Y:S05]  /*9440*/  BRA `(.L_x_2394) ;  /* 0x0000000c00407947 */ /* 0x000fea0003800000 */
.L_x_2391:
        /* <DEDUP_REMOVED lines=9> */
.L_x_2396:
[----:B------:R-:W0:Y:S02]  /*94e0*/  F2I.FTZ.TRUNC.NTZ R3, R24 ;  /* 0x0000001800037305 */ /* 0x000e24000021f100 */
[----:B0-----:R0:W-:Y:S01]  /*94f0*/  STG.E desc[UR36][R8.64], R3 ;  /* 0x0000000308007986 */ /* 0x0011e2000c101924 */
[----:B------:R-:W-:Y:S05]  /*9500*/  BRA `(.L_x_2394) ;  /* 0x0000000c00107947 */ /* 0x000fea0003800000 */
.L_x_2395:
[----:B------:R-:W0:Y:S02]  /*9510*/  F2I.FTZ.TRUNC.NTZ R3, R24 ;  /* 0x0000001800037305 */ /* 0x000e24000021f100 */
[----:B0-----:R0:W-:Y:S01]  /*9520*/  STG.E.U16 desc[UR36][R8.64], R3 ;  /* 0x0000000308007986 */ /* 0x0011e2000c101524 */
[----:B------:R-:W-:Y:S05]  /*9530*/  BRA `(.L_x_2394) ;  /* 0x0000000c00047947 */ /* 0x000fea0003800000 */
.L_x_2390:
        /* <DEDUP_REMOVED lines=8> */
.L_x_2398:
[----:B------:R-:W-:-:S05]  /*95c0*/  F2FP.F16.F32.PACK_AB R24, RZ, R24 ;  /* 0x00000018ff18723e */ /* 0x000fca00000000ff */
[----:B------:R0:W-:Y:S01]  /*95d0*/  STG.E.U16 desc[UR36][R8.64], R24 ;  /* 0x0000001808007986 */ /* 0x0001e2000c101524 */
[----:B------:R-:W-:Y:S05]  /*95e0*/  BRA `(.L_x_2394) ;  /* 0x0000000800d87947 */ /* 0x000fea0003800000 */
.L_x_2397:
        /* <DEDUP_REMOVED lines=9> */
.L_x_2400:
[----:B------:R-:W-:-:S04]  /*9680*/  F2FP.F16.F32.PACK_AB R3, RZ, R24 ;  /* 0x00000018ff03723e */ /* 0x000fc800000000ff */
[----:B------:R-:W-:-:S05]  /*9690*/  PRMT R3, R3, 0x5410, RZ ;  /* 0x0000541003037816 */ /* 0x000fca00000000ff */
[----:B------:R0:W-:Y:S01]  /*96a0*/  STG.E desc[UR36][R8.64], R3 ;  /* 0x0000000308007986 */ /* 0x0001e2000c101924 */
[----:B------:R-:W-:Y:S05]  /*96b0*/  BRA `(.L_x_2394) ;  /* 0x0000000800a47947 */ /* 0x000fea0003800000 */
.L_x_2399:
[----:B------:R-:W-:-:S06]  /*96c0*/  FMUL.FTZ R4, R24, 1 ;  /* 0x3f80000018047820 */ /* 0x000fcc0000410000 */
[----:B------:R-:W0:Y:S02]  /*96d0*/  F2F.F64.F32 R4, R4 ;  /* 0x0000000400047310 */ /* 0x000e240000201800 */
[----:B0-----:R0:W-:Y:S01]  /*96e0*/  STG.E.64 desc[UR36][R8.64], R4 ;  /* 0x0000000408007986 */ /* 0x0011e2000c101b24 */
[----:B------:R-:W-:Y:S05]  /*96f0*/  BRA `(.L_x_2394) ;  /* 0x0000000800947947 */ /* 0x000fea0003800000 */
.L_x_2389:
        /* <DEDUP_REMOVED lines=12> */
.L_x_2403:
[----:B------:R-:W-:Y:S01]  /*97c0*/  FMUL.FTZ R4, R24, 1 ;  /* 0x3f80000018047820 */ /* 0x000fe20000410000 */
[----:B------:R-:W-:-:S05]  /*97d0*/  CS2R R6, SRZ ;  /* 0x0000000000067805 */ /* 0x000fca000001ff00 */
[----:B------:R-:W0:Y:S02]  /*97e0*/  F2F.F64.F32 R4, R4 ;  /* 0x0000000400047310 */ /* 0x000e240000201800 */
[----:B0-----:R0:W-:Y:S01]  /*97f0*/  STG.E.128 desc[UR36][R8.64], R4 ;  /* 0x0000000408007986 */ /* 0x0011e2000c101d24 */
[----:B------:R-:W-:Y:S05]  /*9800*/  BRA `(.L_x_2394) ;  /* 0x0000000800507947 */ /* 0x000fea0003800000 */
.L_x_2402:
        /* <DEDUP_REMOVED lines=20> */
.L_x_2407:
[----:B------:R-:W-:Y:S05]  /*9950*/  BSYNC B0 ;  /* 0x0000000000007941 */ /* 0x000fea0003800000 */
.L_x_2406:
[----:B------:R-:W-:-:S05]  /*9960*/  LOP3.LUT R5, R0, R5, RZ, 0xfc, !PT ;  /* 0x0000000500057212 */ /* 0x000fca00078efcff */
[----:B------:R0:W-:Y:S01]  /*9970*/  STG.E.U8 desc[UR36][R8.64], R5 ;  /* 0x0000000508007986 */ /* 0x0001e2000c101124 */
[----:B------:R-:W-:Y:S05]  /*9980*/  BRA `(.L_x_2394) ;  /* 0x0000000400f07947 */ /* 0x000fea0003800000 */
.L_x_2405:
        /* <DEDUP_REMOVED lines=12> */
.L_x_2409:
[----:B------:R-:W-:Y:S01]  /*9a50*/  IMAD.MOV.U32 R0, RZ, RZ, 0x7f ;  /* 0x0000007fff007424 */ /* 0x000fe200078e00ff */
[----:B------:R-:W-:-:S04]  /*9a60*/  ISETP.GT.U32.AND P0, PT, R4, 0x7f800000, PT ;  /* 0x7f8000000400780c */ /* 0x000fc80003f04070 */
[----:B------:R-:W-:-:S09]  /*9a70*/  SEL R0, R0, 0x7c, P0 ;  /* 0x0000007c00007807 */ /* 0x000fd20000000000 */
.L_x_2410:
[----:B------:R-:W-:Y:S05]  /*9a80*/  BSYNC B0 ;  /* 0x0000000000007941 */ /* 0x000fea0003800000 */
.L_x_2408:
[----:B------:R-:W-:-:S04]  /*9a90*/  LOP3.LUT R24, R24, 0x80000000, RZ, 0xc0, !PT ;  /* 0x8000000018187812 */ /* 0x000fc800078ec0ff */
[----:B------:R-:W-:-:S04]  /*9aa0*/  SHF.R.U32.HI R3, RZ, 0x18, R24 ;  /* 0x00000018ff037819 */ /* 0x000fc80000011618 */
[----:B------:R-:W-:-:S05]  /*9ab0*/  LOP3.LUT R3, R0, R3, RZ, 0xfc, !PT ;  /* 0x0000000300037212 */ /* 0x000fca00078efcff */
[----:B------:R0:W-:Y:S01]  /*9ac0*/  STG.E.U8 desc[UR36][R8.64], R3 ;  /* 0x0000000308007986 */ /* 0x0001e2000c101124 */
[----:B------:R-:W-:Y:S05]  /*9ad0*/  BRA `(.L_x_2394) ;  /* 0x00000004009c7947 */ /* 0x000fea0003800000 */
.L_x_2404:
[----:B------:R-:W-:-:S05]  /*9ae0*/  F2FP.BF16.F32.PACK_AB R24, RZ, R24 ;  /* 0x00000018ff18723e */ /* 0x000fca00000010ff */
[----:B------:R0:W-:Y:S01]  /*9af0*/  STG.E.U16 desc[UR36][R8.64], R24 ;  /* 0x0000001808007986 */ /* 0x0001e2000c101524 */
[----:B------:R-:W-:Y:S05]  /*9b00*/  BRA `(.L_x_2394) ;  /* 0x0000000400907947 */ /* 0x000fea0003800000 */
.L_x_2401:
        /* <DEDUP_REMOVED lines=11> */
.L_x_2413:
        /* <DEDUP_REMOVED lines=16> */
.L_x_2416:
[----:B------:R-:W-:-:S04]  /*9cc0*/  LOP3.LUT R24, R24, 0x80000000, RZ, 0xc0, !PT ;  /* 0x8000000018187812 */ /* 0x000fc800078ec0ff */
[----:B------:R-:W-:-:S04]  /*9cd0*/  SHF.R.U32.HI R3, RZ, 0x18, R24 ;  /* 0x00000018ff037819 */ /* 0x000fc80000011618 */
[----:B------:R-:W-:-:S04]  /*9ce0*/  LOP3.LUT R0, R0, R3, RZ, 0xfc, !PT ;  /* 0x0000000300007212 */ /* 0x000fc800078efcff */
[----:B------:R-:W-:-:S07]  /*9cf0*/  PRMT R4, R0, 0x7610, R4 ;  /* 0x0000761000047816 */ /* 0x000fce0000000004 */
.L_x_2415:
[----:B------:R-:W-:Y:S05]  /*9d00*/  BSYNC B0 ;  /* 0x0000000000007941 */ /* 0x000fea0003800000 */
.L_x_2414:
[----:B------:R0:W-:Y:S01]  /*9d10*/  STG.E.U8 desc[UR36][R8.64], R4 ;  /* 0x0000000408007986 */ /* 0x0001e2000c101124 */
[----:B------:R-:W-:Y:S05]  /*9d20*/  BRA `(.L_x_2394) ;  /* 0x0000000400087947 */ /* 0x000fea0003800000 */
.L_x_2412:
        /* <DEDUP_REMOVED lines=16> */
.L_x_2419:
[----:B------:R-:W-:-:S04]  /*9e30*/  LOP3.LUT R24, R24, 0x80000000, RZ, 0xc0, !PT ;  /* 0x8000000018187812 */ /* 0x000fc800078ec0ff */
[----:B------:R-:W-:-:S04]  /*9e40*/  SHF.R.U32.HI R3, RZ, 0x18, R24 ;  /* 0x00000018ff037819 */ /* 0x000fc80000011618 */
[----:B------:R-:W-:-:S04]  /*9e50*/  LOP3.LUT R0, R0, R3, RZ, 0xfc, !PT ;  /* 0x0000000300007212 */ /* 0x000fc800078efcff */
[----:B------:R-:W-:-:S07]  /*9e60*/  PRMT R4, R0, 0x7610, R4 ;  /* 0x0000761000047816 */ /* 0x000fce0000000004 */
.L_x_2418:
[----:B------:R-:W-:Y:S05]  /*9e70*/  BSYNC B0 ;  /* 0x0000000000007941 */ /* 0x000fea0003800000 */
.L_x_2417:
[----:B------:R3:W-:Y:S01]  /*9e80*/  STG.E.U8 desc[UR36][R8.64], R4 ;  /* 0x0000000408007986 */ /* 0x0007e2000c101124 */
[----:B------:R-:W-:Y:S05]  /*9e90*/  BRA `(.L_x_2394) ;  /* 0x0000000000ac7947 */ /* 0x000fea0003800000 */
.L_x_2411:
        /* <DEDUP_REMOVED lines=21> */
.L_x_2393:
        /* <DEDUP_REMOVED lines=16> */
.L_x_2422:
[----:B------:R-:W-:Y:S05]  /*a0f0*/  BRA `(.L_x_2394) ;  /* 0x0000000000147947 */ /* 0x000fea0003800000 */
.L_x_2421:
[----:B------:R-:W0:Y:S02]  /*a100*/  F2I.U64.TRUNC R24, R24 ;  /* 0x0000001800187311 */ /* 0x000e24000020d800 */
[----:B0-----:R2:W-:Y:S01]  /*a110*/  STG.E.64 desc[UR36][R8.64], R24 ;  /* 0x0000001808007986 */ /* 0x0015e2000c101b24 */
[----:B------:R-:W-:Y:S05]  /*a120*/  BRA `(.L_x_2394) ;  /* 0x0000000000087947 */ /* 0x000fea0003800000 */
.L_x_2420:
[----:B------:R-:W0:Y:S02]  /*a130*/  F2I.FTZ.U32.TRUNC.NTZ R3, R24 ;  /* 0x0000001800037305 */ /* 0x000e24000021f000 */
[----:B0-----:R0:W-:Y:S02]  /*a140*/  STG.E desc[UR36][R8.64], R3 ;  /* 0x0000000308007986 */ /* 0x0011e4000c101924 */
.L_x_2394:
[----:B------:R-:W-:-:S07]  /*a150*/  VIADD R19, R19, 0x80 ;  /* 0x0000008013137836 */ /* 0x000fce0000000000 */
.L_x_2354:
[----:B------:R-:W-:Y:S05]  /*a160*/  BSYNC B6 ;  /* 0x0000000000067941 */ /* 0x000fea0003800000 */
.L_x_2353:
        /* <DEDUP_REMOVED lines=22> */
.L_x_2426:
[----:B------:R-:W0:Y:S02]  /*a2d0*/  F2I.S64.TRUNC R18, R18 ;  /* 0x0000001200127311 */ /* 0x000e24000020d900 */
[----:B0-----:R-:W-:-:S05]  /*a2e0*/  IMAD.MOV.U32 R5, RZ, RZ, R18 ;  /* 0x000000ffff057224 */ /* 0x001fca00078e0012 */
[----:B------:R-:W-:Y:S01]  /*a2f0*/  STG.E.U8 desc[UR36][R2.64], R5 ;  /* 0x0000000502007986 */ /* 0x000fe2000c101124 */
[----:B------:R-:W-:Y:S05]  /*a300*/  EXIT ;  /* 0x000000000000794d */ /* 0x000fea0003800000 */
.L_x_2425:
        /* <DEDUP_REMOVED lines=9> */
.L_x_2429:
[----:B------:R-:W0:Y:S02]  /*a3a0*/  F2I.FTZ.TRUNC.NTZ R5, R18 ;  /* 0x0000001200057305 */ /* 0x000e24000021f100 */
[----:B0-----:R-:W-:Y:S01]  /*a3b0*/  STG.E desc[UR36][R2.64], R5 ;  /* 0x0000000502007986 */ /* 0x001fe2000c101924 */
[----:B------:R-:W-:Y:S05]  /*a3c0*/  EXIT ;  /* 0x000000000000794d */ /* 0x000fea0003800000 */
.L_x_2428:
[----:B------:R-:W0:Y:S02]  /*a3d0*/  F2I.FTZ.TRUNC.NTZ R5, R18 ;  /* 0x0000001200057305 */ /* 0x000e24000021f100 */
[----:B0-----:R-:W-:Y:S01]  /*a3e0*/  STG.E.U16 desc[UR36][R2.64], R5 ;  /* 0x0000000502007986 */ /* 0x001fe2000c101524 */
[----:B------:R-:W-:Y:S05]  /*a3f0*/  EXIT ;  /* 0x000000000000794d */ /* 0x000fea0003800000 */
.L_x_2424:
        /* <DEDUP_REMOVED lines=8> */
.L_x_2431:
[----:B------:R-:W-:-:S05]  /*a480*/  F2FP.F16.F32.PACK_AB R18, RZ, R18 ;  /* 0x00000012ff12723e */ /* 0x000fca00000000ff */
[----:B------:R-:W-:Y:S01]  /*a490*/  STG.E.U16 desc[UR36][R2.64], R18 ;  /* 0x0000001202007986 */ /* 0x000fe2000c101524 */
[----:B------:R-:W-:Y:S05]  /*a4a0*/  EXIT ;  /* 0x000000000000794d */ /* 0x000fea0003800000 */
.L_x_2430:
        /* <DEDUP_REMOVED lines=9> */
.L_x_2433:
[----:B------:R-:W-:-:S04]  /*a540*/  F2FP.F16.F32.PACK_AB R5, RZ, R18 ;  /* 0x00000012ff05723e */ /* 0x000fc800000000ff */
[----:B------:R-:W-:-:S05]  /*a550*/  PRMT R5, R5, 0x5410, RZ ;  /* 0x0000541005057816 */ /* 0x000fca00000000ff */
[----:B------:R-:W-:Y:S01]  /*a560*/  STG.E desc[UR36][R2.64], R5 ;  /* 0x0000000502007986 */ /* 0x000fe2000c101924 */
[----:B------:R-:W-:Y:S05]  /*a570*/  EXIT ;  /* 0x000000000000794d */ /* 0x000fea0003800000 */
.L_x_2432:
[----:B------:R-:W-:-:S06]  /*a580*/  FMUL.FTZ R4, R18, 1 ;  /* 0x3f80000012047820 */ /* 0x000fcc0000410000 */
[----:B------:R-:W0:Y:S02]  /*a590*/  F2F.F64.F32 R4, R4 ;  /* 0x0000000400047310 */ /* 0x000e240000201800 */
[----:B0-----:R-:W-:Y:S01]  /*a5a0*/  STG.E.64 desc[UR36][R2.64], R4 ;  /* 0x0000000402007986 */ /* 0x001fe2000c101b24 */
[----:B------:R-:W-:Y:S05]  /*a5b0*/  EXIT ;  /* 0x000000000000794d */ /* 0x000fea0003800000 */
.L_x_2423:
        /* <DEDUP_REMOVED lines=12> */
.L_x_2436:
[----:B------:R-:W-:Y:S01]  /*a680*/  FMUL.FTZ R4, R18, 1 ;  /* 0x3f80000012047820 */ /* 0x000fe20000410000 */
[----:B------:R-:W-:-:S05]  /*a690*/  CS2R R6, SRZ ;  /* 0x0000000000067805 */ /* 0x000fca000001ff00 */
[----:B------:R-:W0:Y:S02]  /*a6a0*/  F2F.F64.F32 R4, R4 ;  /* 0x0000000400047310 */ /* 0x000e240000201800 */
[----:B0-----:R-:W-:Y:S01]  /*a6b0*/  STG.E.128 desc[UR36][R2.64], R4 ;  /* 0x0000000402007986 */ /* 0x001fe2000c101d24 */
[----:B------:R-:W-:Y:S05]  /*a6c0*/  EXIT ;  /* 0x000000000000794d */ /* 0x000fea0003800000 */
.L_x_2435:
        /* <DEDUP_REMOVED lines=20> */
.L_x_2440:
[----:B------:R-:W-:Y:S05]  /*a810*/  BSYNC B0 ;  /* 0x0000000000007941 */ /* 0x000fea0003800000 */
.L_x_2439:
[----:B------:R-:W-:-:S05]  /*a820*/  LOP3.LUT R7, R0, R7, RZ, 0xfc, !PT ;  /* 0x0000000700077212 */ /* 0x000fca00078efcff */
[----:B------:R-:W-:Y:S01]  /*a830*/  STG.E.U8 desc[UR36][R2.64], R7 ;  /* 0x0000000702007986 */ /* 0x000fe2000c101124 */
[----:B------:R-:W-:Y:S05]  /*a840*/  EXIT ;  /* 0x000000000000794d */ /* 0x000fea0003800000 */
.L_x_2438:
        /* <DEDUP_REMOVED lines=12> */
.L_x_2442:
[----:B------:R-:W-:Y:S01]  /*a910*/  IMAD.MOV.U32 R0, RZ, RZ, 0x7f ;  /* 0x0000007fff007424 */ /* 0x000fe200078e00ff */
[----:B------:R-:W-:-:S04]  /*a920*/  ISETP.GT.U32.AND P0, PT, R4, 0x7f800000, PT ;  /* 0x7f8000000400780c */ /* 0x000fc80003f04070 */
[----:B------:R-:W-:-:S09]  /*a930*/  SEL R0, R0, 0x7c, P0 ;  /* 0x0000007c00007807 */ /* 0x000fd20000000000 */
.L_x_2443:
[----:B------:R-:W-:Y:S05]  /*a940*/  BSYNC B0 ;  /* 0x0000000000007941 */ /* 0x000fea0003800000 */
.L_x_2441:
[----:B------:R-:W-:-:S04]  /*a950*/  LOP3.LUT R18, R18, 0x80000000, RZ, 0xc0, !PT ;  /* 0x8000000012127812 */ /* 0x000fc800078ec0ff */
[----:B------:R-:W-:-:S04]  /*a960*/  SHF.R.U32.HI R5, RZ, 0x18, R18 ;  /* 0x00000018ff057819 */ /* 0x000fc80000011612 */
[----:B------:R-:W-:-:S05]  /*a970*/  LOP3.LUT R5, R0, R5, RZ, 0xfc, !PT ;  /* 0x0000000500057212 */ /* 0x000fca00078efcff */
[----:B------:R-:W-:Y:S01]  /*a980*/  STG.E.U8 desc[UR36][R2.64], R5 ;  /* 0x0000000502007986 */ /* 0x000fe2000c101124 */
[----:B------:R-:W-:Y:S05]  /*a990*/  EXIT ;  /* 0x000000000000794d */ /* 0x000fea0003800000 */
.L_x_2437:
[----:B------:R-:W-:-:S05]  /*a9a0*/  F2FP.BF16.F32.PACK_AB R18, RZ, R18 ;  /* 0x00000012ff12723e */ /* 0x000fca00000010ff */
[----:B------:R-:W-:Y:S01]  /*a9b0*/  STG.E.U16 desc[UR36][R2.64], R18 ;  /* 0x0000001202007986 */ /* 0x000fe2000c101524 */
[----:B------:R-:W-:Y:S05]  /*a9c0*/  EXIT ;  /* 0x000000000000794d */ /* 0x000fea0003800000 */
.L_x_2434:
        /* <DEDUP_REMOVED lines=11> */
.L_x_2446:
        /* <DEDUP_REMOVED lines=16> */
.L_x_2449:
[----:B------:R-:W-:-:S04]  /*ab80*/  LOP3.LUT R18, R18, 0x80000000, RZ, 0xc0, !PT ;  /* 0x8000000012127812 */ /* 0x000fc800078ec0ff */
[----:B------:R-:W-:-:S04]  /*ab90*/  SHF.R.U32.HI R5, RZ, 0x18, R18 ;  /* 0x00000018ff057819 */ /* 0x000fc80000011612 */
[----:B------:R-:W-:-:S04]  /*aba0*/  LOP3.LUT R4, R4, R5, RZ, 0xfc, !PT ;  /* 0x0000000504047212 */ /* 0x000fc800078efcff */
[----:B------:R-:W-:-:S07]  /*abb0*/  PRMT R0, R4, 0x7610, R0 ;  /* 0x0000761004007816 */ /* 0x000fce0000000000 */
.L_x_2448:
[----:B------:R-:W-:Y:S05]  /*abc0*/  BSYNC B0 ;  /* 0x0000000000007941 */ /* 0x000fea0003800000 */
.L_x_2447:
[----:B------:R-:W-:Y:S01]  /*abd0*/  STG.E.U8 desc[UR36][R2.64], R0 ;  /* 0x0000000002007986 */ /* 0x000fe2000c101124 */
[----:B------:R-:W-:Y:S05]  /*abe0*/  EXIT ;  /* 0x000000000000794d */ /* 0x000fea0003800000 */
.L_x_2445:
        /* <DEDUP_REMOVED lines=16> */
.L_x_2452:
[----:B------:R-:W-:-:S04]  /*acf0*/  LOP3.LUT R18, R18, 0x80000000, RZ, 0xc0, !PT ;  /* 0x8000000012127812 */ /* 0x000fc800078ec0ff */
[----:B------:R-:W-:-:S04]  /*ad00*/  SHF.R.U32.HI R5, RZ, 0x18, R18 ;  /* 0x00000018ff057819 */ /* 0x000fc80000011612 */
[----:B------:R-:W-:-:S04]  /*ad10*/  LOP3.LUT R4, R4, R5, RZ, 0xfc, !PT ;  /* 0x0000000504047212 */ /* 0x000fc800078efcff */
[----:B------:R-:W-:-:S07]  /*ad20*/  PRMT R0, R4, 0x7610, R0 ;  /* 0x0000761004007816 */ /* 0x000fce0000000000 */
.L_x_2451:
[----:B------:R-:W-:Y:S05]  /*ad30*/  BSYNC B0 ;  /* 0x0000000000007941 */ /* 0x000fea0003800000 */
.L_x_2450:
[----:B------:R-:W-:Y:S01]  /*ad40*/  STG.E.U8 desc[UR36][R2.64], R0 ;  /* 0x0000000002007986 */ /* 0x000fe2000c101124 */
[----:B------:R-:W-:Y:S05]  /*ad50*/  EXIT ;  /* 0x000000000000794d */ /* 0x000fea0003800000 */
.L_x_2444:
        /* <DEDUP_REMOVED lines=21> */
.L_x_2427:
        /* <DEDUP_REMOVED lines=16> */
.L_x_2455:
[----:B------:R-:W-:Y:S05]  /*afb0*/  EXIT ;  /* 0x000000000000794d */ /* 0x000fea0003800000 */
.L_x_2454:
[----:B------:R-:W0:Y:S02]  /*afc0*/  F2I.U64.TRUNC R18, R18 ;  /* 0x0000001200127311 */ /* 0x000e24000020d800 */
[----:B0-----:R-:W-:Y:S01]  /*afd0*/  STG.E.64 desc[UR36][R2.64], R18 ;  /* 0x0000001202007986 */ /* 0x001fe2000c101b24 */
[----:B------:R-:W-:Y:S05]  /*afe0*/  EXIT ;  /* 0x000000000000794d */ /* 0x000fea0003800000 */
.L_x_2453:
[----:B------:R-:W0:Y:S02]  /*aff0*/  F2I.FTZ.U32.TRUNC.NTZ R5, R18 ;  /* 0x0000001200057305 */ /* 0x000e24000021f000 */
[----:B0-----:R-:W-:Y:S01]  /*b000*/  STG.E desc[UR36][R2.64], R5 ;  /* 0x0000000502007986 */ /* 0x001fe2000c101924 */
[----:B------:R-:W-:Y:S05]  /*b010*/  EXIT ;  /* 0x000000000000794d */ /* 0x000fea0003800000 */
.L_x_2456:
        /* <DEDUP_REMOVED lines=14> */
.L_x_3362:


//--------------------- .text._ZN2at6native18elementwise_kernelILi128ELi2EZNS0_22gpu_kernel_impl_nocastIZZZNS0_65_GLOBAL__N__eb3311e5_27_ActivationHardtanhKernel_cu_f5210f67_355124hardtanh_backward_kernelERNS_14TensorIteratorERKN3c106ScalarES9_ENKUlvE_clEvENKUlvE0_clEvEUlffE_EEvRNS_18TensorIteratorBaseERKT_EUliE_EEviT1_ --------------------------
	.section	.text._ZN2at6native18elementwise_kernelILi128ELi2EZNS0_22gpu_kernel_impl_nocastIZZZNS0_65_GLOBAL__N__eb3311e5_27_ActivationHardtanhKernel_cu_f5210f67_355124hardtanh_backward_kernelERNS_14TensorIteratorERKN3c106ScalarES9_ENKUlvE_clEvENKUlvE0_clEvEUlffE_EEvRNS_18TensorIteratorBaseERKT_EUliE_EEviT1_,"ax",@progbits
	.align	128
        .global         _ZN2at6native18elementwise_kernelILi128ELi2EZNS0_22gpu_kernel_impl_nocastIZZZNS0_65_GLOBAL__N__eb3311e5_27_ActivationHardtanhKernel_cu_f5210f67_355124hardtanh_backward_kernelERNS_14TensorIteratorERKN3c106ScalarES9_ENKUlvE_clEvENKUlvE0_clEvEUlffE_EEvRNS_18TensorIteratorBaseERKT_EUliE_EEviT1_
        .type           _ZN2at6native18elementwise_kernelILi128ELi2EZNS0_22gpu_kernel_impl_nocastIZZZNS0_65_GLOBAL__N__eb3311e5_27_ActivationHardtanhKernel_cu_f5210f67_355124hardtanh_backward_kernelERNS_14TensorIteratorERKN3c106ScalarES9_ENKUlvE_clEvENKUlvE0_clEvEUlffE_EEvRNS_18TensorIteratorBaseERKT_EUliE_EEviT1_,@function
        .size           _ZN2at6native18elementwise_kernelILi128ELi2EZNS0_22gpu_kernel_impl_nocastIZZZNS0_65_GLOBAL__N__eb3311e5_27_ActivationHardtanhKernel_cu_f5210f67_355124hardtanh_backward_kernelERNS_14TensorIteratorERKN3c106ScalarES9_ENKUlvE_clEvENKUlvE0_clEvEUlffE_EEvRNS_18TensorIteratorBaseERKT_EUliE_EEviT1_,(.L_x_3363 - _ZN2at6native18elementwise_kernelILi128ELi2EZNS0_22gpu_kernel_impl_nocastIZZZNS0_65_GLOBAL__N__eb3311e5_27_ActivationHardtanhKernel_cu_f5210f67_355124hardtanh_backward_kernelERNS_14TensorIteratorERKN3c106ScalarES9_ENKUlvE_clEvENKUlvE0_clEvEUlffE_EEvRNS_18TensorIteratorBaseERKT_EUliE_EEviT1_)
        .other          _ZN2at6native18elementwise_kernelILi128ELi2EZNS0_22gpu_kernel_impl_nocastIZZZNS0_65_GLOBAL__N__eb3311e5_27_ActivationHardtanhKernel_cu_f5210f67_355124hardtanh_backward_kernelERNS_14TensorIteratorERKN3c106ScalarES9_ENKUlvE_clEvENKUlvE0_clEvEUlffE_EEvRNS_18TensorIteratorBaseERKT_EUliE_EEviT1_,@"STO_CUDA_ENTRY STV_DEFAULT"
_ZN2at6native18elementwise_kernelILi128ELi2EZNS0_22gpu_kernel_impl_nocastIZZZNS0_65_GLOBAL__N__eb3311e5_27_ActivationHardtanhKernel_cu_f5210f67_355124hardtanh_backward_kernelERNS_14TensorIteratorERKN3c106ScalarES9_ENKUlvE_clEvENKUlvE0_clEvEUlffE_EEvRNS_18TensorIteratorBaseERKT_EUliE_EEviT1_:
.text._ZN2at6native18elementwise_kernelILi128ELi2EZNS0_22gpu_kernel_impl_nocastIZZZNS0_65_GLOBAL__N__eb3311e5_27_ActivationHardtanhKernel_cu_f5210f67_355124hardtanh_backward_kernelERNS_14TensorIteratorERKN3c106ScalarES9_ENKUlvE_clEvENKUlvE0_clEvEUlffE_EEvRNS_18TensorIteratorBaseERKT_EUliE_EEviT1_:
        /* <DEDUP_REMOVED lines=362> */
.L_x_2459:
[----:B------:R-:W-:Y:S01]  /*16a0*/  ULDC.64 UR8, c[0x0][0x488] ;  /* 0x0001220000087ab9 */ /* 0x000fe20000000a00 */
[----:B------:R-:W-:Y:S01]  /*16b0*/  ULDC UR7, c[0x0][0x490] ;  /* 0x0001240000077ab9 */ /* 0x000fe20000000800 */
[----:B------:R-:W-:-:S04]  /*16c0*/  IADD3 R6, P0, R2, UR8, RZ ;  /* 0x0000000802067c10 */ /* 0x000fc8000ff1e0ff */
[----:B------:R-:W-:Y:S01]  /*16d0*/  IADD3.X R7, RZ, UR9, RZ, P0, !PT ;  /* 0x00000009ff077c10 */ /* 0x000fe200087fe4ff */
[----:B------:R-:W-:-:S05]  /*16e0*/  ULDC.64 UR8, c[0x0][0x480] ;  /* 0x0001200000087ab9 */ /* 0x000fca0000000a00 */
[----:B------:R-:W2:Y:S01]  /*16f0*/  LDG.E R7, desc[UR4][R6.64] ;  /* 0x0000000406077981 */ /* 0x000ea2000c1e1900 */
[----:B------:R-:W-:-:S04]  /*1700*/  IADD3 R8, P1, R0, UR8, RZ ;  /* 0x0000000800087c10 */ /* 0x000fc8000ff3e0ff */
[----:B------:R-:W-:Y:S01]  /*1710*/  IADD3.X R9, RZ, UR9, RZ, P1, !PT ;  /* 0x00000009ff097c10 */ /* 0x000fe20008ffe4ff */
[----:B------:R-:W-:Y:S01]  /*1720*/  ULDC.64 UR8, c[0x0][0x478] ;  /* 0x00011e0000087ab9 */ /* 0x000fe20000000a00 */
[----:B--2---:R-:W-:-:S13]  /*1730*/  FSETP.GTU.FTZ.AND P0, PT, R7, UR7, PT ;  /* 0x0000000707007c0b */ /* 0x004fda000bf1c000 */
[----:B------:R-:W2:Y:S01]  /*1740*/  @P0 LDG.E R8, desc[UR4][R8.64] ;  /* 0x0000000408080981 */ /* 0x000ea2000c1e1900 */
[----:B------:R-:W0:Y:S01]  /*1750*/  @P0 LDC R0, c[0x0][0x494] ;  /* 0x00012500ff000b82 */ /* 0x000e220000000800 */
[----:B------:R-:W-:Y:S02]  /*1760*/  IADD3 R4, P2, R5, UR8, RZ ;  /* 0x0000000805047c10 */ /* 0x000fe4000ff5e0ff */
[----:B------:R-:W-:Y:S02]  /*1770*/  IADD3 R3, R3, 0x80, RZ ;  /* 0x0000008003037810 */ /* 0x000fe40007ffe0ff */
[----:B------:R-:W-:Y:S02]  /*1780*/  IADD3.X R5, RZ, UR9, RZ, P2, !PT ;  /* 0x00000009ff057c10 */ /* 0x000fe400097fe4ff */
[----:B0-----:R-:W-:Y:S02]  /*1790*/  @P0 FSETP.GE.FTZ.AND P1, PT, R7, R0, PT ;  /* 0x000000000700020b */ /* 0x001fe40003f36000 */
[----:B------:R-:W-:-:S02]  /*17a0*/  MOV R7, RZ ;  /* 0x000000ff00077202 */ /* 0x000fc40000000f00 */
[----:B--2---:R-:W-:-:S05]  /*17b0*/  @P0 FSEL R7, R8, RZ, !P1 ;  /* 0x000000ff08070208 */ /* 0x004fca0004800000 */
[----:B------:R0:W-:Y:S04]  /*17c0*/  STG.E desc[UR4][R4.64], R7 ;  /* 0x0000000704007986 */ /* 0x0001e8000c101904 */
.L_x_2458:
[----:B------:R-:W-:Y:S05]  /*17d0*/  BSYNC B0 ;  /* 0x0000000000007941 */ /* 0x000fea0003800000 */
.L_x_2457:
[----:B------:R-:W-:-:S13]  /*17e0*/  ISETP.GE.AND P0, PT, R3, UR6, PT ;  /* 0x0000000603007c0c */ /* 0x000fda000bf06270 */
[----:B------:R-:W-:Y:S05]  /*17f0*/  @P0 EXIT ;  /* 0x000000000000094d */ /* 0x000fea0003800000 */
        /* <DEDUP_REMOVED lines=353> */
.L_x_2460:
[----:B------:R-:W-:Y:S02]  /*2e10*/  ULDC.64 UR6, c[0x0][0x488] ;  /* 0x0001220000067ab9 */ /* 0x000fe40000000a00 */
[----:B------:R-:W-:Y:S01]  /*2e20*/  IADD3 R2, P0, R2, UR6, RZ ;  /* 0x0000000602027c10 */ /* 0x000fe2000ff1e0ff */
[----:B------:R-:W-:-:S03]  /*2e30*/  ULDC UR6, c[0x0][0x490] ;  /* 0x0001240000067ab9 */ /* 0x000fc60000000800 */
[----:B------:R-:W-:-:S05]  /*2e40*/  IADD3.X R3, RZ, UR7, RZ, P0, !PT ;  /* 0x00000007ff037c10 */ /* 0x000fca00087fe4ff */
[----:B------:R-:W2:Y:S02]  /*2e50*/  LDG.E R2, desc[UR4][R2.64] ;  /* 0x0000000402027981 */ /* 0x000ea4000c1e1900 */
[----:B--2---:R-:W-:Y:S01]  /*2e60*/  FSETP.GTU.FTZ.AND P0, PT, R2, UR6, PT ;  /* 0x0000000602007c0b */ /* 0x004fe2000bf1c000 */
[----:B------:R-:W-:Y:S02]  /*2e70*/  ULDC.64 UR6, c[0x0][0x480] ;  /* 0x0001200000067ab9 */ /* 0x000fe40000000a00 */
[----:B------:R-:W-:-:S04]  /*2e80*/  IADD3 R6, P1, R0, UR6, RZ ;  /* 0x0000000600067c10 */ /* 0x000fc8000ff3e0ff */
[----:B------:R-:W-:Y:S01]  /*2e90*/  IADD3.X R7, RZ, UR7, RZ, P1, !PT ;  /* 0x00000007ff077c10 */ /* 0x000fe20008ffe4ff */
[----:B------:R-:W-:-:S05]  /*2ea0*/  ULDC.64 UR6, c[0x0][0x478] ;  /* 0x00011e0000067ab9 */ /* 0x000fca0000000a00 */
[----:B------:R-:W2:Y:S01]  /*2eb0*/  @P0 LDG.E R6, desc[UR4][R6.64] ;  /* 0x0000000406060981 */ /* 0x000ea2000c1e1900 */
[----:B------:R-:W0:Y:S01]  /*2ec0*/  @P0 LDC R9, c[0x0][0x494] ;  /* 0x00012500ff090b82 */ /* 0x000e220000000800 */
[----:B------:R-:W-:Y:S02]  /*2ed0*/  IADD3 R4, P2, R5, UR6, RZ ;  /* 0x0000000605047c10 */ /* 0x000fe4000ff5e0ff */
[----:B------:R-:W-:Y:S02]  /*2ee0*/  MOV R3, RZ ;  /* 0x000000ff00037202 */ /* 0x000fe40000000f00 */
[----:B------:R-:W-:Y:S02]  /*2ef0*/  IADD3.X R5, RZ, UR7, RZ, P2, !PT ;  /* 0x00000007ff057c10 */ /* 0x000fe400097fe4ff */
[----:B0-----:R-:W-:-:S04]  /*2f00*/  @P0 FSETP.GE.FTZ.AND P1, PT, R2, R9, PT ;  /* 0x000000090200020b */ /* 0x001fc80003f36000 */
[----:B--2---:R-:W-:-:S05]  /*2f10*/  @P0 FSEL R3, R6, RZ, !P1 ;  /* 0x000000ff06030208 */ /* 0x004fca0004800000 */
[----:B------:R-:W-:Y:S01]  /*2f20*/  STG.E desc[UR4][R4.64], R3 ;  /* 0x0000000304007986 */ /* 0x000fe2000c101904 */
[----:B------:R-:W-:Y:S05]  /*2f30*/  EXIT ;  /* 0x000000000000794d */ /* 0x000fea0003800000 */
.L_x_2461:
        /* <DEDUP_REMOVED lines=12> */
.L_x_3363:


//--------------------- .text._ZN2at6native27unrolled_elementwise_kernelIZZZNS0_65_GLOBAL__N__eb3311e5_27_ActivationHardtanhKernel_cu_f5210f67_355124hardtanh_backward_kernelERNS_14TensorIteratorERKN3c106ScalarES8_ENKUlvE_clEvENKUlvE0_clEvEUlffE_St5arrayIPcLm3EELi4E23TrivialOffsetCalculatorILi2EjESF_ILi1EjENS0_6memory15LoadWithoutCastENSI_16StoreWithoutCastEEEviT_T0_T2_T3_T4_T5_ --------------------------
	.section	.text._ZN2at6native27unrolled_elementwise_kernelIZZZNS0_65_GLOBAL__N__eb3311e5_27_ActivationHardtanhKernel_cu_f5210f67_355124hardtanh_backward_kernelERNS_14TensorIteratorERKN3c106ScalarES8_ENKUlvE_clEvENKUlvE0_clEvEUlffE_St5arrayIPcLm3EELi4E23TrivialOffsetCalculatorILi2EjESF_ILi1EjENS0_6memory15LoadWithoutCastENSI_16StoreWithoutCastEEEviT_T0_T2_T3_T4_T5_,"ax",@progbits
	.align	128
        .global         _ZN2at6native27unrolled_elementwise_kernelIZZZNS0_65_GLOBAL__N__eb3311e5_27_ActivationHardtanhKernel_cu_f5210f67_355124hardtanh_backward_kernelERNS_14TensorIteratorERKN3c106ScalarES8_ENKUlvE_clEvENKUlvE0_clEvEUlffE_St5arrayIPcLm3EELi4E23TrivialOffsetCalculatorILi2EjESF_ILi1EjENS0_6memory15LoadWithoutCastENSI_16StoreWithoutCastEEEviT_T0_T2_T3_T4_T5_
        .type           _ZN2at6native27unrolled_elementwise_kernelIZZZNS0_65_GLOBAL__N__eb3311e5_27_ActivationHardtanhKernel_cu_f5210f67_355124hardtanh_backward_kernelERNS_14TensorIteratorERKN3c106ScalarES8_ENKUlvE_clEvENKUlvE0_clEvEUlffE_St5arrayIPcLm3EELi4E23TrivialOffsetCalculatorILi2EjESF_ILi1EjENS0_6memory15LoadWithoutCastENSI_16StoreWithoutCastEEEviT_T0_T2_T3_T4_T5_,@function
        .size           _ZN2at6native27unrolled_elementwise_kernelIZZZNS0_65_GLOBAL__N__eb3311e5_27_ActivationHardtanhKernel_cu_f5210f67_355124hardtanh_backward_kernelERNS_14TensorIteratorERKN3c106ScalarES8_ENKUlvE_clEvENKUlvE0_clEvEUlffE_St5arrayIPcLm3EELi4E23TrivialOffsetCalculatorILi2EjESF_ILi1EjENS0_6memory15LoadWithoutCastENSI_16StoreWithoutCastEEEviT_T0_T2_T3_T4_T5_,(.L_x_3364 - _ZN2at6native27unrolled_elementwise_kernelIZZZNS0_65_GLOBAL__N__eb3311e5_27_ActivationHardtanhKernel_cu_f5210f67_355124hardtanh_backward_kernelERNS_14TensorIteratorERKN3c106ScalarES8_ENKUlvE_clEvENKUlvE0_clEvEUlffE_St5arrayIPcLm3EELi4E23TrivialOffsetCalculatorILi2EjESF_ILi1EjENS0_6memory15LoadWithoutCastENSI_16StoreWithoutCastEEEviT_T0_T2_T3_T4_T5_)
        .other          _ZN2at6native27unrolled_elementwise_kernelIZZZNS0_65_GLOBAL__N__eb3311e5_27_ActivationHardtanhKernel_cu_f5210f67_355124hardtanh_backward_kernelERNS_14TensorIteratorERKN3c106ScalarES8_ENKUlvE_clEvENKUlvE0_clEvEUlffE_St5arrayIPcLm3EELi4E23TrivialOffsetCalculatorILi2EjESF_ILi1EjENS0_6memory15LoadWithoutCastENSI_16StoreWithoutCastEEEviT_T0_T2_T3_T4_T5_,@"STO_CUDA_ENTRY STV_DEFAULT"
_ZN2at6native27unrolled_elementwise_kernelIZZZNS0_65_GLOBAL__N__eb3311e5_27_ActivationHardtanhKernel_cu_f5210f67_355124hardtanh_backward_kernelERNS_14TensorIteratorERKN3c106ScalarES8_ENKUlvE_clEvENKUlvE0_clEvEUlffE_St5arrayIPcLm3EELi4E23TrivialOffsetCalculatorILi2EjESF_ILi1EjENS0_6memory15LoadWithoutCastENSI_16StoreWithoutCastEEEviT_T0_T2_T3_T4_T5_:
.text._ZN2at6native27unrolled_elementwise_kernelIZZZNS0_65_GLOBAL__N__eb3311e5_27_ActivationHardtanhKernel_cu_f5210f67_355124hardtanh_backward_kernelERNS_14TensorIteratorERKN3c106ScalarES8_ENKUlvE_clEvENKUlvE0_clEvEUlffE_St5arrayIPcLm3EELi4E23TrivialOffsetCalculatorILi2EjESF_ILi1EjENS0_6memory15LoadWithoutCastENSI_16StoreWithoutCastEEEviT_T0_T2_T3_T4_T5_:
[----:B------:R-:W-:Y:S01]  /*0000*/  LDC R1, c[0x0][0x28] ;  /* 0x00000a00ff017b82 */ /* 0x000fe20000000800 */
[----:B------:R-:W0:Y:S07]  /*0010*/  S2R R0, SR_CTAID.X ;  /* 0x0000000000007919 */ /* 0x000e2e0000002500 */
[----:B------:R-:W0:Y:S01]  /*0020*/  LDC R3, c[0x0][0x210] ;  /* 0x00008400ff037b82 */ /* 0x000e220000000800 */
[----:B------:R-:W-:Y:S01]  /*0030*/  IMAD.MOV.U32 R24, RZ, RZ, RZ ;  /* 0x000000ffff187224 */ /* 0x000fe200078e00ff */
[----:B------:R-:W-:Y:S01]  /*0040*/  ULDC.64 UR4, c[0x0][0x208] ;  /* 0x0000820000047ab9 */ /* 0x000fe20000000a00 */
[----:B------:R-:W1:Y:S01]  /*0050*/  S2R R17, SR_TID.X ;  /* 0x0000000000117919 */ /* 0x000e620000002100 */
[----:B------:R-:W-:Y:S01]  /*0060*/  HFMA2.MMA R22, -RZ, RZ, 0, 0 ;  /* 0x00000000ff167435 */ /* 0x000fe200000001ff */
[----:B------:R-:W-:Y:S01]  /*0070*/  IMAD.MOV.U32 R18, RZ, RZ, RZ ;  /* 0x000000ffff127224 */ /* 0x000fe200078e00ff */
[----:B------:R-:W-:Y:S01]  /*0080*/  ULDC.64 UR6, c[0x0][0x218] ;  /* 0x0000860000067ab9 */ /* 0x000fe20000000a00 */
[----:B0-----:R-:W-:-:S02]  /*0090*/  IMAD R16, R0, -0x200, R3 ;  /* 0xfffffe0000107824 */ /* 0x001fc400078e0203 */
[----:B-1----:R-:W-:-:S03]  /*00a0*/  IMAD.MOV.U32 R23, RZ, RZ, R17 ;  /* 0x000000ffff177224 */ /* 0x002fc600078e0011 */
[----:B------:R-:W-:-:S13]  /*00b0*/  ISETP.GE.AND P3, PT, R17, R16, PT ;  /* 0x000000101100720c */ /* 0x000fda0003f66270 */
[----:B------:R-:W-:Y:S01]  /*00c0*/  @!P3 IMAD R25, R0, 0x200, R23 ;  /* 0x000002000019b824 */ /* 0x000fe200078e0217 */
[----:B------:R-:W0:Y:S01]  /*00d0*/  @!P3 LDC.64 R12, c[0x0][0x238] ;  /* 0x00008e00ff0cbb82 */ /* 0x000e220000000a00 */
[----:B------:R-:W-:-:S05]  /*00e0*/  @!P3 VIADD R23, R23, 0x80 ;  /* 0x000000801717b836 */ /* 0x000fca0000000000 */
[C---:B------:R-:W-:Y:S02]  /*00f0*/  ISETP.GE.AND P0, PT, R23.reuse, R16, PT ;  /* 0x000000101700720c */ /* 0x040fe40003f06270 */
[----:B------:R-:W1:Y:S11]  /*0100*/  @!P3 LDC.64 R8, c[0x0][0x230] ;  /* 0x00008c00ff08bb82 */ /* 0x000e760000000a00 */
[----:B------:R-:W-:Y:S01]  /*0110*/  @!P0 LEA R21, R0, R23, 0x9 ;  /* 0x0000001700158211 */ /* 0x000fe200078e48ff */
[----:B------:R-:W-:Y:S01]  /*0120*/  @!P0 VIADD R23, R23, 0x80 ;  /* 0x0000008017178836 */ /* 0x000fe20000000000 */
[----:B------:R-:W2:Y:S01]  /*0130*/  @!P0 LDC.64 R14, c[0x0][0x238] ;  /* 0x00008e00ff0e8b82 */ /* 0x000ea20000000a00 */
[----:B0-----:R-:W-:-:S03]  /*0140*/  @!P3 IMAD.WIDE.U32 R12, R25, 0x4, R12 ;  /* 0x00000004190cb825 */ /* 0x001fc600078e000c */
[----:B------:R-:W-:Y:S02]  /*0150*/  ISETP.GE.AND P2, PT, R23, R16, PT ;  /* 0x000000101700720c */ /* 0x000fe40003f46270 */
[----:B------:R0:W3:Y:S02]  /*0160*/  @!P3 LDG.E R24, desc[UR4][R12.64] ;  /* 0x000000040c18b981 */ /* 0x0000e4000c1e1900 */
[----:B------:R-:W4:Y:S01]  /*0170*/  @!P0 LDC.64 R4, c[0x0][0x230] ;  /* 0x00008c00ff048b82 */ /* 0x000f220000000a00 */
[----:B-1----:R-:W-:-:S05]  /*0180*/  @!P3 IMAD.WIDE.U32 R8, R25, 0x4, R8 ;  /* 0x000000041908b825 */ /* 0x002fca00078e0008 */
[----:B------:R-:W3:Y:S03]  /*0190*/  @!P3 LDG.E R22, desc[UR4][R8.64] ;  /* 0x000000040816b981 */ /* 0x000ee6000c1e1900 */
[----:B------:R-:W-:Y:S01]  /*01a0*/  @!P2 IMAD R19, R0, 0x200, R23 ;  /* 0x000002000013a824 */ /* 0x000fe200078e0217 */
[----:B------:R-:W-:Y:S01]  /*01b0*/  @!P2 IADD3 R23, R23, 0x80, RZ ;  /* 0x000000801717a810 */ /* 0x000fe20007ffe0ff */
[----:B------:R-:W1:Y:S03]  /*01c0*/  @!P2 LDC.64 R10, c[0x0][0x238] ;  /* 0x00008e00ff0aab82 */ /* 0x000e660000000a00 */
[----:B------:R-:W-:Y:S01]  /*01d0*/  ISETP.GE.AND P1, PT, R23, R16, PT ;  /* 0x000000101700720c */ /* 0x000fe20003f26270 */
[----:B------:R-:W-:Y:S02]  /*01e0*/  IMAD.MOV.U32 R20, RZ, RZ, RZ ;  /* 0x000000ffff147224 */ /* 0x000fe400078e00ff */
[----:B--2---:R-:W-:-:S02]  /*01f0*/  @!P0 IMAD.WIDE.U32 R14, R21, 0x4, R14 ;  /* 0x00000004150e8825 */ /* 0x004fc400078e000e */
[----:B------:R-:W2:Y:S03]  /*0200*/  @!P2 LDC.64 R6, c[0x0][0x230] ;  /* 0x00008c00ff06ab82 */ /* 0x000ea60000000a00 */
[----:B------:R-:W3:Y:S05]  /*0210*/  @!P0 LDG.E R18, desc[UR4][R14.64] ;  /* 0x000000040e128981 */ /* 0x000eea000c1e1900 */
[----:B------:R-:W2:Y:S01]  /*0220*/  @!P1 LDC.64 R2, c[0x0][0x238] ;  /* 0x00008e00ff029b82 */ /* 0x000ea20000000a00 */
[----:B------:R-:W-:Y:S01]  /*0230*/  @!P1 IMAD R25, R0, 0x200, R23 ;  /* 0x0000020000199824 */ /* 0x000fe200078e0217 */
[----:B------:R-:W-:Y:S01]  /*0240*/  MOV R23, RZ ;  /* 0x000000ff00177202 */ /* 0x000fe20000000f00 */
[----:B-1----:R-:W-:Y:S01]  /*0250*/  @!P2 IMAD.WIDE.U32 R10, R19, 0x4, R10 ;  /* 0x00000004130aa825 */ /* 0x002fe200078e000a */
[----:B0-----:R-:W-:-:S04]  /*0260*/  CS2R R12, SRZ ;  /* 0x00000000000c7805 */ /* 0x001fc8000001ff00 */
[----:B------:R0:W3:Y:S01]  /*0270*/  @!P2 LDG.E R20, desc[UR4][R10.64] ;  /* 0x000000040a14a981 */ /* 0x0000e2000c1e1900 */
[----:B----4-:R-:W-:-:S04]  /*0280*/  @!P0 IMAD.WIDE.U32 R4, R21, 0x4, R4 ;  /* 0x0000000415048825 */ /* 0x010fc800078e0004 */
[----:B--2---:R-:W-:Y:S01]  /*0290*/  @!P2 IMAD.WIDE.U32 R26, R19, 0x4, R6 ;  /* 0x00000004131aa825 */ /* 0x004fe200078e0006 */
[----:B------:R-:W2:Y:S01]  /*02a0*/  @!P0 LDG.E R13, desc[UR4][R4.64] ;  /* 0x00000004040d8981 */ /* 0x000ea2000c1e1900 */
[----:B------:R-:W0:Y:S03]  /*02b0*/  @!P1 LDC.64 R6, c[0x0][0x230] ;  /* 0x00008c00ff069b82 */ /* 0x000e260000000a00 */
[----:B------:R-:W4:Y:S01]  /*02c0*/  @!P2 LDG.E R12, desc[UR4][R26.64] ;  /* 0x000000041a0ca981 */ /* 0x000f22000c1e1900 */
[----:B------:R-:W-:-:S05]  /*02d0*/  @!P1 IMAD.WIDE.U32 R2, R25, 0x4, R2 ;  /* 0x0000000419029825 */ /* 0x000fca00078e0002 */
[----:B------:R1:W4:Y:S01]  /*02e0*/  @!P1 LDG.E R23, desc[UR4][R2.64] ;  /* 0x0000000402179981 */ /* 0x000322000c1e1900 */
[----:B0-----:R-:W-:Y:S02]  /*02f0*/  @!P1 IMAD.WIDE.U32 R10, R25, 0x4, R6 ;  /* 0x00000004190a9825 */ /* 0x001fe400078e0006 */
[----:B------:R-:W0:Y:S02]  /*0300*/  @!P3 LDC.64 R6, c[0x0][0x228] ;  /* 0x00008a00ff06bb82 */ /* 0x000e240000000a00 */
[----:B-1----:R-:W-:Y:S02]  /*0310*/  @!P3 IMAD R3, R0, 0x200, R17 ;  /* 0x000002000003b824 */ /* 0x002fe400078e0211 */
[----:B------:R-:W-:Y:S02]  /*0320*/  IMAD.MOV.U32 R8, RZ, RZ, RZ ;  /* 0x000000ffff087224 */ /* 0x000fe400078e00ff */
[----:B------:R-:W-:Y:S01]  /*0330*/  VIADD R14, R17, 0x80 ;  /* 0x00000080110e7836 */ /* 0x000fe20000000000 */
[----:B------:R-:W-:-:S03]  /*0340*/  MOV R9, R17 ;  /* 0x0000001100097202 */ /* 0x000fc60000000f00 */
[----:B------:R4:W5:Y:S01]  /*0350*/  @!P1 LDG.E R8, desc[UR4][R10.64] ;  /* 0x000000040a089981 */ /* 0x000962000c1e1900 */
[----:B------:R-:W-:Y:S02]  /*0360*/  @!P3 IMAD.MOV.U32 R9, RZ, RZ, R14 ;  /* 0x000000ffff09b224 */ /* 0x000fe400078e000e */
[----:B0-----:R-:W-:Y:S01]  /*0370*/  @!P3 IMAD.WIDE.U32 R6, R3, 0x4, R6 ;  /* 0x000000040306b825 */ /* 0x001fe200078e0006 */
[----:B------:R-:W-:Y:S01]  /*0380*/  BSSY B0, `(.L_x_2462) ;  /* 0x000001c000007945 */ /* 0x000fe20003800000 */
[C---:B---3--:R-:W-:Y:S02]  /*0390*/  FSETP.GE.FTZ.AND P4, PT, R24.reuse, UR7, PT ;  /* 0x0000000718007c0b */ /* 0x048fe4000bf96000 */
[----:B------:R-:W-:-:S04]  /*03a0*/  FSETP.GTU.FTZ.AND P0, PT, R24, UR6, PT ;  /* 0x0000000618007c0b */ /* 0x000fc8000bf1c000 */
[----:B------:R-:W-:-:S04]  /*03b0*/  PLOP3.LUT P4, PT, P0, P4, PT, 0x20, 0x0 ;  /* 0x000000000000781c */ /* 0x000fc80000788470 */
[----:B------:R-:W-:-:S05]  /*03c0*/  FSEL R5, R22, RZ, P4 ;  /* 0x000000ff16057208 */ /* 0x000fca0002000000 */
[----:B------:R0:W-:Y:S01]  /*03d0*/  @!P3 STG.E desc[UR4][R6.64], R5 ;  /* 0x000000050600b986 */ /* 0x0001e2000c101904 */
[----:B------:R-:W-:Y:S02]  /*03e0*/  ISETP.GE.AND P4, PT, R9, R16, PT ;  /* 0x000000100900720c */ /* 0x000fe40003f86270 */
[C---:B------:R-:W-:Y:S02]  /*03f0*/  FSETP.GE.FTZ.AND P2, PT, R18.reuse, UR7, PT ;  /* 0x0000000712007c0b */ /* 0x040fe4000bf56000 */
[----:B------:R-:W-:-:S04]  /*0400*/  FSETP.GTU.FTZ.AND P5, PT, R18, UR6, PT ;  /* 0x0000000612007c0b */ /* 0x000fc8000bfbc000 */
[----:B------:R-:W-:Y:S02]  /*0410*/  PLOP3.LUT P2, PT, P5, P2, PT, 0x20, 0x0 ;  /* 0x000000000000781c */ /* 0x000fe40002f44470 */
[C---:B------:R-:W-:Y:S02]  /*0420*/  FSETP.GE.FTZ.AND P0, PT, R20.reuse, UR7, PT ;  /* 0x0000000714007c0b */ /* 0x040fe4000bf16000 */
[----:B------:R-:W-:-:S04]  /*0430*/  FSETP.GTU.FTZ.AND P1, PT, R20, UR6, PT ;  /* 0x0000000614007c0b */ /* 0x000fc8000bf3c000 */
[----:B------:R-:W-:Y:S02]  /*0440*/  PLOP3.LUT P5, PT, P1, P0, PT, 0x20, 0x0 ;  /* 0x000000000000781c */ /* 0x000fe40000fa0470 */
[----:B--2---:R-:W-:Y:S02]  /*0450*/  FSEL R13, R13, RZ, P2 ;  /* 0x000000ff0d0d7208 */ /* 0x004fe40001000000 */
[----:B----4-:R-:W-:Y:S02]  /*0460*/  FSEL R11, R12, RZ, P5 ;  /* 0x000000ff0c0b7208 */ /* 0x010fe40002800000 */
[C---:B------:R-:W-:Y:S02]  /*0470*/  FSETP.GE.FTZ.AND P0, PT, R23.reuse, UR7, PT ;  /* 0x0000000717007c0b */ /* 0x040fe4000bf16000 */
[----:B------:R-:W-:Y:S01]  /*0480*/  FSETP.GTU.FTZ.AND P1, PT, R23, UR6, PT ;  /* 0x0000000617007c0b */ /* 0x000fe2000bf3c000 */
[----:B0-----:R-:W-:-:S12]  /*0490*/  @P4 BRA `(.L_x_2463) ;  /* 0x0000000000284947 */ /* 0x001fd80003800000 */
[----:B------:R-:W0:Y:S01]  /*04a0*/  LDC.64 R4, c[0x0][0x228] ;  /* 0x00008a00ff047b82 */ /* 0x000e220000000a00 */
[----:B------:R-:W-:Y:S01]  /*04b0*/  LEA R3, R0, R9, 0x9 ;  /* 0x0000000900037211 */ /* 0x000fe200078e48ff */
[----:B------:R-:W-:-:S05]  /*04c0*/  VIADD R9, R9, 0x80 ;  /* 0x0000008009097836 */ /* 0x000fca0000000000 */
[----:B------:R-:W-:-:S13]  /*04d0*/  ISETP.GE.AND P2, PT, R9, R16, PT ;  /* 0x000000100900720c */ /* 0x000fda0003f46270 */
[----:B------:R-:W-:Y:S01]  /*04e0*/  @!P2 IMAD R7, R0, 0x200, R9 ;  /* 0x000002000007a824 */ /* 0x000fe200078e0209 */
[----:B------:R-:W-:Y:S01]  /*04f0*/  @!P2 IADD3 R9, R9, 0x80, RZ ;  /* 0x000000800909a810 */ /* 0x000fe20007ffe0ff */
[----:B0-----:R-:W-:-:S04]  /*0500*/  IMAD.WIDE.U32 R2, R3, 0x4, R4 ;  /* 0x0000000403027825 */ /* 0x001fc800078e0004 */
[----:B------:R-:W-:Y:S01]  /*0510*/  @!P2 IMAD.WIDE.U32 R4, R7, 0x4, R4 ;  /* 0x000000040704a825 */ /* 0x000fe200078e0004 */
[----:B------:R0:W-:Y:S04]  /*0520*/  STG.E desc[UR4][R2.64], R13 ;  /* 0x0000000d02007986 */ /* 0x0001e8000c101904 */
[----:B------:R0:W-:Y:S02]  /*0530*/  @!P2 STG.E desc[UR4][R4.64], R11 ;  /* 0x0000000b0400a986 */ /* 0x0001e4000c101904 */
.L_x_2463:
[----:B------:R-:W-:Y:S05]  /*0540*/  BSYNC B0 ;  /* 0x0000000000007941 */ /* 0x000fea0003800000 */
.L_x_2462:
[----:B------:R-:W-:-:S13]  /*0550*/  ISETP.GE.AND P2, PT, R9, R16, PT ;  /* 0x000000100900720c */ /* 0x000fda0003f46270 */
[----:B------:R-:W-:Y:S05]  /*0560*/  @P2 EXIT ;  /* 0x000000000000294d */ /* 0x000fea0003800000 */
[----:B0-----:R-:W0:Y:S01]  /*0570*/  LDC.64 R2, c[0x0][0x228] ;  /* 0x00008a00ff027b82 */ /* 0x001e220000000a00 */
[----:B------:R-:W-:Y:S01]  /*0580*/  PLOP3.LUT P0, PT, P1, P0, PT, 0x20, 0x0 ;  /* 0x000000000000781c */ /* 0x000fe20000f00470 */
[----:B------:R-:W-:-:S03]  /*0590*/  IMAD R9, R0, 0x200, R9 ;  /* 0x0000020000097824 */ /* 0x000fc600078e0209 */
[----:B-----5:R-:W-:Y:S01]  /*05a0*/  FSEL R5, R8, RZ, P0 ;  /* 0x000000ff08057208 */ /* 0x020fe20000000000 */
[----:B0-----:R-:W-:-:S05]  /*05b0*/  IMAD.WIDE.U32 R2, R9, 0x4, R2 ;  /* 0x0000000409027825 */ /* 0x001fca00078e0002 */
[----:B------:R-:W-:Y:S01]  /*05c0*/  STG.E desc[UR4][R2.64], R5 ;  /* 0x0000000502007986 */ /* 0x000fe2000c101904 */
[----:B------:R-:W-:Y:S05]  /*05d0*/  EXIT ;  /* 0x000000000000794d */ /* 0x000fea0003800000 */
.L_x_2464:
        /* <DEDUP_REMOVED lines=10> */
.L_x_3364:


//--------------------- .text._ZN2at6native29vectorized_elementwise_kernelILi2EZZZNS0_65_GLOBAL__N__eb3311e5_27_ActivationHardtanhKernel_cu_f5210f67_355124hardtanh_backward_kernelERNS_14TensorIteratorERKN3c106ScalarES8_ENKUlvE_clEvENKUlvE0_clEvEUlffE_St5arrayIPcLm3EEEEviT0_T1_ --------------------------
	.section	.text._ZN2at6native29vectorized_elementwise_kernelILi2EZZZNS0_65_GLOBAL__N__eb3311e5_27_ActivationHardtanhKernel_cu_f5210f67_355124hardtanh_backward_kernelERNS_14TensorIteratorERKN3c106ScalarES8_ENKUlvE_clEvENKUlvE0_clEvEUlffE_St5arrayIPcLm3EEEEviT0_T1_,"ax",@progbits
	.align	128
        .global         _ZN2at6native29vectorized_elementwise_kernelILi2EZZZNS0_65_GLOBAL__N__eb3311e5_27_ActivationHardtanhKernel_cu_f5210f67_355124hardtanh_backward_kernelERNS_14TensorIteratorERKN3c106ScalarES8_ENKUlvE_clEvENKUlvE0_clEvEUlffE_St5arrayIPcLm3EEEEviT0_T1_
        .type           _ZN2at6native29vectorized_elementwise_kernelILi2EZZZNS0_65_GLOBAL__N__eb3311e5_27_ActivationHardtanhKernel_cu_f5210f67_355124hardtanh_backward_kernelERNS_14TensorIteratorERKN3c106ScalarES8_ENKUlvE_clEvENKUlvE0_clEvEUlffE_St5arrayIPcLm3EEEEviT0_T1_,@function
        .size           _ZN2at6native29vectorized_elementwise_kernelILi2EZZZNS0_65_GLOBAL__N__eb3311e5_27_ActivationHardtanhKernel_cu_f5210f67_355124hardtanh_backward_kernelERNS_14TensorIteratorERKN3c106ScalarES8_ENKUlvE_clEvENKUlvE0_clEvEUlffE_St5arrayIPcLm3EEEEviT0_T1_,(.L_x_3365 - _ZN2at6native29vectorized_elementwise_kernelILi2EZZZNS0_65_GLOBAL__N__eb3311e5_27_ActivationHardtanhKernel_cu_f5210f67_355124hardtanh_backward_kernelERNS_14TensorIteratorERKN3c106ScalarES8_ENKUlvE_clEvENKUlvE0_clEvEUlffE_St5arrayIPcLm3EEEEviT0_T1_)
        .other          _ZN2at6native29vectorized_elementwise_kernelILi2EZZZNS0_65_GLOBAL__N__eb3311e5_27_ActivationHardtanhKernel_cu_f5210f67_355124hardtanh_backward_kernelERNS_14TensorIteratorERKN3c106ScalarES8_ENKUlvE_clEvENKUlvE0_clEvEUlffE_St5arrayIPcLm3EEEEviT0_T1_,@"STO_CUDA_ENTRY STV_DEFAULT"
_ZN2at6native29vectorized_elementwise_kernelILi2EZZZNS0_65_GLOBAL__N__eb3311e5_27_ActivationHardtanhKernel_cu_f5210f67_355124hardtanh_backward_kernelERNS_14TensorIteratorERKN3c106ScalarES8_ENKUlvE_clEvENKUlvE0_clEvEUlffE_St5arrayIPcLm3EEEEviT0_T1_:
.text._ZN2at6native29vectorized_elementwise_kernelILi2EZZZNS0_65_GLOBAL__N__eb3311e5_27_ActivationHardtanhKernel_cu_f5210f67_355124hardtanh_backward_kernelERNS_14TensorIteratorERKN3c106ScalarES8_ENKUlvE_clEvENKUlvE0_clEvEUlffE_St5arrayIPcLm3EEEEviT0_T1_:
        /* <DEDUP_REMOVED lines=11> */
[----:B------:R-:W2:Y:S08]  /*00b0*/  LDC.64 R6, c[0x0][0x230] ;  /* 0x00008c00ff067b82 */ /* 0x000eb00000000a00 */
[----:B------:R-:W3:Y:S01]  /*00c0*/  LDC.64 R14, c[0x0][0x228] ;  /* 0x00008a00ff0e7b82 */ /* 0x000ee20000000a00 */
[----:B-1----:R-:W-:-:S04]  /*00d0*/  IMAD.WIDE R4, R0, 0x4, R4 ;  /* 0x0000000400047825 */ /* 0x002fc800078e0204 */
[----:B0-----:R-:W-:-:S04]  /*00e0*/  IMAD.WIDE.U32 R12, R2, 0x8, R4 ;  /* 0x00000008020c7825 */ /* 0x001fc800078e0004 */
[----:B--2---:R-:W-:Y:S01]  /*00f0*/  IMAD.WIDE R4, R0, 0x4, R6 ;  /* 0x0000000400047825 */ /* 0x004fe200078e0206 */
[----:B------:R-:W2:Y:S04]  /*0100*/  LDG.E.64 R24, desc[UR4][R12.64] ;  /* 0x000000040c187981 */ /* 0x000ea8000c1e1b00 */
[----:B------:R-:W4:Y:S01]  /*0110*/  LDG.E.64 R18, desc[UR4][R12.64+0x400] ;  /* 0x000400040c127981 */ /* 0x000f22000c1e1b00 */
[----:B------:R-:W-:-:S03]  /*0120*/  IMAD.WIDE.U32 R10, R2, 0x8, R4 ;  /* 0x00000008020a7825 */ /* 0x000fc600078e0004 */
[----:B------:R-:W5:Y:S04]  /*0130*/  LDG.E.64 R20, desc[UR4][R12.64+0x800] ;  /* 0x000800040c147981 */ /* 0x000f68000c1e1b00 */
[----:B------:R-:W4:Y:S04]  /*0140*/  LDG.E.64 R16, desc[UR4][R10.64] ;  /* 0x000000040a107981 */ /* 0x000f28000c1e1b00 */
[----:B------:R-:W5:Y:S04]  /*0150*/  LDG.E.64 R22, desc[UR4][R12.64+0xc00] ;  /* 0x000c00040c167981 */ /* 0x000f68000c1e1b00 */
[----:B------:R-:W5:Y:S04]  /*0160*/  LDG.E.64 R8, desc[UR4][R10.64+0x400] ;  /* 0x000400040a087981 */ /* 0x000f68000c1e1b00 */
[----:B------:R-:W5:Y:S04]  /*0170*/  LDG.E.64 R4, desc[UR4][R10.64+0x800] ;  /* 0x000800040a047981 */ /* 0x000f68000c1e1b00 */
[----:B------:R3:W5:Y:S02]  /*0180*/  LDG.E.64 R6, desc[UR4][R10.64+0xc00] ;  /* 0x000c00040a067981 */ /* 0x000764000c1e1b00 */
[----:B---3--:R-:W-:-:S04]  /*0190*/  IMAD.WIDE.U32 R10, R0, 0x4, R14 ;  /* 0x00000004000a7825 */ /* 0x008fc800078e000e */
[----:B------:R-:W-:Y:S01]  /*01a0*/  IMAD.WIDE R10, R2, 0x8, R10 ;  /* 0x00000008020a7825 */ /* 0x000fe200078e020a */
[C---:B--2---:R-:W-:Y:S02]  /*01b0*/  FSETP.GTU.FTZ.AND P3, PT, R25.reuse, UR6, PT ;  /* 0x0000000619007c0b */ /* 0x044fe4000bf7c000 */
[----:B------:R-:W-:Y:S02]  /*01c0*/  FSETP.GE.FTZ.AND P2, PT, R25, UR7, PT ;  /* 0x0000000719007c0b */ /* 0x000fe4000bf56000 */
[C---:B------:R-:W-:Y:S02]  /*01d0*/  FSETP.GTU.FTZ.AND P1, PT, R24.reuse, UR6, PT ;  /* 0x0000000618007c0b */ /* 0x040fe4000bf3c000 */
[----:B------:R-:W-:Y:S02]  /*01e0*/  FSETP.GE.FTZ.AND P4, PT, R24, UR7, PT ;  /* 0x0000000718007c0b */ /* 0x000fe4000bf96000 */
[----:B------:R-:W-:Y:S02]  /*01f0*/  PLOP3.LUT P3, PT, P3, P2, PT, 0x20, 0x0 ;  /* 0x000000000000781c */ /* 0x000fe40001f64470 */
[----:B------:R-:W-:-:S02]  /*0200*/  PLOP3.LUT P4, PT, P1, P4, PT, 0x20, 0x0 ;  /* 0x000000000000781c */ /* 0x000fc40000f88470 */
[----:B----4-:R-:W-:Y:S02]  /*0210*/  FSEL R17, R17, RZ, P3 ;  /* 0x000000ff11117208 */ /* 0x010fe40001800000 */
[C---:B------:R-:W-:Y:S02]  /*0220*/  FSETP.GTU.FTZ.AND P6, PT, R18.reuse, UR6, PT ;  /* 0x0000000612007c0b */ /* 0x040fe4000bfdc000 */
[----:B------:R-:W-:Y:S02]  /*0230*/  FSETP.GE.FTZ.AND P5, PT, R18, UR7, PT ;  /* 0x0000000712007c0b */ /* 0x000fe4000bfb6000 */
[C---:B------:R-:W-:Y:S02]  /*0240*/  FSETP.GTU.FTZ.AND P0, PT, R19.reuse, UR6, PT ;  /* 0x0000000613007c0b */ /* 0x040fe4000bf1c000 */
[----:B------:R-:W-:Y:S02]  /*0250*/  FSETP.GE.FTZ.AND P1, PT, R19, UR7, PT ;  /* 0x0000000713007c0b */ /* 0x000fe4000bf36000 */
[----:B-----5:R-:W-:-:S02]  /*0260*/  FSETP.GTU.FTZ.AND P2, PT, R20, UR6, PT ;  /* 0x0000000614007c0b */ /* 0x020fc4000bf5c000 */
[----:B------:R-:W-:Y:S02]  /*0270*/  FSETP.GE.FTZ.AND P3, PT, R20, UR7, PT ;  /* 0x0000000714007c0b */ /* 0x000fe4000bf76000 */
[----:B------:R-:W-:Y:S02]  /*0280*/  FSEL R16, R16, RZ, P4 ;  /* 0x000000ff10107208 */ /* 0x000fe40002000000 */
[----:B------:R-:W-:Y:S02]  /*0290*/  PLOP3.LUT P6, PT, P6, P5, PT, 0x20, 0x0 ;  /* 0x000000000000781c */ /* 0x000fe400037ca470 */
[----:B------:R-:W-:Y:S01]  /*02a0*/  PLOP3.LUT P0, PT, P0, P1, PT, 0x20, 0x0 ;  /* 0x000000000000781c */ /* 0x000fe20000702470 */
[----:B------:R-:W-:Y:S01]  /*02b0*/  STG.E.64 desc[UR4][R10.64], R16 ;  /* 0x000000100a007986 */ /* 0x000fe2000c101b04 */
[----:B------:R-:W-:Y:S02]  /*02c0*/  PLOP3.LUT P3, PT, P2, P3, PT, 0x20, 0x0 ;  /* 0x000000000000781c */ /* 0x000fe40001766470 */
[----:B------:R-:W-:-:S02]  /*02d0*/  FSETP.GTU.FTZ.AND P4, PT, R21, UR6, PT ;  /* 0x0000000615007c0b */ /* 0x000fc4000bf9c000 */
[----:B------:R-:W-:Y:S02]  /*02e0*/  FSETP.GE.FTZ.AND P5, PT, R21, UR7, PT ;  /* 0x0000000715007c0b */ /* 0x000fe4000bfb6000 */
[C---:B------:R-:W-:Y:S02]  /*02f0*/  FSETP.GTU.FTZ.AND P1, PT, R22.reuse, UR6, PT ;  /* 0x0000000616007c0b */ /* 0x040fe4000bf3c000 */
[----:B------:R-:W-:Y:S02]  /*0300*/  FSETP.GE.FTZ.AND P2, PT, R22, UR7, PT ;  /* 0x0000000716007c0b */ /* 0x000fe4000bf56000 */
[----:B------:R-:W-:Y:S02]  /*0310*/  PLOP3.LUT P4, PT, P4, P5, PT, 0x20, 0x0 ;  /* 0x000000000000781c */ /* 0x000fe4000278a470 */
[----:B------:R-:W-:Y:S02]  /*0320*/  PLOP3.LUT P1, PT, P1, P2, PT, 0x20, 0x0 ;  /* 0x000000000000781c */ /* 0x000fe40000f24470 */
[----:B------:R-:W-:-:S02]  /*0330*/  FSETP.GTU.FTZ.AND P5, PT, R23, UR6, PT ;  /* 0x0000000617007c0b */ /* 0x000fc4000bfbc000 */
[----:B------:R-:W-:Y:S02]  /*0340*/  FSETP.GE.FTZ.AND P2, PT, R23, UR7, PT ;  /* 0x0000000717007c0b */ /* 0x000fe4000bf56000 */
[----:B------:R-:W-:Y:S02]  /*0350*/  FSEL R9, R9, RZ, P0 ;  /* 0x000000ff09097208 */ /* 0x000fe40000000000 */
[----:B------:R-:W-:Y:S02]  /*0360*/  PLOP3.LUT P5, PT, P5, P2, PT, 0x20, 0x0 ;  /* 0x000000000000781c */ /* 0x000fe40002fa4470 */
[----:B------:R-:W-:Y:S02]  /*0370*/  FSEL R8, R8, RZ, P6 ;  /* 0x000000ff08087208 */ /* 0x000fe40003000000 */
[----:B------:R-:W-:Y:S02]  /*0380*/  FSEL R4, R4, RZ, P3 ;  /* 0x000000ff04047208 */ /* 0x000fe40001800000 */
[----:B------:R-:W-:Y:S01]  /*0390*/  FSEL R5, R5, RZ, P4 ;  /* 0x000000ff05057208 */ /* 0x000fe20002000000 */
[----:B------:R-:W-:Y:S01]  /*03a0*/  STG.E.64 desc[UR4][R10.64+0x400], R8 ;  /* 0x000400080a007986 */ /* 0x000fe2000c101b04 */
[----:B------:R-:W-:-:S02]  /*03b0*/  FSEL R6, R6, RZ, P1 ;  /* 0x000000ff06067208 */ /* 0x000fc40000800000 */
[----:B------:R-:W-:Y:S01]  /*03c0*/  FSEL R7, R7, RZ, P5 ;  /* 0x000000ff07077208 */ /* 0x000fe20002800000 */
[----:B------:R-:W-:Y:S04]  /*03d0*/  STG.E.64 desc[UR4][R10.64+0x800], R4 ;  /* 0x000800040a007986 */ /* 0x000fe8000c101b04 */
[----:B------:R-:W-:Y:S01]  /*03e0*/  STG.E.64 desc[UR4][R10.64+0xc00], R6 ;  /* 0x000c00060a007986 */ /* 0x000fe2000c101b04 */
[----:B------:R-:W-:Y:S05]  /*03f0*/  EXIT ;  /* 0x000000000000794d */ /* 0x000fea0003800000 */
.L_x_2465:
[----:B------:R-:W0:Y:S01]  /*0400*/  S2R R9, SR_TID.X ;  /* 0x0000000000097919 */ /* 0x000e220000002100 */
[----:B------:R-:W-:Y:S02]  /*0410*/  CS2R R22, SRZ ;  /* 0x0000000000167805 */ /* 0x000fe4000001ff00 */
[----:B------:R-:W-:Y:S01]  /*0420*/  CS2R R24, SRZ ;  /* 0x0000000000187805 */ /* 0x000fe2000001ff00 */
[----:B------:R-:W-:Y:S01]  /*0430*/  IMAD.MOV.U32 R6, RZ, RZ, RZ ;  /* 0x000000ffff067224 */ /* 0x000fe200078e00ff */
[----:B------:R-:W-:Y:S01]  /*0440*/  ULDC.64 UR6, c[0x0][0x218] ;  /* 0x0000860000067ab9 */ /* 0x000fe20000000a00 */
[----:B0-----:R-:W-:Y:S01]  /*0450*/  ISETP.GE.AND P5, PT, R9, R2, PT ;  /* 0x000000020900720c */ /* 0x001fe20003fa6270 */
[----:B------:R-:W-:-:S12]  /*0460*/  IMAD.MOV.U32 R5, RZ, RZ, R9 ;  /* 0x000000ffff057224 */ /* 0x000fd800078e0009 */
[----:B------:R-:W-:Y:S01]  /*0470*/  @!P5 IMAD.IADD R3, R0, 0x1, R5 ;  /* 0x000000010003d824 */ /* 0x000fe200078e0205 */
[----:B------:R-:W0:Y:S01]  /*0480*/  @!P5 LDC.64 R26, c[0x0][0x230] ;  /* 0x00008c00ff1adb82 */ /* 0x000e220000000a00 */
[----:B------:R-:W-:-:S05]  /*0490*/  @!P5 VIADD R5, R5, 0x80 ;  /* 0x000000800505d836 */ /* 0x000fca0000000000 */
[C---:B------:R-:W-:Y:S02]  /*04a0*/  ISETP.GE.AND P2, PT, R5.reuse, R2, PT ;  /* 0x000000020500720c */ /* 0x040fe40003f46270 */
[----:B------:R-:W1:Y:S11]  /*04b0*/  @!P5 LDC.64 R16, c[0x0][0x238] ;  /* 0x00008e00ff10db82 */ /* 0x000e760000000a00 */
[----:B------:R-:W-:Y:S01]  /*04c0*/  @!P2 IMAD.IADD R11, R0, 0x1, R5 ;  /* 0x00000001000ba824 */ /* 0x000fe200078e0205 */
[----:B------:R-:W2:Y:S01]  /*04d0*/  @!P2 LDC.64 R14, c[0x0][0x230] ;  /* 0x00008c00ff0eab82 */ /* 0x000ea20000000a00 */
[----:B------:R-:W-:-:S02]  /*04e0*/  @!P2 VIADD R5, R5, 0x80 ;  /* 0x000000800505a836 */ /* 0x000fc40000000000 */
[----:B0-----:R-:W-:-:S03]  /*04f0*/  @!P5 IMAD.WIDE.U32 R26, R3, 0x4, R26 ;  /* 0x00000004031ad825 */ /* 0x001fc600078e001a */
[----:B------:R-:W-:Y:S02]  /*0500*/  ISETP.GE.AND P3, PT, R5, R2, PT ;  /* 0x000000020500720c */ /* 0x000fe40003f66270 */
[----:B------:R-:W0:Y:S01]  /*0510*/  @!P2 LDC.64 R12, c[0x0][0x238] ;  /* 0x00008e00ff0cab82 */ /* 0x000e220000000a00 */
[----:B------:R3:W4:Y:S01]  /*0520*/  @!P5 LDG.E R23, desc[UR4][R26.64] ;  /* 0x000000041a17d981 */ /* 0x000722000c1e1900 */
[----:B-1----:R-:W-:-:S05]  /*0530*/  @!P5 IMAD.WIDE.U32 R16, R3, 0x4, R16 ;  /* 0x000000040310d825 */ /* 0x002fca00078e0010 */
[----:B------:R1:W5:Y:S04]  /*0540*/  @!P5 LDG.E R24, desc[UR4][R16.64] ;  /* 0x000000041018d981 */ /* 0x000368000c1e1900 */
[----:B------:R-:W-:Y:S01]  /*0550*/  @!P3 IMAD.IADD R7, R0, 0x1, R5 ;  /* 0x000000010007b824 */ /* 0x000fe200078e0205 */
[----:B------:R-:W0:Y:S01]  /*0560*/  @!P3 LDC.64 R28, c[0x0][0x230] ;  /* 0x00008c00ff1cbb82 */ /* 0x000e220000000a00 */
[----:B------:R-:W-:-:S05]  /*0570*/  @!P3 VIADD R5, R5, 0x80 ;  /* 0x000000800505b836 */ /* 0x000fca0000000000 */
[C---:B------:R-:W-:Y:S02]  /*0580*/  ISETP.GE.AND P4, PT, R5.reuse, R2, PT ;  /* 0x000000020500720c */ /* 0x040fe40003f86270 */
[----:B------:R-:W0:Y:S11]  /*0590*/  @!P3 LDC.64 R20, c[0x0][0x238] ;  /* 0x00008e00ff14bb82 */ /* 0x000e360000000a00 */
[----:B------:R-:W-:Y:S01]  /*05a0*/  @!P4 IMAD.IADD R4, R0, 0x1, R5 ;  /* 0x000000010004c824 */ /* 0x000fe200078e0205 */
[----:B------:R-:W0:Y:S01]  /*05b0*/  @!P4 LDC.64 R18, c[0x0][0x230] ;  /* 0x00008c00ff12cb82 */ /* 0x000e220000000a00 */
[----:B------:R-:W-:-:S05]  /*05c0*/  @!P4 VIADD R5, R5, 0x80 ;  /* 0x000000800505c836 */ /* 0x000fca0000000000 */
[----:B------:R-:W-:Y:S01]  /*05d0*/  ISETP.GE.AND P0, PT, R5, R2, PT ;  /* 0x000000020500720c */ /* 0x000fe20003f06270 */
[----:B--2---:R-:W-:Y:S01]  /*05e0*/  @!P2 IMAD.WIDE.U32 R14, R11, 0x4, R14 ;  /* 0x000000040b0ea825 */ /* 0x004fe200078e000e */
[----:B---3--:R-:W2:Y:S11]  /*05f0*/  @!P4 LDC.64 R26, c[0x0][0x238] ;  /* 0x00008e00ff1acb82 */ /* 0x008eb60000000a00 */
[----:B------:R-:W-:Y:S01]  /*0600*/  @!P0 IMAD.IADD R3, R0, 0x1, R5 ;  /* 0x0000000100038824 */ /* 0x000fe200078e0205 */
[----:B-1----:R-:W1:Y:S01]  /*0610*/  @!P0 LDC.64 R16, c[0x0][0x230] ;  /* 0x00008c00ff108b82 */ /* 0x002e620000000a00 */
[----:B------:R-:W-:-:S05]  /*0620*/  @!P0 VIADD R5, R5, 0x80 ;  /* 0x0000008005058836 */ /* 0x000fca0000000000 */
[----:B------:R-:W-:Y:S01]  /*0630*/  ISETP.GE.AND P1, PT, R5, R2, PT ;  /* 0x000000020500720c */ /* 0x000fe20003f26270 */
[----:B0-----:R-:W-:Y:S01]  /*0640*/  @!P2 IMAD.WIDE.U32 R12, R11, 0x4, R12 ;  /* 0x000000040b0ca825 */ /* 0x001fe200078e000c */
[----:B------:R-:W-:-:S03]  /*0650*/  CS2R R10, SRZ ;  /* 0x00000000000a7805 */ /* 0x000fc6000001ff00 */
[C---:B------:R-:W-:Y:S01]  /*0660*/  @!P3 IMAD.WIDE.U32 R28, R7.reuse, 0x4, R28 ;  /* 0x00000004071cb825 */ /* 0x040fe200078e001c */
[----:B------:R0:W3:Y:S04]  /*0670*/  @!P2 LDG.E R6, desc[UR4][R12.64] ;  /* 0x000000040c06a981 */ /* 0x0000e8000c1e1900 */
[----:B------:R0:W3:Y:S01]  /*0680*/  @!P2 LDG.E R11, desc[UR4][R14.64] ;  /* 0x000000040e0ba981 */ /* 0x0000e2000c1e1900 */
[----:B------:R-:W-:-:S03]  /*0690*/  @!P3 IMAD.WIDE.U32 R20, R7, 0x4, R20 ;  /* 0x000000040714b825 */ /* 0x000fc600078e0014 */
[----:B------:R2:W3:Y:S01]  /*06a0*/  @!P3 LDG.E R22, desc[UR4][R28.64] ;  /* 0x000000041c16b981 */ /* 0x0004e2000c1e1900 */
[----:B0-----:R-:W0:Y:S03]  /*06b0*/  @!P0 LDC.64 R12, c[0x0][0x238] ;  /* 0x00008e00ff0c8b82 */ /* 0x001e260000000a00 */
[----:B------:R2:W3:Y:S01]  /*06c0*/  @!P3 LDG.E R25, desc[UR4][R20.64] ;  /* 0x000000041419b981 */ /* 0x0004e2000c1e1900 */
[----:B------:R-:W-:Y:S02]  /*06d0*/  @!P1 IMAD.IADD R15, R0, 0x1, R5 ;  /* 0x00000001000f9824 */ /* 0x000fe400078e0205 */
[----:B------:R-:W-:Y:S02]  /*06e0*/  @!P1 VIADD R5, R5, 0x80 ;  /* 0x0000008005059836 */ /* 0x000fe40000000000 */
[----:B--2---:R-:W2:Y:S03]  /*06f0*/  @!P1 LDC.64 R28, c[0x0][0x230] ;  /* 0x00008c00ff1c9b82 */ /* 0x004ea60000000a00 */
[----:B------:R-:W-:-:S05]  /*0700*/  ISETP.GE.AND P6, PT, R5, R2, PT ;  /* 0x000000020500720c */ /* 0x000fca0003fc6270 */
[----:B------:R-:W2:Y:S01]  /*0710*/  @!P1 LDC.64 R20, c[0x0][0x238] ;  /* 0x00008e00ff149b82 */ /* 0x000ea20000000a00 */
[----:B------:R-:W-:-:S07]  /*0720*/  IMAD.MOV.U32 R7, RZ, RZ, RZ ;  /* 0x000000ffff077224 */ /* 0x000fce00078e00ff */
[----:B------:R-:W-:Y:S02]  /*0730*/  @!P6 IMAD.IADD R8, R0, 0x1, R5 ;  /* 0x000000010008e824 */ /* 0x000fe400078e0205 */
[----:B------:R-:W-:Y:S02]  /*0740*/  @!P6 VIADD R5, R5, 0x80 ;  /* 0x000000800505e836 */ /* 0x000fe40000000000 */
[----:B------:R-:W-:-:S03]  /*0750*/  @!P4 IMAD.WIDE.U32 R18, R4, 0x4, R18 ;  /* 0x000000040412c825 */ /* 0x000fc600078e0012 */
[----:B------:R-:W-:Y:S01]  /*0760*/  ISETP.GE.AND P2, PT, R5, R2, PT ;  /* 0x000000020500720c */ /* 0x000fe20003f46270 */
[----:B------:R-:W-:Y:S01]  /*0770*/  @!P4 IMAD.WIDE.U32 R26, R4, 0x4, R26 ;  /* 0x00000004041ac825 */ /* 0x000fe200078e001a */
[----:B------:R0:W3:Y:S03]  /*0780*/  @!P4 LDG.E R7, desc[UR4][R18.64] ;  /* 0x000000041207c981 */ /* 0x0000e6000c1e1900 */
[----:B------:R-:W-:Y:S01]  /*0790*/  IMAD.MOV.U32 R4, RZ, RZ, RZ ;  /* 0x000000ffff047224 */ /* 0x000fe200078e00ff */
[----:B------:R-:W3:Y:S01]  /*07a0*/  @!P4 LDG.E R10, desc[UR4][R26.64] ;  /* 0x000000041a0ac981 */ /* 0x000ee2000c1e1900 */
[C---:B-1----:R-:W-:Y:S01]  /*07b0*/  @!P0 IMAD.WIDE.U32 R16, R3.reuse, 0x4, R16 ;  /* 0x0000000403108825 */ /* 0x042fe200078e0010 */
[----:B0-----:R-:W0:Y:S04]  /*07c0*/  @!P6 LDC.64 R18, c[0x0][0x238] ;  /* 0x00008e00ff12eb82 */ /* 0x001e280000000a00 */
[----:B------:R1:W3:Y:S01]  /*07d0*/  @!P0 LDG.E R4, desc[UR4][R16.64] ;  /* 0x0000000410048981 */ /* 0x0002e2000c1e1900 */
[----:B------:R-:W-:-:S04]  /*07e0*/  @!P0 IMAD.WIDE.U32 R12, R3, 0x4, R12 ;  /* 0x00000004030c8825 */ /* 0x000fc800078e000c */
[----:B------:R-:W-:Y:S01]  /*07f0*/  IMAD.MOV.U32 R3, RZ, RZ, RZ ;  /* 0x000000ffff037224 */ /* 0x000fe200078e00ff */
[----:B-1----:R-:W1:Y:S01]  /*0800*/  @!P2 LDC.64 R16, c[0x0][0x238] ;  /* 0x00008e00ff10ab82 */ /* 0x002e620000000a00 */
[----:B--2---:R-:W-:-:S04]  /*0810*/  @!P1 IMAD.WIDE.U32 R28, R15, 0x4, R28 ;  /* 0x000000040f1c9825 */ /* 0x004fc800078e001c */
[----:B------:R2:W3:Y:S01]  /*0820*/  @!P0 LDG.E R3, desc[UR4][R12.64] ;  /* 0x000000040c038981 */ /* 0x0004e2000c1e1900 */
[----:B------:R-:W-:Y:S01]  /*0830*/  @!P1 IMAD.WIDE.U32 R20, R15, 0x4, R20 ;  /* 0x000000040f149825 */ /* 0x000fe200078e0014 */
[----:B------:R-:W-:Y:S01]  /*0840*/  CS2R R26, SRZ ;  /* 0x00000000001a7805 */ /* 0x000fe2000001ff00 */
[----:B------:R-:W1:Y:S05]  /*0850*/  @!P6 LDC.64 R14, c[0x0][0x230] ;  /* 0x00008c00ff0eeb82 */ /* 0x000e6a0000000a00 */
[----:B------:R0:W3:Y:S03]  /*0860*/  @!P1 LDG.E R27, desc[UR4][R20.64] ;  /* 0x00000004141b9981 */ /* 0x0000e6000c1e1900 */
[----:B--2---:R-:W2:Y:S01]  /*0870*/  @!P2 LDC.64 R12, c[0x0][0x230] ;  /* 0x00008c00ff0cab82 */ /* 0x004ea20000000a00 */
[----:B0-----:R-:W-:Y:S01]  /*0880*/  @!P6 IMAD.WIDE.U32 R18, R8, 0x4, R18 ;  /* 0x000000040812e825 */ /* 0x001fe200078e0012 */
[----:B------:R0:W3:Y:S03]  /*0890*/  @!P1 LDG.E R26, desc[UR4][R28.64] ;  /* 0x000000041c1a9981 */ /* 0x0000e6000c1e1900 */
[----:B------:R-:W-:-:S02]  /*08a0*/  @!P2 IMAD.IADD R21, R0, 0x1, R5 ;  /* 0x000000010015a824 */ /* 0x000fc400078e0205 */
[----:B------:R-:W-:Y:S02]  /*08b0*/  IMAD.MOV.U32 R5, RZ, RZ, RZ ;  /* 0x000000ffff057224 */ /* 0x000fe400078e00ff */
[----:B-1----:R-:W-:-:S04]  /*08c0*/  @!P2 IMAD.WIDE.U32 R16, R21, 0x4, R16 ;  /* 0x000000041510a825 */ /* 0x002fc800078e0010 */
[----:B------:R1:W3:Y:S01]  /*08d0*/  @!P6 LDG.E R5, desc[UR4][R18.64] ;  /* 0x000000041205e981 */ /* 0x0002e2000c1e1900 */
[----:B0-----:R-:W-:Y:S02]  /*08e0*/  IMAD.MOV.U32 R28, RZ, RZ, RZ ;  /* 0x000000ffff1c7224 */ /* 0x001fe400078e00ff */
[----:B------:R-:W-:-:S04]  /*08f0*/  @!P6 IMAD.WIDE.U32 R14, R8, 0x4, R14 ;  /* 0x00000004080ee825 */ /* 0x000fc800078e000e */
[----:B-1----:R-:W-:Y:S01]  /*0900*/  IMAD.MOV.U32 R18, RZ, RZ, RZ ;  /* 0x000000ffff127224 */ /* 0x002fe200078e00ff */
[----:B------:R0:W3:Y:S01]  /*0910*/  @!P6 LDG.E R28, desc[UR4][R14.64] ;  /* 0x000000040e1ce981 */ /* 0x0000e2000c1e1900 */
[----:B------:R-:W-:-:S04]  /*0920*/  IMAD.MOV.U32 R8, RZ, RZ, RZ ;  /* 0x000000ffff087224 */ /* 0x000fc800078e00ff */
[----:B------:R-:W3:Y:S01]  /*0930*/  @!P2 LDG.E R18, desc[UR4][R16.64] ;  /* 0x000000041012a981 */ /* 0x000ee2000c1e1900 */
[----:B--2---:R-:W-:Y:S02]  /*0940*/  @!P2 IMAD.WIDE.U32 R12, R21, 0x4, R12 ;  /* 0x00000004150ca825 */ /* 0x004fe400078e000c */
[----:B------:R-:W1:Y:S03]  /*0950*/  @!P5 LDC.64 R20, c[0x0][0x228] ;  /* 0x00008a00ff14db82 */ /* 0x000e660000000a00 */
[----:B------:R-:W2:Y:S01]  /*0960*/  @!P2 LDG.E R8, desc[UR4][R12.64] ;  /* 0x000000040c08a981 */ /* 0x000ea2000c1e1900 */
[----:B0-----:R-:W-:Y:S01]  /*0970*/  @!P5 IMAD.IADD R15, R0, 0x1, R9 ;  /* 0x00000001000fd824 */ /* 0x001fe200078e0209 */
[----:B------:R-:W-:Y:S04]  /*0980*/  BSSY B0, `(.L_x_2466) ;  /* 0x0000051000007945 */ /* 0x000fe80003800000 */
[----:B------:R-:W-:Y:S01]  /*0990*/  BSSY B1, `(.L_x_2467) ;  /* 0x0000049000017945 */ /* 0x000fe20003800000 */
[----:B-1----:R-:W-:Y:S01]  /*09a0*/  @!P5 IMAD.WIDE.U32 R20, R15, 0x4, R20 ;  /* 0x000000040f14d825 */ /* 0x002fe200078e0014 */
[----:B-----5:R-:W-:-:S02]  /*09b0*/  FSETP.GE.FTZ.AND P4, PT, R24, UR7, PT ;  /* 0x0000000718007c0b */ /* 0x020fc4000bf96000 */
[----:B------:R-:W-:-:S04]  /*09c0*/  FSETP.GTU.FTZ.AND P0, PT, R24, UR6, PT ;  /* 0x0000000618007c0b */ /* 0x000fc8000bf1c000 */
[----:B------:R-:W-:-:S04]  /*09d0*/  PLOP3.LUT P4, PT, P0, P4, PT, 0x20, 0x0 ;  /* 0x000000000000781c */ /* 0x000fc80000788470 */
[----:B----4-:R-:W-:-:S05]  /*09e0*/  FSEL R23, R23, RZ, P4 ;  /* 0x000000ff17177208 */ /* 0x010fca0002000000 */
[----:B------:R0:W-:Y:S01]  /*09f0*/  @!P5 STG.E desc[UR4][R20.64], R23 ;  /* 0x000000171400d986 */ /* 0x0001e2000c101904 */
[C---:B---3--:R-:W-:Y:S02]  /*0a00*/  FSETP.GE.FTZ.AND P2, PT, R6.reuse, UR7, PT ;  /* 0x0000000706007c0b */ /* 0x048fe4000bf56000 */
[----:B------:R-:W-:-:S04]  /*0a10*/  FSETP.GTU.FTZ.AND P3, PT, R6, UR6, PT ;  /* 0x0000000606007c0b */ /* 0x000fc8000bf7c000 */
[----:B------:R-:W-:Y:S02]  /*0a20*/  PLOP3.LUT P2, PT, P3, P2, PT, 0x20, 0x0 ;  /* 0x000000000000781c */ /* 0x000fe40001f44470 */
[C---:B------:R-:W-:Y:S02]  /*0a30*/  FSETP.GE.FTZ.AND P0, PT, R25.reuse, UR7, PT ;  /* 0x0000000719007c0b */ /* 0x040fe4000bf16000 */
[----:B------:R-:W-:-:S04]  /*0a40*/  FSETP.GTU.FTZ.AND P1, PT, R25, UR6, PT ;  /* 0x0000000619007c0b */ /* 0x000fc8000bf3c000 */
[----:B------:R-:W-:Y:S02]  /*0a50*/  PLOP3.LUT P3, PT, P1, P0, PT, 0x20, 0x0 ;  /* 0x000000000000781c */ /* 0x000fe40000f60470 */
[----:B------:R-:W-:Y:S02]  /*0a60*/  FSEL R11, R11, RZ, P2 ;  /* 0x000000ff0b0b7208 */ /* 0x000fe40001000000 */
[----:B------:R-:W-:Y:S02]  /*0a70*/  FSEL R22, R22, RZ, P3 ;  /* 0x000000ff16167208 */ /* 0x000fe40001800000 */
[C---:B------:R-:W-:Y:S02]  /*0a80*/  FSETP.GE.FTZ.AND P4, PT, R10.reuse, UR7, PT ;  /* 0x000000070a007c0b */ /* 0x040fe4000bf96000 */
[----:B------:R-:W-:-:S04]  /*0a90*/  FSETP.GTU.FTZ.AND P6, PT, R10, UR6, PT ;  /* 0x000000060a007c0b */ /* 0x000fc8000bfdc000 */
[----:B------:R-:W-:Y:S02]  /*0aa0*/  PLOP3.LUT P4, PT, P6, P4, PT, 0x20, 0x0 ;  /* 0x000000000000781c */ /* 0x000fe40003788470 */
[C---:B------:R-:W-:Y:S02]  /*0ab0*/  FSETP.GE.FTZ.AND P0, PT, R3.reuse, UR7, PT ;  /* 0x0000000703007c0b */ /* 0x040fe4000bf16000 */
[----:B------:R-:W-:Y:S01]  /*0ac0*/  FSETP.GTU.FTZ.AND P1, PT, R3, UR6, PT ;  /* 0x0000000603007c0b */ /* 0x000fe2000bf3c000 */
[----:B------:R-:W-:-:S04]  /*0ad0*/  VIADD R3, R9, 0x80 ;  /* 0x0000008009037836 */ /* 0x000fc80000000000 */
[----:B------:R-:W-:Y:S01]  /*0ae0*/  @!P5 IMAD.MOV.U32 R9, RZ, RZ, R3 ;  /* 0x000000ffff09d224 */ /* 0x000fe200078e0003 */
[----:B------:R-:W-:Y:S02]  /*0af0*/  PLOP3.LUT P0, PT, P1, P0, PT, 0x20, 0x0 ;  /* 0x000000000000781c */ /* 0x000fe40000f00470 */
[----:B------:R-:W-:Y:S02]  /*0b00*/  FSETP.GE.FTZ.AND P2, PT, R27, UR7, PT ;  /* 0x000000071b007c0b */ /* 0x000fe4000bf56000 */
[----:B------:R-:W-:Y:S02]  /*0b10*/  ISETP.GE.AND P5, PT, R9, R2, PT ;  /* 0x000000020900720c */ /* 0x000fe40003fa6270 */
[----:B------:R-:W-:-:S04]  /*0b20*/  FSETP.GTU.FTZ.AND P3, PT, R27, UR6, PT ;  /* 0x000000061b007c0b */ /* 0x000fc8000bf7c000 */
[----:B------:R-:W-:Y:S02]  /*0b30*/  PLOP3.LUT P2, PT, P3, P2, PT, 0x20, 0x0 ;  /* 0x000000000000781c */ /* 0x000fe40001f44470 */
[C---:B------:R-:W-:Y:S02]  /*0b40*/  FSETP.GE.FTZ.AND P6, PT, R5.reuse, UR7, PT ;  /* 0x0000000705007c0b */ /* 0x040fe4000bfd6000 */
[----:B------:R-:W-:-:S04]  /*0b50*/  FSETP.GTU.FTZ.AND P1, PT, R5, UR6, PT ;  /* 0x0000000605007c0b */ /* 0x000fc8000bf3c000 */
[----:B------:R-:W-:Y:S02]  /*0b60*/  PLOP3.LUT P1, PT, P1, P6, PT, 0x20, 0x0 ;  /* 0x000000000000781c */ /* 0x000fe40000f2c470 */
[----:B------:R-:W-:Y:S02]  /*0b70*/  FSEL R5, R7, RZ, P4 ;  /* 0x000000ff07057208 */ /* 0x000fe40002000000 */
[C---:B------:R-:W-:Y:S02]  /*0b80*/  FSETP.GE.FTZ.AND P6, PT, R18.reuse, UR7, PT ;  /* 0x0000000712007c0b */ /* 0x040fe4000bfd6000 */
[----:B------:R-:W-:-:S04]  /*0b90*/  FSETP.GTU.FTZ.AND P3, PT, R18, UR6, PT ;  /* 0x0000000612007c0b */ /* 0x000fc8000bf7c000 */
[----:B------:R-:W-:Y:S02]  /*0ba0*/  PLOP3.LUT P3, PT, P3, P6, PT, 0x20, 0x0 ;  /* 0x000000000000781c */ /* 0x000fe40001f6c470 */
[----:B------:R-:W-:Y:S02]  /*0bb0*/  FSEL R4, R4, RZ, P0 ;  /* 0x000000ff04047208 */ /* 0x000fe40000000000 */
[----:B------:R-:W-:Y:S02]  /*0bc0*/  FSEL R26, R26, RZ, P2 ;  /* 0x000000ff1a1a7208 */ /* 0x000fe40001000000 */
[----:B------:R-:W-:Y:S02]  /*0bd0*/  FSEL R28, R28, RZ, P1 ;  /* 0x000000ff1c1c7208 */ /* 0x000fe40000800000 */
[----:B--2---:R-:W-:Y:S01]  /*0be0*/  FSEL R8, R8, RZ, P3 ;  /* 0x000000ff08087208 */ /* 0x004fe20001800000 */
[----:B0-----:R-:W-:Y:S06]  /*0bf0*/  @P5 BRA `(.L_x_2468) ;  /* 0x0000000000305947 */ /* 0x001fec0003800000 */
[----:B------:R-:W0:Y:S01]  /*0c00*/  LDC.64 R6, c[0x0][0x228] ;  /* 0x00008a00ff067b82 */ /* 0x000e220000000a00 */
[----:B------:R-:W-:Y:S02]  /*0c10*/  IMAD.IADD R3, R0, 0x1, R9 ;  /* 0x0000000100037824 */ /* 0x000fe400078e0209 */
[----:B------:R-:W-:-:S05]  /*0c20*/  VIADD R9, R9, 0x80 ;  /* 0x0000008009097836 */ /* 0x000fca0000000000 */
[----:B------:R-:W-:Y:S01]  /*0c30*/  ISETP.GE.AND P0, PT, R9, R2, PT ;  /* 0x000000020900720c */ /* 0x000fe20003f06270 */
[----:B0-----:R-:W-:-:S05]  /*0c40*/  IMAD.WIDE.U32 R6, R3, 0x4, R6 ;  /* 0x0000000403067825 */ /* 0x001fca00078e0006 */
[----:B------:R0:W-:Y:S07]  /*0c50*/  STG.E desc[UR4][R6.64], R11 ;  /* 0x0000000b06007986 */ /* 0x0001ee000c101904 */
[----:B------:R-:W-:Y:S05]  /*0c60*/  @P0 BRA `(.L_x_2469) ;  /* 0x0000000000300947 */ /* 0x000fea0003800000 */
[----:B0-----:R-:W0:Y:S01]  /*0c70*/  LDC.64 R6, c[0x0][0x228] ;  /* 0x00008a00ff067b82 */ /* 0x001e220000000a00 */
[----:B------:R-:W-:Y:S02]  /*0c80*/  IMAD.IADD R3, R0, 0x1, R9 ;  /* 0x0000000100037824 */ /* 0x000fe400078e0209 */
[----:B------:R-:W-:Y:S02]  /*0c90*/  VIADD R9, R9, 0x80 ;  /* 0x0000008009097836 */ /* 0x000fe40000000000 */
[----:B0-----:R-:W-:-:S05]  /*0ca0*/  IMAD.WIDE.U32 R6, R3, 0x4, R6 ;  /* 0x0000000403067825 */ /* 0x001fca00078e0006 */
[----:B------:R0:W-:Y:S02]  /*0cb0*/  STG.E desc[UR4][R6.64], R22 ;  /* 0x0000001606007986 */ /* 0x0001e4000c101904 */
.L_x_2468:
[----:B------:R-:W-:-:S13]  /*0cc0*/  ISETP.GE.AND P0, PT, R9, R2, PT ;  /* 0x000000020900720c */ /* 0x000fda0003f06270 */
[----:B------:R-:W-:Y:S05]  /*0cd0*/  @P0 BRA `(.L_x_2470) ;  /* 0x0000000000300947 */ /* 0x000fea0003800000 */
[----:B0-----:R-:W0:Y:S01]  /*0ce0*/  LDC.64 R6, c[0x0][0x228] ;  /* 0x00008a00ff067b82 */ /* 0x001e220000000a00 */
[----:B------:R-:W-:Y:S02]  /*0cf0*/  IMAD.IADD R3, R0, 0x1, R9 ;  /* 0x0000000100037824 */ /* 0x000fe400078e0209 */
[----:B------:R-:W-:Y:S02]  /*0d00*/  VIADD R9, R9, 0x80 ;  /* 0x0000008009097836 */ /* 0x000fe40000000000 */
[----:B0-----:R-:W-:-:S05]  /*0d10*/  IMAD.WIDE.U32 R6, R3, 0x4, R6 ;  /* 0x0000000403067825 */ /* 0x001fca00078e0006 */
[----:B------:R1:W-:Y:S02]  /*0d20*/  STG.E desc[UR4][R6.64], R5 ;  /* 0x0000000506007986 */ /* 0x0003e4000c101904 */
.L_x_2469:
[----:B------:R-:W-:-:S13]  /*0d30*/  ISETP.GE.AND P0, PT, R9, R2, PT ;  /* 0x000000020900720c */ /* 0x000fda0003f06270 */
[----:B------:R-:W-:Y:S05]  /*0d40*/  @P0 BRA `(.L_x_2471) ;  /* 0x0000000000340947 */ /* 0x000fea0003800000 */
[----:B01----:R-:W0:Y:S01]  /*0d50*/  LDC.64 R6, c[0x0][0x228] ;  /* 0x00008a00ff067b82 */ /* 0x003e220000000a00 */
[----:B------:R-:W-:Y:S02]  /*0d60*/  IMAD.IADD R3, R0, 0x1, R9 ;  /* 0x0000000100037824 */ /* 0x000fe400078e0209 */
[----:B------:R-:W-:Y:S02]  /*0d70*/  VIADD R9, R9, 0x80 ;  /* 0x0000008009097836 */ /* 0x000fe40000000000 */
[----:B0-----:R-:W-:-:S05]  /*0d80*/  IMAD.WIDE.U32 R6, R3, 0x4, R6 ;  /* 0x0000000403067825 */ /* 0x001fca00078e0006 */
[----:B------:R1:W-:Y:S02]  /*0d90*/  STG.E desc[UR4][R6.64], R4 ;  /* 0x0000000406007986 */ /* 0x0003e4000c101904 */
.L_x_2470:
[----:B------:R-:W-:-:S13]  /*0da0*/  ISETP.GE.AND P0, PT, R9, R2, PT ;  /* 0x000000020900720c */ /* 0x000fda0003f06270 */
[----:B------:R-:W-:Y:S05]  /*0db0*/  @P0 BREAK B1 ;  /* 0x0000000000010942 */ /* 0x000fea0003800000 */
[----:B------:R-:W-:Y:S05]  /*0dc0*/  @P0 BRA `(.L_x_2472) ;  /* 0x0000000000300947 */ /* 0x000fea0003800000 */
[----:B-1----:R-:W1:Y:S01]  /*0dd0*/  LDC.64 R4, c[0x0][0x228] ;  /* 0x00008a00ff047b82 */ /* 0x002e620000000a00 */
[----:B------:R-:W-:Y:S02]  /*0de0*/  IMAD.IADD R3, R0, 0x1, R9 ;  /* 0x0000000100037824 */ /* 0x000fe400078e0209 */
[----:B------:R-:W-:Y:S02]  /*0df0*/  VIADD R9, R9, 0x80 ;  /* 0x0000008009097836 */ /* 0x000fe40000000000 */
[----:B-1----:R-:W-:-:S05]  /*0e00*/  IMAD.WIDE.U32 R4, R3, 0x4, R4 ;  /* 0x0000000403047825 */ /* 0x002fca00078e0004 */
[----:B------:R2:W-:Y:S02]  /*0e10*/  STG.E desc[UR4][R4.64], R26 ;  /* 0x0000001a04007986 */ /* 0x0005e4000c101904 */
.L_x_2471:
[----:B------:R-:W-:Y:S05]  /*0e20*/  BSYNC B1 ;  /* 0x0000000000017941 */ /* 0x000fea0003800000 */
.L_x_2467:
[----:B------:R-:W-:-:S13]  /*0e30*/  ISETP.GE.AND P0, PT, R9, R2, PT ;  /* 0x000000020900720c */ /* 0x000fda0003f06270 */
[----:B-12---:R-:W1:Y:S01]  /*0e40*/  @!P0 LDC.64 R4, c[0x0][0x228] ;  /* 0x00008a00ff048b82 */ /* 0x006e620000000a00 */
[----:B------:R-:W-:Y:S02]  /*0e50*/  @!P0 IMAD.IADD R3, R0, 0x1, R9 ;  /* 0x0000000100038824 */ /* 0x000fe400078e0209 */
[----:B------:R-:W-:Y:S02]  /*0e60*/  @!P0 VIADD R9, R9, 0x80 ;  /* 0x0000008009098836 */ /* 0x000fe40000000000 */
[----:B-1----:R-:W-:-:S05]  /*0e70*/  @!P0 IMAD.WIDE.U32 R4, R3, 0x4, R4 ;  /* 0x0000000403048825 */ /* 0x002fca00078e0004 */
[----:B------:R2:W-:Y:S02]  /*0e80*/  @!P0 STG.E desc[UR4][R4.64], R28 ;  /* 0x0000001c04008986 */ /* 0x0005e4000c101904 */
.L_x_2472:
[----:B------:R-:W-:Y:S05]  /*0e90*/  BSYNC B0 ;  /* 0x0000000000007941 */ /* 0x000fea0003800000 */
.L_x_2466:
[----:B------:R-:W-:Y:S05]  /*0ea0*/  WARPSYNC.ALL ;  /* 0x0000000000007948 */ /* 0x000fea0003800000 */
[----:B------:R-:W-:-:S13]  /*0eb0*/  ISETP.GE.AND P0, PT, R9, R2, PT ;  /* 0x000000020900720c */ /* 0x000fda0003f06270 */
[----:B------:R-:W-:Y:S05]  /*0ec0*/  @P0 EXIT ;  /* 0x000000000000094d */ /* 0x000fea0003800000 */
[----:B------:R-:W3:Y:S01]  /*0ed0*/  LDC.64 R2, c[0x0][0x228] ;  /* 0x00008a00ff027b82 */ /* 0x000ee20000000a00 */
[----:B------:R-:W-:-:S04]  /*0ee0*/  IMAD.IADD R9, R0, 0x1, R9 ;  /* 0x0000000100097824 */ /* 0x000fc800078e0209 */
[----:B---3--:R-:W-:-:S05]  /*0ef0*/  IMAD.WIDE.U32 R2, R9, 0x4, R2 ;  /* 0x0000000409027825 */ /* 0x008fca00078e0002 */
[----:B------:R-:W-:Y:S01]  /*0f00*/  STG.E desc[UR4][R2.64], R8 ;  /* 0x0000000802007986 */ /* 0x000fe2000c101904 */
[----:B------:R-:W-:Y:S05]  /*0f10*/  EXIT ;  /* 0x000000000000794d */ /* 0x000fea0003800000 */
.L_x_2473:
        /* <DEDUP_REMOVED lines=14> */
.L_x_3365:


//--------------------- .text._ZN2at6native29vectorized_elementwise_kernelILi4EZZZNS0_65_GLOBAL__N__eb3311e5_27_ActivationHardtanhKernel_cu_f5210f67_355124hardtanh_backward_kernelERNS_14TensorIteratorERKN3c106ScalarES8_ENKUlvE_clEvENKUlvE0_clEvEUlffE_St5arrayIPcLm3EEEEviT0_T1_ --------------------------
	.section	.text._ZN2at6native29vectorized_elementwise_kernelILi4EZZZNS0_65_GLOBAL__N__eb3311e5_27_ActivationHardtanhKernel_cu_f5210f67_355124hardtanh_backward_kernelERNS_14TensorIteratorERKN3c106ScalarES8_ENKUlvE_clEvENKUlvE0_clEvEUlffE_St5arrayIPcLm3EEEEviT0_T1_,"ax",@progbits
	.align	128
        .global         _ZN2at6native29vectorized_elementwise_kernelILi4EZZZNS0_65_GLOBAL__N__eb3311e5_27_ActivationHardtanhKernel_cu_f5210f67_355124hardtanh_backward_kernelERNS_14TensorIteratorERKN3c106ScalarES8_ENKUlvE_clEvENKUlvE0_clEvEUlffE_St5arrayIPcLm3EEEEviT0_T1_
        .type           _ZN2at6native29vectorized_elementwise_kernelILi4EZZZNS0_65_GLOBAL__N__eb3311e5_27_ActivationHardtanhKernel_cu_f5210f67_355124hardtanh_backward_kernelERNS_14TensorIteratorERKN3c106ScalarES8_ENKUlvE_clEvENKUlvE0_clEvEUlffE_St5arrayIPcLm3EEEEviT0_T1_,@function
        .size           _ZN2at6native29vectorized_elementwise_kernelILi4EZZZNS0_65_GLOBAL__N__eb3311e5_27_ActivationHardtanhKernel_cu_f5210f67_355124hardtanh_backward_kernelERNS_14TensorIteratorERKN3c106ScalarES8_ENKUlvE_clEvENKUlvE0_clEvEUlffE_St5arrayIPcLm3EEEEviT0_T1_,(.L_x_3366 - _ZN2at6native29vectorized_elementwise_kernelILi4EZZZNS0_65_GLOBAL__N__eb3311e5_27_ActivationHardtanhKernel_cu_f5210f67_355124hardtanh_backward_kernelERNS_14TensorIteratorERKN3c106ScalarES8_ENKUlvE_clEvENKUlvE0_clEvEUlffE_St5arrayIPcLm3EEEEviT0_T1_)
        .other          _ZN2at6native29vectorized_elementwise_kernelILi4EZZZNS0_65_GLOBAL__N__eb3311e5_27_ActivationHardtanhKernel_cu_f5210f67_355124hardtanh_backward_kernelERNS_14TensorIteratorERKN3c106ScalarES8_ENKUlvE_clEvENKUlvE0_clEvEUlffE_St5arrayIPcLm3EEEEviT0_T1_,@"STO_CUDA_ENTRY STV_DEFAULT"
_ZN2at6native29vectorized_elementwise_kernelILi4EZZZNS0_65_GLOBAL__N__eb3311e5_27_ActivationHardtanhKernel_cu_f5210f67_355124hardtanh_backward_kernelERNS_14TensorIteratorERKN3c106ScalarES8_ENKUlvE_clEvENKUlvE0_clEvEUlffE_St5arrayIPcLm3EEEEviT0_T1_:
.text._ZN2at6native29vectorized_elementwise_kernelILi4EZZZNS0_65_GLOBAL__N__eb3311e5_27_ActivationHardtanhKernel_cu_f5210f67_355124hardtanh_backward_kernelERNS_14TensorIteratorERKN3c106ScalarES8_ENKUlvE_clEvENKUlvE0_clEvEUlffE_St5arrayIPcLm3EEEEviT0_T1_:
        /* <DEDUP_REMOVED lines=14> */
[----:B0-----:R-:W-:-:S05]  /*00e0*/  IMAD.WIDE.U32 R22, R2, 0x10, R4 ;  /* 0x0000001002167825 */ /* 0x001fca00078e0004 */
[----:B------:R-:W4:Y:S01]  /*00f0*/  LDG.E.128 R16, desc[UR4][R22.64] ;  /* 0x0000000416107981 */ /* 0x000f22000c1e1d00 */
[----:B--2---:R-:W-:-:S04]  /*0100*/  IMAD.WIDE R4, R0, 0x4, R6 ;  /* 0x0000000400047825 */ /* 0x004fc800078e0206 */
[----:B------:R-:W-:Y:S02]  /*0110*/  IMAD.WIDE.U32 R20, R2, 0x10, R4 ;  /* 0x0000001002147825 */ /* 0x000fe400078e0004 */
[----:B------:R-:W2:Y:S04]  /*0120*/  LDG.E.128 R4, desc[UR4][R22.64+0x800] ;  /* 0x0008000416047981 */ /* 0x000ea8000c1e1d00 */
[----:B------:R-:W5:Y:S04]  /*0130*/  LDG.E.128 R12, desc[UR4][R20.64] ;  /* 0x00000004140c7981 */ /* 0x000f68000c1e1d00 */
[----:B------:R-:W3:Y:S01]  /*0140*/  LDG.E.128 R8, desc[UR4][R20.64+0x800] ;  /* 0x0008000414087981 */ /* 0x000ee2000c1e1d00 */
[----:B----4-:R-:W-:-:S02]  /*0150*/  FSETP.GTU.FTZ.AND P1, PT, R16, UR6, PT ;  /* 0x0000000610007c0b */ /* 0x010fc4000bf3c000 */
[----:B------:R-:W-:Y:S02]  /*0160*/  FSETP.GE.FTZ.AND P4, PT, R16, UR7, PT ;  /* 0x0000000710007c0b */ /* 0x000fe4000bf96000 */
[C---:B------:R-:W-:Y:S02]  /*0170*/  FSETP.GTU.FTZ.AND P0, PT, R17.reuse, UR6, PT ;  /* 0x0000000611007c0b */ /* 0x040fe4000bf1c000 */
[----:B------:R-:W-:Y:S02]  /*0180*/  PLOP3.LUT P1, PT, P1, P4, PT, 0x20, 0x0 ;  /* 0x000000000000781c */ /* 0x000fe40000f28470 */
[----:B------:R-:W-:Y:S02]  /*0190*/  FSETP.GE.FTZ.AND P2, PT, R17, UR7, PT ;  /* 0x0000000711007c0b */ /* 0x000fe4000bf56000 */
[C---:B------:R-:W-:Y:S02]  /*01a0*/  FSETP.GTU.FTZ.AND P3, PT, R18.reuse, UR6, PT ;  /* 0x0000000612007c0b */ /* 0x040fe4000bf7c000 */
[----:B------:R-:W-:-:S02]  /*01b0*/  FSETP.GE.FTZ.AND P4, PT, R18, UR7, PT ;  /* 0x0000000712007c0b */ /* 0x000fc4000bf96000 */
[C---:B------:R-:W-:Y:S02]  /*01c0*/  FSETP.GTU.FTZ.AND P6, PT, R19.reuse, UR6, PT ;  /* 0x0000000613007c0b */ /* 0x040fe4000bfdc000 */
[----:B------:R-:W-:Y:S02]  /*01d0*/  FSETP.GE.FTZ.AND P5, PT, R19, UR7, PT ;  /* 0x0000000713007c0b */ /* 0x000fe4000bfb6000 */
[----:B------:R-:W-:Y:S02]  /*01e0*/  PLOP3.LUT P0, PT, P0, P2, PT, 0x20, 0x0 ;  /* 0x000000000000781c */ /* 0x000fe40000704470 */
[----:B------:R-:W-:Y:S02]  /*01f0*/  PLOP3.LUT P3, PT, P3, P4, PT, 0x20, 0x0 ;  /* 0x000000000000781c */ /* 0x000fe40001f68470 */
[----:B--2---:R-:W-:Y:S02]  /*0200*/  FSETP.GTU.FTZ.AND P2, PT, R4, UR6, PT ;  /* 0x0000000604007c0b */ /* 0x004fe4000bf5c000 */
[----:B------:R-:W-:-:S02]  /*0210*/  PLOP3.LUT P6, PT, P6, P5, PT, 0x20, 0x0 ;  /* 0x000000000000781c */ /* 0x000fc400037ca470 */
[----:B------:R-:W-:Y:S02]  /*0220*/  FSETP.GE.FTZ.AND P4, PT, R4, UR7, PT ;  /* 0x0000000704007c0b */ /* 0x000fe4000bf96000 */
[----:B-----5:R-:W-:Y:S02]  /*0230*/  FSEL R15, R15, RZ, P6 ;  /* 0x000000ff0f0f7208 */ /* 0x020fe40003000000 */
[----:B------:R-:W-:Y:S02]  /*0240*/  FSEL R14, R14, RZ, P3 ;  /* 0x000000ff0e0e7208 */ /* 0x000fe40001800000 */
[----:B------:R-:W-:Y:S02]  /*0250*/  PLOP3.LUT P4, PT, P2, P4, PT, 0x20, 0x0 ;  /* 0x000000000000781c */ /* 0x000fe40001788470 */
[C---:B------:R-:W-:Y:S02]  /*0260*/  FSETP.GTU.FTZ.AND P5, PT, R5.reuse, UR6, PT ;  /* 0x0000000605007c0b */ /* 0x040fe4000bfbc000 */
[----:B------:R-:W-:Y:S01]  /*0270*/  FSETP.GE.FTZ.AND P6, PT, R5, UR7, PT ;  /* 0x0000000705007c0b */ /* 0x000fe2000bfd6000 */
[----:B---3--:R-:W-:Y:S01]  /*0280*/  IMAD.WIDE.U32 R4, R0, 0x4, R24 ;  /* 0x0000000400047825 */ /* 0x008fe200078e0018 */
[----:B------:R-:W-:-:S02]  /*0290*/  FSETP.GTU.FTZ.AND P3, PT, R6, UR6, PT ;  /* 0x0000000606007c0b */ /* 0x000fc4000bf7c000 */
[----:B------:R-:W-:Y:S02]  /*02a0*/  FSETP.GE.FTZ.AND P2, PT, R6, UR7, PT ;  /* 0x0000000706007c0b */ /* 0x000fe4000bf56000 */
[----:B------:R-:W-:Y:S01]  /*02b0*/  PLOP3.LUT P5, PT, P5, P6, PT, 0x20, 0x0 ;  /* 0x000000000000781c */ /* 0x000fe20002fac470 */
[----:B------:R-:W-:Y:S01]  /*02c0*/  IMAD.WIDE R4, R2, 0x10, R4 ;  /* 0x0000001002047825 */ /* 0x000fe200078e0204 */
[----:B------:R-:W-:Y:S02]  /*02d0*/  PLOP3.LUT P2, PT, P3, P2, PT, 0x20, 0x0 ;  /* 0x000000000000781c */ /* 0x000fe40001f44470 */
[C---:B------:R-:W-:Y:S02]  /*02e0*/  FSETP.GTU.FTZ.AND P6, PT, R7.reuse, UR6, PT ;  /* 0x0000000607007c0b */ /* 0x040fe4000bfdc000 */
[----:B------:R-:W-:Y:S02]  /*02f0*/  FSETP.GE.FTZ.AND P3, PT, R7, UR7, PT ;  /* 0x0000000707007c0b */ /* 0x000fe4000bf76000 */
[----:B------:R-:W-:-:S02]  /*0300*/  FSEL R13, R13, RZ, P0 ;  /* 0x000000ff0d0d7208 */ /* 0x000fc40000000000 */
[----:B------:R-:W-:Y:S02]  /*0310*/  PLOP3.LUT P6, PT, P6, P3, PT, 0x20, 0x0 ;  /* 0x000000000000781c */ /* 0x000fe400037c6470 */
[----:B------:R-:W-:Y:S02]  /*0320*/  FSEL R12, R12, RZ, P1 ;  /* 0x000000ff0c0c7208 */ /* 0x000fe40000800000 */
[----:B------:R-:W-:Y:S02]  /*0330*/  FSEL R8, R8, RZ, P4 ;  /* 0x000000ff08087208 */ /* 0x000fe40002000000 */
[----:B------:R-:W-:Y:S01]  /*0340*/  FSEL R9, R9, RZ, P5 ;  /* 0x000000ff09097208 */ /* 0x000fe20002800000 */
[----:B------:R-:W-:Y:S01]  /*0350*/  STG.E.128 desc[UR4][R4.64], R12 ;  /* 0x0000000c04007986 */ /* 0x000fe2000c101d04 */
[----:B------:R-:W-:Y:S02]  /*0360*/  FSEL R10, R10, RZ, P2 ;  /* 0x000000ff0a0a7208 */ /* 0x000fe40001000000 */
[----:B------:R-:W-:-:S05]  /*0370*/  FSEL R11, R11, RZ, P6 ;  /* 0x000000ff0b0b7208 */ /* 0x000fca0003000000 */
[----:B------:R-:W-:Y:S01]  /*0380*/  STG.E.128 desc[UR4][R4.64+0x800], R8 ;  /* 0x0008000804007986 */ /* 0x000fe2000c101d04 */
[----:B------:R-:W-:Y:S05]  /*0390*/  EXIT ;  /* 0x000000000000794d */ /* 0x000fea0003800000 */
.L_x_2474:
        /* <DEDUP_REMOVED lines=140> */
.L_x_2477:
[----:B------:R-:W-:-:S13]  /*0c60*/  ISETP.GE.AND P0, PT, R9, R2, PT ;  /* 0x000000020900720c */ /* 0x000fda0003f06270 */
[----:B------:R-:W-:Y:S05]  /*0c70*/  @P0 BRA `(.L_x_2479) ;  /* 0x0000000000300947 */ /* 0x000fea0003800000 */
[----:B0-----:R-:W0:Y:S01]  /*0c80*/  LDC.64 R6, c[0x0][0x228] ;  /* 0x00008a00ff067b82 */ /* 0x001e220000000a00 */
[----:B------:R-:W-:Y:S02]  /*0c90*/  IMAD.IADD R3, R0, 0x1, R9 ;  /* 0x0000000100037824 */ /* 0x000fe400078e0209 */
[----:B------:R-:W-:Y:S02]  /*0ca0*/  VIADD R9, R9, 0x80 ;  /* 0x0000008009097836 */ /* 0x000fe40000000000 */
[----:B0-----:R-:W-:-:S05]  /*0cb0*/  IMAD.WIDE.U32 R6, R3, 0x4, R6 ;  /* 0x0000000403067825 */ /* 0x001fca00078e0006 */
[----:B------:R1:W-:Y:S02]  /*0cc0*/  STG.E desc[UR4][R6.64], R5 ;  /* 0x0000000506007986 */ /* 0x0003e4000c101904 */
.L_x_2478:
[----:B------:R-:W-:-:S13]  /*0cd0*/  ISETP.GE.AND P0, PT, R9, R2, PT ;  /* 0x000000020900720c */ /* 0x000fda0003f06270 */
[----:B------:R-:W-:Y:S05]  /*0ce0*/  @P0 BRA `(.L_x_2480) ;  /* 0x0000000000340947 */ /* 0x000fea0003800000 */
[----:B01----:R-:W0:Y:S01]  /*0cf0*/  LDC.64 R6, c[0x0][0x228] ;  /* 0x00008a00ff067b82 */ /* 0x003e220000000a00 */
[----:B------:R-:W-:Y:S02]  /*0d00*/  IMAD.IADD R3, R0, 0x1, R9 ;  /* 0x0000000100037824 */ /* 0x000fe400078e0209 */
[----:B------:R-:W-:Y:S02]  /*0d10*/  VIADD R9, R9, 0x80 ;  /* 0x0000008009097836 */ /* 0x000fe40000000000 */
[----:B0-----:R-:W-:-:S05]  /*0d20*/  IMAD.WIDE.U32 R6, R3, 0x4, R6 ;  /* 0x0000000403067825 */ /* 0x001fca00078e0006 */
[----:B------:R1:W-:Y:S02]  /*0d30*/  STG.E desc[UR4][R6.64], R4 ;  /* 0x0000000406007986 */ /* 0x0003e4000c101904 */
.L_x_2479:
        /* <DEDUP_REMOVED lines=8> */
.L_x_2480:
[----:B------:R-:W-:Y:S05]  /*0dc0*/  BSYNC B1 ;  /* 0x0000000000017941 */ /* 0x000fea0003800000 */
.L_x_2476:
[----:B------:R-:W-:-:S13]  /*0dd0*/  ISETP.GE.AND P0, PT, R9, R2, PT ;  /* 0x000000020900720c */ /* 0x000fda0003f06270 */
[----:B-12---:R-:W1:Y:S01]  /*0de0*/  @!P0 LDC.64 R4, c[0x0][0x228] ;  /* 0x00008a00ff048b82 */ /* 0x006e620000000a00 */
[----:B------:R-:W-:Y:S02]  /*0df0*/  @!P0 IMAD.IADD R3, R0, 0x1, R9 ;  /* 0x0000000100038824 */ /* 0x000fe400078e0209 */
[----:B------:R-:W-:Y:S02]  /*0e00*/  @!P0 VIADD R9, R9, 0x80 ;  /* 0x0000008009098836 */ /* 0x000fe40000000000 */
[----:B-1----:R-:W-:-:S05]  /*0e10*/  @!P0 IMAD.WIDE.U32 R4, R3, 0x4, R4 ;  /* 0x0000000403048825 */ /* 0x002fca00078e0004 */
[----:B------:R2:W-:Y:S02]  /*0e20*/  @!P0 STG.E desc[UR4][R4.64], R28 ;  /* 0x0000001c04008986 */ /* 0x0005e4000c101904 */
.L_x_2481:
[----:B------:R-:W-:Y:S05]  /*0e30*/  BSYNC B0 ;  /* 0x0000000000007941 */ /* 0x000fea0003800000 */
.L_x_2475:
        /* <DEDUP_REMOVED lines=8> */
.L_x_2482:
        /* <DEDUP_REMOVED lines=12> */
.L_x_3366:


//--------------------- .text._ZN2at6native29vectorized_elementwise_kernelILi8EZZZNS0_65_GLOBAL__N__eb3311e5_27_ActivationHardtanhKernel_cu_f5210f67_355124hardtanh_backward_kernelERNS_14TensorIteratorERKN3c106ScalarES8_ENKUlvE_clEvENKUlvE0_clEvEUlffE_St5arrayIPcLm3EEEEviT0_T1_ --------------------------
	.section	.text._ZN2at6native29vectorized_elementwise_kernelILi8EZZZNS0_65_GLOBAL__N__eb3311e5_27_ActivationHardtanhKernel_cu_f5210f67_355124hardtanh_backward_kernelERNS_14TensorIteratorERKN3c106ScalarES8_ENKUlvE_clEvENKUlvE0_clEvEUlffE_St5arrayIPcLm3EEEEviT0_T1_,"ax",@progbits
	.align	128
        .global         _ZN2at6native29vectorized_elementwise_kernelILi8EZZZNS0_65_GLOBAL__N__eb3311e5_27_ActivationHardtanhKernel_cu_f5210f67_355124hardtanh_backward_kernelERNS_14TensorIteratorERKN3c106ScalarES8_ENKUlvE_clEvENKUlvE0_clEvEUlffE_St5arrayIPcLm3EEEEviT0_T1_
        .type           _ZN2at6native29vectorized_elementwise_kernelILi8EZZZNS0_65_GLOBAL__N__eb3311e5_27_ActivationHardtanhKernel_cu_f5210f67_355124hardtanh_backward_kernelERNS_14TensorIteratorERKN3c106ScalarES8_ENKUlvE_clEvENKUlvE0_clEvEUlffE_St5arrayIPcLm3EEEEviT0_T1_,@function
        .size           _ZN2at6native29vectorized_elementwise_kernelILi8EZZZNS0_65_GLOBAL__N__eb3311e5_27_ActivationHardtanhKernel_cu_f5210f67_355124hardtanh_backward_kernelERNS_14TensorIteratorERKN3c106ScalarES8_ENKUlvE_clEvENKUlvE0_clEvEUlffE_St5arrayIPcLm3EEEEviT0_T1_,(.L_x_3367 - _ZN2at6native29vectorized_elementwise_kernelILi8EZZZNS0_65_GLOBAL__N__eb3311e5_27_ActivationHardtanhKernel_cu_f5210f67_355124hardtanh_backward_kernelERNS_14TensorIteratorERKN3c106ScalarES8_ENKUlvE_clEvENKUlvE0_clEvEUlffE_St5arrayIPcLm3EEEEviT0_T1_)
        .other          _ZN2at6native29vectorized_elementwise_kernelILi8EZZZNS0_65_GLOBAL__N__eb3311e5_27_ActivationHardtanhKernel_cu_f5210f67_355124hardtanh_backward_kernelERNS_14TensorIteratorERKN3c106ScalarES8_ENKUlvE_clEvENKUlvE0_clEvEUlffE_St5arrayIPcLm3EEEEviT0_T1_,@"STO_CUDA_ENTRY STV_DEFAULT"
_ZN2at6native29vectorized_elementwise_kernelILi8EZZZNS0_65_GLOBAL__N__eb3311e5_27_ActivationHardtanhKernel_cu_f5210f67_355124hardtanh_backward_kernelERNS_14TensorIteratorERKN3c106ScalarES8_ENKUlvE_clEvENKUlvE0_clEvEUlffE_St5arrayIPcLm3EEEEviT0_T1_:
.text._ZN2at6native29vectorized_elementwise_kernelILi8EZZZNS0_65_GLOBAL__N__eb3311e5_27_ActivationHardtanhKernel_cu_f5210f67_355124hardtanh_backward_kernelERNS_14TensorIteratorERKN3c106ScalarES8_ENKUlvE_clEvENKUlvE0_clEvEUlffE_St5arrayIPcLm3EEEEviT0_T1_:
        /* <DEDUP_REMOVED lines=58> */
.L_x_2483:
        /* <DEDUP_REMOVED lines=140> */
.L_x_2486:
[----:B------:R-:W-:-:S13]  /*0c60*/  ISETP.GE.AND P0, PT, R9, R2, PT ;  /* 0x000000020900720c */ /* 0x000fda0003f06270 */
[----:B------:R-:W-:Y:S05]  /*0c70*/  @P0 BRA `(.L_x_2488) ;  /* 0x0000000000300947 */ /* 0x000fea0003800000 */
[----:B0-----:R-:W0:Y:S01]  /*0c80*/  LDC.64 R6, c[0x0][0x228] ;  /* 0x00008a00ff067b82 */ /* 0x001e220000000a00 */
[----:B------:R-:W-:Y:S02]  /*0c90*/  IMAD.IADD R3, R0, 0x1, R9 ;  /* 0x0000000100037824 */ /* 0x000fe400078e0209 */
[----:B------:R-:W-:Y:S02]  /*0ca0*/  VIADD R9, R9, 0x80 ;  /* 0x0000008009097836 */ /* 0x000fe40000000000 */
[----:B0-----:R-:W-:-:S05]  /*0cb0*/  IMAD.WIDE.U32 R6, R3, 0x4, R6 ;  /* 0x0000000403067825 */ /* 0x001fca00078e0006 */
[----:B------:R1:W-:Y:S02]  /*0cc0*/  STG.E desc[UR4][R6.64], R5 ;  /* 0x0000000506007986 */ /* 0x0003e4000c101904 */
.L_x_2487:
[----:B------:R-:W-:-:S13]  /*0cd0*/  ISETP.GE.AND P0, PT, R9, R2, PT ;  /* 0x000000020900720c */ /* 0x000fda0003f06270 */
[----:B------:R-:W-:Y:S05]  /*0ce0*/  @P0 BRA `(.L_x_2489) ;  /* 0x0000000000340947 */ /* 0x000fea0003800000 */
[----:B01----:R-:W0:Y:S01]  /*0cf0*/  LDC.64 R6, c[0x0][0x228] ;  /* 0x00008a00ff067b82 */ /* 0x003e220000000a00 */
[----:B------:R-:W-:Y:S02]  /*0d00*/  IMAD.IADD R3, R0, 0x1, R9 ;  /* 0x0000000100037824 */ /* 0x000fe400078e0209 */
[----:B------:R-:W-:Y:S02]  /*0d10*/  VIADD R9, R9, 0x80 ;  /* 0x0000008009097836 */ /* 0x000fe40000000000 */
[----:B0-----:R-:W-:-:S05]  /*0d20*/  IMAD.WIDE.U32 R6, R3, 0x4, R6 ;  /* 0x0000000403067825 */ /* 0x001fca00078e0006 */
[----:B------:R1:W-:Y:S02]  /*0d30*/  STG.E desc[UR4][R6.64], R4 ;  /* 0x0000000406007986 */ /* 0x0003e4000c101904 */
.L_x_2488:
        /* <DEDUP_REMOVED lines=8> */
.L_x_2489:
[----:B------:R-:W-:Y:S05]  /*0dc0*/  BSYNC B1 ;  /* 0x0000000000017941 */ /* 0x000fea0003800000 */
.L_x_2485:
[----:B------:R-:W-:-:S13]  /*0dd0*/  ISETP.GE.AND P0, PT, R9, R2, PT ;  /* 0x000000020900720c */ /* 0x000fda0003f06270 */
[----:B-12---:R-:W1:Y:S01]  /*0de0*/  @!P0 LDC.64 R4, c[0x0][0x228] ;  /* 0x00008a00ff048b82 */ /* 0x006e620000000a00 */
[----:B------:R-:W-:Y:S02]  /*0df0*/  @!P0 IMAD.IADD R3, R0, 0x1, R9 ;  /* 0x0000000100038824 */ /* 0x000fe400078e0209 */
[----:B------:R-:W-:Y:S02]  /*0e00*/  @!P0 VIADD R9, R9, 0x80 ;  /* 0x0000008009098836 */ /* 0x000fe40000000000 */
[----:B-1----:R-:W-:-:S05]  /*0e10*/  @!P0 IMAD.WIDE.U32 R4, R3, 0x4, R4 ;  /* 0x0000000403048825 */ /* 0x002fca00078e0004 */
[----:B------:R2:W-:Y:S02]  /*0e20*/  @!P0 STG.E desc[UR4][R4.64], R28 ;  /* 0x0000001c04008986 */ /* 0x0005e4000c101904 */
.L_x_2490:
[----:B------:R-:W-:Y:S05]  /*0e30*/  BSYNC B0 ;  /* 0x0000000000007941 */ /* 0x000fea0003800000 */
.L_x_2484:
        /* <DEDUP_REMOVED lines=8> */
.L_x_2491:
        /* <DEDUP_REMOVED lines=12> */
.L_x_3367:


//--------------------- .text._ZN2at6native18elementwise_kernelILi128ELi4EZNS0_15gpu_kernel_implIZZZNS0_65_GLOBAL__N__eb3311e5_27_ActivationHardtanhKernel_cu_f5210f67_355124hardtanh_backward_kernelERNS_14TensorIteratorERKN3c106ScalarES9_ENKUlvE_clEvENKUlvE_clEvEUlddE_EEvRNS_18TensorIteratorBaseERKT_EUliE_EEviT1_ --------------------------
	.section	.text._ZN2at6native18elementwise_kernelILi128ELi4EZNS0_15gpu_kernel_implIZZZNS0_65_GLOBAL__N__eb3311e5_27_ActivationHardtanhKernel_cu_f5210f67_355124hardtanh_backward_kernelERNS_14TensorIteratorERKN3c106ScalarES9_ENKUlvE_clEvENKUlvE_clEvEUlddE_EEvRNS_18TensorIteratorBaseERKT_EUliE_EEviT1_,"ax",@progbits
	.align	128
        .global         _ZN2at6native18elementwise_kernelILi128ELi4EZNS0_15gpu_kernel_implIZZZNS0_65_GLOBAL__N__eb3311e5_27_ActivationHardtanhKernel_cu_f5210f67_355124hardtanh_backward_kernelERNS_14TensorIteratorERKN3c106ScalarES9_ENKUlvE_clEvENKUlvE_clEvEUlddE_EEvRNS_18TensorIteratorBaseERKT_EUliE_EEviT1_
        .type           _ZN2at6native18elementwise_kernelILi128ELi4EZNS0_15gpu_kernel_implIZZZNS0_65_GLOBAL__N__eb3311e5_27_ActivationHardtanhKernel_cu_f5210f67_355124hardtanh_backward_kernelERNS_14TensorIteratorERKN3c106ScalarES9_ENKUlvE_clEvENKUlvE_clEvEUlddE_EEvRNS_18TensorIteratorBaseERKT_EUliE_EEviT1_,@function
        .size           _ZN2at6native18elementwise_kernelILi128ELi4EZNS0_15gpu_kernel_implIZZZNS0_65_GLOBAL__N__eb3311e5_27_ActivationHardtanhKernel_cu_f5210f67_355124hardtanh_backward_kernelERNS_14TensorIteratorERKN3c106ScalarES9_ENKUlvE_clEvENKUlvE_clEvEUlddE_EEvRNS_18TensorIteratorBaseERKT_EUliE_EEviT1_,(.L_x_3368 - _ZN2at6native18elementwise_kernelILi128ELi4EZNS0_15gpu_kernel_implIZZZNS0_65_GLOBAL__N__eb3311e5_27_ActivationHardtanhKernel_cu_f5210f67_355124hardtanh_backward_kernelERNS_14TensorIteratorERKN3c106ScalarES9_ENKUlvE_clEvENKUlvE_clEvEUlddE_EEvRNS_18TensorIteratorBaseERKT_EUliE_EEviT1_)
        .other          _ZN2at6native18elementwise_kernelILi128ELi4EZNS0_15gpu_kernel_implIZZZNS0_65_GLOBAL__N__eb3311e5_27_ActivationHardtanhKernel_cu_f5210f67_355124hardtanh_backward_kernelERNS_14TensorIteratorERKN3c106ScalarES9_ENKUlvE_clEvENKUlvE_clEvEUlddE_EEvRNS_18TensorIteratorBaseERKT_EUliE_EEviT1_,@"STO_CUDA_ENTRY STV_DEFAULT"
_ZN2at6native18elementwise_kernelILi128ELi4EZNS0_15gpu_kernel_implIZZZNS0_65_GLOBAL__N__eb3311e5_27_ActivationHardtanhKernel_cu_f5210f67_355124hardtanh_backward_kernelERNS_14TensorIteratorERKN3c106ScalarES9_ENKUlvE_clEvENKUlvE_clEvEUlddE_EEvRNS_18TensorIteratorBaseERKT_EUliE_EEviT1_:
.text._ZN2at6native18elementwise_kernelILi128ELi4EZNS0_15gpu_kernel_implIZZZNS0_65_GLOBAL__N__eb3311e5_27_ActivationHardtanhKernel_cu_f5210f67_355124hardtanh_backward_kernelERNS_14TensorIteratorERKN3c106ScalarES9_ENKUlvE_clEvENKUlvE_clEvEUlddE_EEvRNS_18TensorIteratorBaseERKT_EUliE_EEviT1_:
        /* <DEDUP_REMOVED lines=364> */
[----:B------:R-:W-:-:S07]  /*16c0*/  IMAD R24, R3, UR6, R24 ;  /* 0x0000000603187c24 */ /* 0x000fce000f8e0218 */
.L_x_2494:
        /* <DEDUP_REMOVED lines=19> */
[----:B--2---:R0:W1:Y:S01]  /*1800*/  I2F.F64.S16 R18, R2 ;  /* 0x0000000200127312 */ /* 0x0040620000101c00 */
[----:B------:R-:W-:Y:S05]  /*1810*/  BRA `(.L_x_2500) ;  /* 0x0000000c007c7947 */ /* 0x000fea0003800000 */
.L_x_2498:
[----:B------:R-:W2:Y:S02]  /*1820*/  LDG.E.U8 R2, desc[UR36][R2.64] ;  /* 0x0000002402027981 */ /* 0x000ea4000c1e1100 */
[----:B--2---:R0:W1:Y:S01]  /*1830*/  I2F.F64.U16 R18, R2 ;  /* 0x0000000200127312 */ /* 0x0040620000101800 */
[----:B------:R-:W-:Y:S05]  /*1840*/  BRA `(.L_x_2500) ;  /* 0x0000000c00707947 */ /* 0x000fea0003800000 */
.L_x_2497:
[----:B------:R-:W-:-:S13]  /*1850*/  ISETP.NE.AND P0, PT, R4, 0x2, PT ;  /* 0x000000020400780c */ /* 0x000fda0003f05270 */
[----:B------:R-:W-:Y:S05]  /*1860*/  @!P0 BRA `(.L_x_2501) ;  /* 0x0000000000288947 */ /* 0x000fea0003800000 */
[----:B------:R-:W-:-:S13]  /*1870*/  ISETP.NE.AND P0, PT, R4, 0x3, PT ;  /* 0x000000030400780c */ /* 0x000fda0003f05270 */
[----:B------:R-:W-:Y:S05]  /*1880*/  @!P0 BRA `(.L_x_2502) ;  /* 0x0000000000148947 */ /* 0x000fea0003800000 */
[----:B------:R-:W-:-:S13]  /*1890*/  ISETP.NE.AND P0, PT, R4, 0x4, PT ;  /* 0x000000040400780c */ /* 0x000fda0003f05270 */
[----:B------:R-:W-:Y:S05]  /*18a0*/  @P0 BRA `(.L_x_2499) ;  /* 0x0000000800fc0947 */ /* 0x000fea0003800000 */
[----:B------:R-:W2:Y:S02]  /*18b0*/  LDG.E.64 R18, desc[UR36][R2.64] ;  /* 0x0000002402127981 */ /* 0x000ea4000c1e1b00 */
[----:B--2---:R-:W0:Y:S01]  /*18c0*/  I2F.F64.S64 R18, R18 ;  /* 0x0000001200127312 */ /* 0x004e220000301c00 */
[----:B------:R-:W-:Y:S05]  /*18d0*/  BRA `(.L_x_2500) ;  /* 0x0000000c004c7947 */ /* 0x000fea0003800000 */
.L_x_2502:
[----:B------:R-:W2:Y:S02]  /*18e0*/  LDG.E R2, desc[UR36][R2.64] ;  /* 0x0000002402027981 */ /* 0x000ea4000c1e1900 */
[----:B--2---:R0:W1:Y:S01]  /*18f0*/  I2F.F64 R18, R2 ;  /* 0x0000000200127312 */ /* 0x0040620000201c00 */
[----:B------:R-:W-:Y:S05]  /*1900*/  BRA `(.L_x_2500) ;  /* 0x0000000c00407947 */ /* 0x000fea0003800000 */
.L_x_2501:
[----:B------:R-:W2:Y:S02]  /*1910*/  LDG.E.U16 R2, desc[UR36][R2.64] ;  /* 0x0000002402027981 */ /* 0x000ea4000c1e1500 */
[----:B--2---:R0:W1:Y:S01]  /*1920*/  I2F.F64.S16 R18, R2 ;  /* 0x0000000200127312 */ /* 0x0040620000101c00 */
[----:B------:R-:W-:Y:S05]  /*1930*/  BRA `(.L_x_2500) ;  /* 0x0000000c00347947 */ /* 0x000fea0003800000 */
.L_x_2496:
[----:B------:R-:W-:-:S13]  /*1940*/  ISETP.GT.AND P0, PT, R4, 0x6, PT ;  /* 0x000000060400780c */ /* 0x000fda0003f04270 */
[----:B------:R-:W-:Y:S05]  /*1950*/  @P0 BRA `(.L_x_2503) ;  /* 0x0000000000340947 */ /* 0x000fea0003800000 */
[----:B------:R-:W-:-:S13]  /*1960*/  ISETP.NE.AND P0, PT, R4, 0x5, PT ;  /* 0x000000050400780c */ /* 0x000fda0003f05270 */
[----:B------:R-:W-:Y:S05]  /*1970*/  @!P0 BRA `(.L_x_2504) ;  /* 0x0000000000188947 */ /* 0x000fea0003800000 */
[----:B------:R-:W-:-:S13]  /*1980*/  ISETP.NE.AND P0, PT, R4, 0x6, PT ;  /* 0x000000060400780c */ /* 0x000fda0003f05270 */
[----:B------:R-:W-:Y:S05]  /*1990*/  @P0 BRA `(.L_x_2499) ;  /* 0x0000000800c00947 */ /* 0x000fea0003800000 */
[----:B------:R-:W2:Y:S02]  /*19a0*/  LDG.E R18, desc[UR36][R2.64] ;  /* 0x0000002402127981 */ /* 0x000ea4000c1e1900 */
[----:B--2---:R-:W-:-:S06]  /*19b0*/  FMUL.FTZ R18, R18, 1 ;  /* 0x3f80000012127820 */ /* 0x004fcc0000410000 */
[----:B------:R-:W0:Y:S01]  /*19c0*/  F2F.F64.F32 R18, R18 ;  /* 0x0000001200127310 */ /* 0x000e220000201800 */
[----:B------:R-:W-:Y:S05]  /*19d0*/  BRA `(.L_x_2500) ;  /* 0x0000000c000c7947 */ /* 0x000fea0003800000 */
.L_x_2504:
[----:B------:R-:W2:Y:S02]  /*19e0*/  LDG.E.U16 R0, desc[UR36][R2.64] ;  /* 0x0000002402007981 */ /* 0x000ea4000c1e1500 */
[----:B--2---:R-:W-:-:S05]  /*19f0*/  HADD2.F32 R0, -RZ, R0.H0_H0 ;  /* 0x20000000ff007230 */ /* 0x004fca0000004100 */
[----:B------:R-:W-:-:S04]  /*1a00*/  FMUL.FTZ R0, R0, 1 ;  /* 0x3f80000000007820 */ /* 0x000fc80000410000 */
[----:B------:R0:W1:Y:S01]  /*1a10*/  F2F.F64.F32 R18, R0 ;  /* 0x0000000000127310 */ /* 0x0000620000201800 */
[----:B------:R-:W-:Y:S05]  /*1a20*/  BRA `(.L_x_2500) ;  /* 0x0000000800f87947 */ /* 0x000fea0003800000 */
.L_x_2503:
[----:B------:R-:W-:-:S13]  /*1a30*/  ISETP.NE.AND P0, PT, R4, 0x7, PT ;  /* 0x000000070400780c */ /* 0x000fda0003f05270 */
[----:B------:R-:W-:Y:S05]  /*1a40*/  @!P0 BRA `(.L_x_2505) ;  /* 0x0000000000348947 */ /* 0x000fea0003800000 */
        /* <DEDUP_REMOVED lines=8> */
.L_x_2506:
[----:B------:R-:W2:Y:S02]  /*1ad0*/  LDG.E.U16 R2, desc[UR36][R2.64] ;  /* 0x0000002402027981 */ /* 0x000ea4000c1e1500 */
[----:B--2---:R-:W-:-:S05]  /*1ae0*/  HADD2.F32 R0, -RZ, R2.H0_H0 ;  /* 0x20000002ff007230 */ /* 0x004fca0000004100 */
[----:B------:R-:W-:-:S04]  /*1af0*/  FMUL.FTZ R0, R0, 1 ;  /* 0x3f80000000007820 */ /* 0x000fc80000410000 */
[----:B------:R0:W1:Y:S01]  /*1b00*/  F2F.F64.F32 R18, R0 ;  /* 0x0000000000127310 */ /* 0x0000620000201800 */
[----:B------:R-:W-:Y:S05]  /*1b10*/  BRA `(.L_x_2500) ;  /* 0x0000000800bc7947 */ /* 0x000fea0003800000 */
.L_x_2505:
[----:B------:R0:W5:Y:S01]  /*1b20*/  LDG.E.64 R18, desc[UR36][R2.64] ;  /* 0x0000002402127981 */ /* 0x000162000c1e1b00 */
[----:B------:R-:W-:Y:S05]  /*1b30*/  BRA `(.L_x_2500) ;  /* 0x0000000800b47947 */ /* 0x000fea0003800000 */
.L_x_2495:
        /* <DEDUP_REMOVED lines=8> */
[----:B------:R-:W2:Y:S01]  /*1bc0*/  LDG.E.U8 R2, desc[UR36][R2.64] ;  /* 0x0000002402027981 */ /* 0x000ea2000c1e1100 */
[----:B------:R-:W-:Y:S01]  /*1bd0*/  IMAD.MOV.U32 R18, RZ, RZ, RZ ;  /* 0x000000ffff127224 */ /* 0x000fe200078e00ff */
[----:B--2---:R-:W-:-:S04]  /*1be0*/  ISETP.NE.AND P0, PT, R2, RZ, PT ;  /* 0x000000ff0200720c */ /* 0x004fc80003f05270 */
[----:B------:R-:W-:Y:S01]  /*1bf0*/  FSEL R19, RZ, 1.875, !P0 ;  /* 0x3ff00000ff137808 */ /* 0x000fe20004000000 */
[----:B------:R-:W-:Y:S08]  /*1c00*/  BRA `(.L_x_2500) ;  /* 0x0000000800807947 */ /* 0x000ff00003800000 */
.L_x_2509:
[----:B------:R0:W5:Y:S01]  /*1c10*/  LDG.E.64 R18, desc[UR36][R2.64] ;  /* 0x0000002402127981 */ /* 0x000162000c1e1b00 */
[----:B------:R-:W-:Y:S05]  /*1c20*/  BRA `(.L_x_2500) ;  /* 0x0000000800787947 */ /* 0x000fea0003800000 */
.L_x_2508:
        /* <DEDUP_REMOVED lines=24> */
[----:B------:R-:W-:-:S05]  /*1db0*/  LOP3.LUT R5, R5, 0x80000000, R0, 0xf8, !PT ;  /* 0x8000000005057812 */ /* 0x000fca00078ef800 */
[----:B------:R-:W-:-:S04]  /*1dc0*/  FMUL.FTZ R5, R5, 1 ;  /* 0x3f80000005057820 */ /* 0x000fc80000410000 */
[----:B------:R0:W1:Y:S01]  /*1dd0*/  F2F.F64.F32 R18, R5 ;  /* 0x0000000500127310 */ /* 0x0000620000201800 */
[----:B------:R-:W-:Y:S05]  /*1de0*/  BRA `(.L_x_2500) ;  /* 0x0000000800087947 */ /* 0x000fea0003800000 */
.L_x_2511:
        /* <DEDUP_REMOVED lines=11> */
[----:B------:R-:W-:-:S05]  /*1ea0*/  LOP3.LUT R4, R4, 0x80000000, R5, 0xf8, !PT ;  /* 0x8000000004047812 */ /* 0x000fca00078ef805 */
[----:B------:R-:W-:-:S04]  /*1eb0*/  FMUL.FTZ R4, R4, 1 ;  /* 0x3f80000004047820 */ /* 0x000fc80000410000 */
[----:B------:R0:W1:Y:S01]  /*1ec0*/  F2F.F64.F32 R18, R4 ;  /* 0x0000000400127310 */ /* 0x0000620000201800 */
[----:B------:R-:W-:Y:S05]  /*1ed0*/  BRA `(.L_x_2500) ;  /* 0x0000000400cc7947 */ /* 0x000fea0003800000 */
.L_x_2510:
[----:B------:R-:W2:Y:S02]  /*1ee0*/  LDG.E.U16 R0, desc[UR36][R2.64] ;  /* 0x0000002402007981 */ /* 0x000ea4000c1e1500 */
[----:B--2---:R-:W-:-:S04]  /*1ef0*/  IMAD.U32 R0, R0, 0x10000, RZ ;  /* 0x0001000000007824 */ /* 0x004fc800078e00ff */
[----:B------:R-:W-:-:S04]  /*1f00*/  FMUL.FTZ R0, R0, 1 ;  /* 0x3f80000000007820 */ /* 0x000fc80000410000 */
[----:B------:R0:W1:Y:S01]  /*1f10*/  F2F.F64.F32 R18, R0 ;  /* 0x0000000000127310 */ /* 0x0000620000201800 */
[----:B------:R-:W-:Y:S05]  /*1f20*/  BRA `(.L_x_2500) ;  /* 0x0000000400b87947 */ /* 0x000fea0003800000 */
.L_x_2507:
        /* <DEDUP_REMOVED lines=9> */
[----:B--2---:R0:W1:Y:S01]  /*1fc0*/  I2F.F64.U16 R18, R2 ;  /* 0x0000000200127312 */ /* 0x0040620000101800 */
[----:B------:R-:W-:Y:S05]  /*1fd0*/  BRA `(.L_x_2500) ;  /* 0x00000004008c7947 */ /* 0x000fea0003800000 */
.L_x_2514:
        /* <DEDUP_REMOVED lines=21> */
.L_x_2518:
[----:B------:R-:W-:Y:S05]  /*2130*/  BSYNC B1 ;  /* 0x0000000000017941 */ /* 0x000fea0003800000 */
.L_x_2517:
[----:B------:R-:W-:Y:S01]  /*2140*/  LEA R3, R0, 0x3b800000, 0x17 ;  /* 0x3b80000000037811 */ /* 0x000fe200078eb8ff */
[----:B------:R-:W-:-:S05]  /*2150*/  IMAD.SHL.U32 R0, R2, 0x100000, RZ ;  /* 0x0010000002007824 */ /* 0x000fca00078e00ff */
[----:B------:R-:W-:-:S07]  /*2160*/  LOP3.LUT R0, R3, R0, R4, 0xfe, !PT ;  /* 0x0000000003007212 */ /* 0x000fce00078efe04 */
.L_x_2516:
[----:B------:R-:W-:Y:S05]  /*2170*/  BSYNC B0 ;  /* 0x0000000000007941 */ /* 0x000fea0003800000 */
.L_x_2515:
[----:B------:R-:W-:-:S04]  /*2180*/  FMUL.FTZ R0, R0, 1 ;  /* 0x3f80000000007820 */ /* 0x000fc80000410000 */
[----:B------:R2:W3:Y:S01]  /*2190*/  F2F.F64.F32 R18, R0 ;  /* 0x0000000000127310 */ /* 0x0004e20000201800 */
[----:B------:R-:W-:Y:S05]  /*21a0*/  BRA `(.L_x_2500) ;  /* 0x0000000400187947 */ /* 0x000fea0003800000 */
.L_x_2513:
        /* <DEDUP_REMOVED lines=21> */
.L_x_2522:
[----:B------:R-:W-:Y:S05]  /*2300*/  BSYNC B1 ;  /* 0x0000000000017941 */ /* 0x000fea0003800000 */
.L_x_2521:
[----:B------:R-:W-:Y:S01]  /*2310*/  LEA R3, R0, 0x37800000, 0x17 ;  /* 0x3780000000037811 */ /* 0x000fe200078eb8ff */
[----:B------:R-:W-:-:S05]  /*2320*/  IMAD.SHL.U32 R0, R2, 0x200000, RZ ;  /* 0x0020000002007824 */ /* 0x000fca00078e00ff */
[----:B------:R-:W-:-:S07]  /*2330*/  LOP3.LUT R0, R3, R0, R4, 0xfe, !PT ;  /* 0x0000000003007212 */ /* 0x000fce00078efe04 */
.L_x_2520:
[----:B------:R-:W-:Y:S05]  /*2340*/  BSYNC B0 ;  /* 0x0000000000007941 */ /* 0x000fea0003800000 */
.L_x_2519:
[----:B------:R-:W-:-:S04]  /*2350*/  FMUL.FTZ R0, R0, 1 ;  /* 0x3f80000000007820 */ /* 0x000fc80000410000 */
[----:B------:R4:W0:Y:S01]  /*2360*/  F2F.F64.F32 R18, R0 ;  /* 0x0000000000127310 */ /* 0x0008220000201800 */
[----:B------:R-:W-:Y:S05]  /*2370*/  BRA `(.L_x_2500) ;  /* 0x0000000000a47947 */ /* 0x000fea0003800000 */
.L_x_2512:
        /* <DEDUP_REMOVED lines=14> */
.L_x_2526:
[----:B------:R-:W-:Y:S05]  /*2460*/  BSYNC B0 ;  /* 0x0000000000007941 */ /* 0x000fea0003800000 */
.L_x_2525:
[----:B------:R-:W-:-:S04]  /*2470*/  FMUL.FTZ R0, R0, 1 ;  /* 0x3f80000000007820 */ /* 0x000fc80000410000 */
[----:B------:R0:W1:Y:S01]  /*2480*/  F2F.F64.F32 R18, R0 ;  /* 0x0000000000127310 */ /* 0x0000620000201800 */
[----:B------:R-:W-:Y:S05]  /*2490*/  BRA `(.L_x_2500) ;  /* 0x00000000005c7947 */ /* 0x000fea0003800000 */
.L_x_2499:
[----:B------:R-:W-:Y:S01]  /*24a0*/  MOV R2, 0x0 ;  /* 0x0000000000027802 */ /* 0x000fe20000000f00 */
[----:B------:R-:W-:Y:S01]  /*24b0*/  ULDC.64 UR4, c[0x4][0x128] ;  /* 0x01004a0000047ab9 */ /* 0x000fe20000000a00 */
[----:B------:R-:W-:Y:S01]  /*24c0*/  ULDC.64 UR6, c[0x4][0x8] ;  /* 0x0100020000067ab9 */ /* 0x000fe20000000a00 */
[----:B------:R-:W-:Y:S01]  /*24d0*/  MOV R4, UR4 ;  /* 0x0000000400047c02 */ /* 0x000fe20008000f00 */
[----:B------:R-:W-:Y:S01]  /*24e0*/  IMAD.U32 R5, RZ, RZ, UR5 ;  /* 0x00000005ff057e24 */ /* 0x000fe2000f8e00ff */
[----:B------:R-:W-:Y:S01]  /*24f0*/  ULDC.64 UR4, c[0x4][0x130] ;  /* 0x01004c0000047ab9 */ /* 0x000fe20000000a00 */
[----:B------:R-:W0:Y:S01]  /*2500*/  LDC.64 R2, c[0x4][R2] ;  /* 0x0100000002027b82 */ /* 0x000e220000000a00 */
[----:B------:R-:W-:Y:S02]  /*2510*/  IMAD.U32 R6, RZ, RZ, UR4 ;  /* 0x00000004ff067e24 */ /* 0x000fe4000f8e00ff */
[----:B------:R-:W-:Y:S02]  /*2520*/  IMAD.U32 R7, RZ, RZ, UR5 ;  /* 0x00000005ff077e24 */ /* 0x000fe4000f8e00ff */
[----:B------:R-:W-:-:S02]  /*2530*/  IMAD.U32 R10, RZ, RZ, UR6 ;  /* 0x00000006ff0a7e24 */ /* 0x000fc4000f8e00ff */
[----:B------:R-:W-:Y:S02]  /*2540*/  IMAD.U32 R11, RZ, RZ, UR7 ;  /* 0x00000007ff0b7e24 */ /* 0x000fe4000f8e00ff */
[----:B------:R-:W-:Y:S02]  /*2550*/  IMAD.MOV.U32 R8, RZ, RZ, 0x4e ;  /* 0x0000004eff087424 */ /* 0x000fe400078e00ff */
[----:B------:R-:W-:Y:S02]  /*2560*/  IMAD.MOV.U32 R12, RZ, RZ, 0x1 ;  /* 0x00000001ff0c7424 */ /* 0x000fe400078e00ff */
[----:B------:R-:W-:-:S07]  /*2570*/  IMAD.MOV.U32 R13, RZ, RZ, RZ ;  /* 0x000000ffff0d7224 */ /* 0x000fce00078e00ff */
[----:B------:R-:W-:-:S07]  /*2580*/  LEPC R20, `(.L_x_2527) ;  /* 0x000000001014794e */ /* 0x000fce0000000000 */
[----:B0-----:R-:W-:Y:S05]  /*2590*/  CALL.ABS.NOINC R2 ;  /* 0x0000000002007343 */ /* 0x001fea0003c00000 */
.L_x_2527:
[----:B------:R-:W-:Y:S01]  /*25a0*/  CS2R R18, SRZ ;  /* 0x0000000000127805 */ /* 0x000fe2000001ff00 */
[----:B------:R-:W-:Y:S06]  /*25b0*/  BRA `(.L_x_2500) ;  /* 0x0000000000147947 */ /* 0x000fec0003800000 */
.L_x_2524:
[----:B------:R-:W2:Y:S02]  /*25c0*/  LDG.E.64 R18, desc[UR36][R2.64] ;  /* 0x0000002402127981 */ /* 0x000ea4000c1e1b00 */
[----:B--2---:R-:W0:Y:S01]  /*25d0*/  I2F.F64.U64 R18, R18 ;  /* 0x0000001200127312 */ /* 0x004e220000301800 */
[----:B------:R-:W-:Y:S05]  /*25e0*/  BRA `(.L_x_2500) ;  /* 0x0000000000087947 */ /* 0x000fea0003800000 */
.L_x_2523:
[----:B------:R-:W2:Y:S02]  /*25f0*/  LDG.E R2, desc[UR36][R2.64] ;  /* 0x0000002402027981 */ /* 0x000ea4000c1e1900 */
[----:B--2---:R0:W1:Y:S02]  /*2600*/  I2F.F64.U32 R18, R2 ;  /* 0x0000000200127312 */ /* 0x0040640000201800 */
.L_x_2500:
[----:B0-----:R-:W2:Y:S01]  /*2610*/  LDC.U8 R2, c[0x0][0x4aa] ;  /* 0x00012a80ff027b82 */ /* 0x001ea20000000000 */
[----:B------:R-:W-:Y:S02]  /*2620*/  ULDC.64 UR4, c[0x0][0x488] ;  /* 0x0001220000047ab9 */ /* 0x000fe40000000a00 */
[----:B------:R-:W-:-:S05]  /*2630*/  IADD3 R4, P1, R24, UR4, RZ ;  /* 0x0000000418047c10 */ /* 0x000fca000ff3e0ff */
[----:B------:R-:W-:Y:S01]  /*2640*/  IMAD.X R5, RZ, RZ, UR5, P1 ;  /* 0x00000005ff057e24 */ /* 0x000fe200088e06ff */
[----:B--2-4-:R-:W-:-:S04]  /*2650*/  PRMT R0, R2, 0x9910, RZ ;  /* 0x0000991002007816 */ /* 0x014fc800000000ff */
        /* <DEDUP_REMOVED lines=11> */
[----:B--2---:R-:W0:Y:S01]  /*2710*/  I2F.F64.S16 R2, R2 ;  /* 0x0000000200027312 */ /* 0x004e220000101c00 */
[----:B------:R-:W-:Y:S05]  /*2720*/  BRA `(.L_x_2533) ;  /* 0x0000000c007c7947 */ /* 0x000fea0003800000 */
.L_x_2531:
[----:B------:R-:W2:Y:S02]  /*2730*/  LDG.E.U8 R2, desc[UR36][R4.64] ;  /* 0x0000002404027981 */ /* 0x000ea4000c1e1100 */
[----:B--2---:R-:W0:Y:S01]  /*2740*/  I2F.F64.U16 R2, R2 ;  /* 0x0000000200027312 */ /* 0x004e220000101800 */
[----:B------:R-:W-:Y:S05]  /*2750*/  BRA `(.L_x_2533) ;  /* 0x0000000c00707947 */ /* 0x000fea0003800000 */
.L_x_2530:
        /* <DEDUP_REMOVED lines=9> */
.L_x_2535:
[----:B------:R-:W2:Y:S02]  /*27f0*/  LDG.E R2, desc[UR36][R4.64] ;  /* 0x0000002404027981 */ /* 0x000ea4000c1e1900 */
[----:B--2---:R-:W2:Y:S01]  /*2800*/  I2F.F64 R2, R2 ;  /* 0x0000000200027312 */ /* 0x004ea20000201c00 */
[----:B------:R-:W-:Y:S05]  /*2810*/  BRA `(.L_x_2533) ;  /* 0x0000000c00407947 */ /* 0x000fea0003800000 */
.L_x_2534:
[----:B------:R-:W2:Y:S02]  /*2820*/  LDG.E.U16 R2, desc[UR36][R4.64] ;  /* 0x0000002404027981 */ /* 0x000ea4000c1e1500 */
[----:B--2---:R-:W4:Y:S01]  /*2830*/  I2F.F64.S16 R2, R2 ;  /* 0x0000000200027312 */ /* 0x004f220000101c00 */
[----:B------:R-:W-:Y:S05]  /*2840*/  BRA `(.L_x_2533) ;  /* 0x0000000c00347947 */ /* 0x000fea0003800000 */
.L_x_2529:
        /* <DEDUP_REMOVED lines=10> */
.L_x_2537:
[----:B------:R-:W2:Y:S02]  /*28f0*/  LDG.E.U16 R0, desc[UR36][R4.64] ;  /* 0x0000002404007981 */ /* 0x000ea4000c1e1500 */
[----:B--2---:R-:W-:-:S05]  /*2900*/  HADD2.F32 R0, -RZ, R0.H0_H0 ;  /* 0x20000000ff007230 */ /* 0x004fca0000004100 */
[----:B------:R-:W-:-:S04]  /*2910*/  FMUL.FTZ R0, R0, 1 ;  /* 0x3f80000000007820 */ /* 0x000fc80000410000 */
[----:B------:R0:W2:Y:S01]  /*2920*/  F2F.F64.F32 R2, R0 ;  /* 0x0000000000027310 */ /* 0x0000a20000201800 */
[----:B------:R-:W-:Y:S05]  /*2930*/  BRA `(.L_x_2533) ;  /* 0x0000000800f87947 */ /* 0x000fea0003800000 */
.L_x_2536:
        /* <DEDUP_REMOVED lines=10> */
.L_x_2539:
[----:B------:R-:W2:Y:S02]  /*29e0*/  LDG.E.U16 R4, desc[UR36][R4.64] ;  /* 0x0000002404047981 */ /* 0x000ea4000c1e1500 */
[----:B--2---:R-:W-:-:S05]  /*29f0*/  HADD2.F32 R0, -RZ, R4.H0_H0 ;  /* 0x20000004ff007230 */ /* 0x004fca0000004100 */
[----:B------:R-:W-:-:S04]  /*2a00*/  FMUL.FTZ R0, R0, 1 ;  /* 0x3f80000000007820 */ /* 0x000fc80000410000 */
[----:B------:R0:W2:Y:S01]  /*2a10*/  F2F.F64.F32 R2, R0 ;  /* 0x0000000000027310 */ /* 0x0000a20000201800 */
[----:B------:R-:W-:Y:S05]  /*2a20*/  BRA `(.L_x_2533) ;  /* 0x0000000800bc7947 */ /* 0x000fea0003800000 */
.L_x_2538:
[----:B------:R0:W5:Y:S01]  /*2a30*/  LDG.E.64 R2, desc[UR36][R4.64] ;  /* 0x0000002404027981 */ /* 0x000162000c1e1b00 */
[----:B------:R-:W-:Y:S05]  /*2a40*/  BRA `(.L_x_2533) ;  /* 0x0000000800b47947 */ /* 0x000fea0003800000 */
.L_x_2528:
        /* <DEDUP_REMOVED lines=13> */
.L_x_2542:
[----:B------:R0:W5:Y:S01]  /*2b20*/  LDG.E.64 R2, desc[UR36][R4.64] ;  /* 0x0000002404027981 */ /* 0x000162000c1e1b00 */
[----:B------:R-:W-:Y:S05]  /*2b30*/  BRA `(.L_x_2533) ;  /* 0x0000000800787947 */ /* 0x000fea0003800000 */
.L_x_2541:
        /* <DEDUP_REMOVED lines=24> */
[----:B------:R-:W-:-:S05]  /*2cc0*/  LOP3.LUT R3, R3, 0x80000000, R0, 0xf8, !PT ;  /* 0x8000000003037812 */ /* 0x000fca00078ef800 */
[----:B------:R-:W-:-:S06]  /*2cd0*/  FMUL.FTZ R3, R3, 1 ;  /* 0x3f80000003037820 */ /* 0x000fcc0000410000 */
[----:B------:R-:W0:Y:S01]  /*2ce0*/  F2F.F64.F32 R2, R3 ;  /* 0x0000000300027310 */ /* 0x000e220000201800 */
[----:B------:R-:W-:Y:S05]  /*2cf0*/  BRA `(.L_x_2533) ;  /* 0x0000000800087947 */ /* 0x000fea0003800000 */
.L_x_2544:
[----:B------:R-:W2:Y:S02]  /*2d00*/  LDG.E.U8 R3, desc[UR36][R4.64] ;  /* 0x0000002404037981 */ /* 0x000ea4000c1e1100 */
[----:B--2---:R-:W-:-:S05]  /*2d10*/  IMAD.SHL.U32 R0, R3, 0x2000000, RZ ;  /* 0x0200000003007824 */ /* 0x004fca00078e00ff */
[----:B------:R-:W-:-:S13]  /*2d20*/  ISETP.GE.U32.AND P0, PT, R0, 0x8000000, PT ;  /* 0x080000000000780c */ /* 0x000fda0003f06070 */
[C---:B------:R-:W-:Y:S02]  /*2d30*/  @!P0 IMAD.SHL.U32 R0, R3.reuse, 0x100, RZ ;  /* 0x0000010003008824 */ /* 0x040fe400078e00ff */
[C---:B------:R-:W-:Y:S02]  /*2d40*/  @P0 IMAD.SHL.U32 R2, R3.reuse, 0x200000, RZ ;  /* 0x0020000003020824 */ /* 0x040fe400078e00ff */
[----:B------:R-:W-:Y:S01]  /*2d50*/  IMAD.SHL.U32 R3, R3, 0x1000000, RZ ;  /* 0x0100000003037824 */ /* 0x000fe200078e00ff */
[----:B------:R-:W-:Y:S02]  /*2d60*/  @!P0 LOP3.LUT R0, R0, 0x7f00, RZ, 0xc0, !PT ;  /* 0x00007f0000008812 */ /* 0x000fe400078ec0ff */
[----:B------:R-:W-:Y:S02]  /*2d70*/  @P0 LOP3.LUT R2, R2, 0x70000000, RZ, 0xfc, !PT ;  /* 0x7000000002020812 */ /* 0x000fe400078efcff */
[----:B------:R-:W-:-:S03]  /*2d80*/  @!P0 LOP3.LUT R0, R0, 0x3f000000, RZ, 0xfc, !PT ;  /* 0x3f00000000008812 */ /* 0x000fc600078efcff */
[----:B------:R-:W-:Y:S02]  /*2d90*/  @P0 FMUL.FTZ R2, R2, 1.9259299443872358531e-34 ;  /* 0x0780000002020820 */ /* 0x000fe40000410000 */
[----:B------:R-:W-:-:S05]  /*2da0*/  @!P0 FADD.FTZ R2, R0, -0.5 ;  /* 0xbf00000000028421 */ /* 0x000fca0000010000 */
[----:B------:R-:W-:-:S05]  /*2db0*/  LOP3.LUT R2, R2, 0x80000000, R3, 0xf8, !PT ;  /* 0x8000000002027812 */ /* 0x000fca00078ef803 */
[----:B------:R-:W-:-:S06]  /*2dc0*/  FMUL.FTZ R2, R2, 1 ;  /* 0x3f80000002027820 */ /* 0x000fcc0000410000 */
[----:B------:R-:W0:Y:S01]  /*2dd0*/  F2F.F64.F32 R2, R2 ;  /* 0x0000000200027310 */ /* 0x000e220000201800 */
[----:B------:R-:W-:Y:S05]  /*2de0*/  BRA `(.L_x_2533) ;  /* 0x0000000400cc7947 */ /* 0x000fea0003800000 */
.L_x_2543:
[----:B------:R-:W2:Y:S02]  /*2df0*/  LDG.E.U16 R0, desc[UR36][R4.64] ;  /* 0x0000002404007981 */ /* 0x000ea4000c1e1500 */
[----:B--2---:R-:W-:-:S04]  /*2e00*/  IMAD.U32 R0, R0, 0x10000, RZ ;  /* 0x0001000000007824 */ /* 0x004fc800078e00ff */
[----:B------:R-:W-:-:S04]  /*2e10*/  FMUL.FTZ R0, R0, 1 ;  /* 0x3f80000000007820 */ /* 0x000fc80000410000 */
[----:B------:R0:W2:Y:S01]  /*2e20*/  F2F.F64.F32 R2, R0 ;  /* 0x0000000000027310 */ /* 0x0000a20000201800 */
[----:B------:R-:W-:Y:S05]  /*2e30*/  BRA `(.L_x_2533) ;  /* 0x0000000400b87947 */ /* 0x000fea0003800000 */
.L_x_2540:
        /* <DEDUP_REMOVED lines=9> */
[----:B--2---:R-:W0:Y:S01]  /*2ed0*/  I2F.F64.U16 R2, R2 ;  /* 0x0000000200027312 */ /* 0x004e220000101800 */
[----:B------:R-:W-:Y:S05]  /*2ee0*/  BRA `(.L_x_2533) ;  /* 0x00000004008c7947 */ /* 0x000fea0003800000 */
.L_x_2547:
        /* <DEDUP_REMOVED lines=21> */
.L_x_2551:
[----:B------:R-:W-:Y:S05]  /*3040*/  BSYNC B1 ;  /* 0x0000000000017941 */ /* 0x000fea0003800000 */
.L_x_2550:
[----:B------:R-:W-:Y:S01]  /*3050*/  LEA R3, R0, 0x3b800000, 0x17 ;  /* 0x3b80000000037811 */ /* 0x000fe200078eb8ff */
[----:B------:R-:W-:-:S05]  /*3060*/  IMAD.SHL.U32 R0, R2, 0x100000, RZ ;  /* 0x0010000002007824 */ /* 0x000fca00078e00ff */
[----:B------:R-:W-:-:S07]  /*3070*/  LOP3.LUT R0, R3, R0, R4, 0xfe, !PT ;  /* 0x0000000003007212 */ /* 0x000fce00078efe04 */
.L_x_2549:
[----:B------:R-:W-:Y:S05]  /*3080*/  BSYNC B0 ;  /* 0x0000000000007941 */ /* 0x000fea0003800000 */
.L_x_2548:
[----:B------:R-:W-:-:S04]  /*3090*/  FMUL.FTZ R0, R0, 1 ;  /* 0x3f80000000007820 */ /* 0x000fc80000410000 */
[----:B------:R0:W2:Y:S01]  /*30a0*/  F2F.F64.F32 R2, R0 ;  /* 0x0000000000027310 */ /* 0x0000a20000201800 */
[----:B------:R-:W-:Y:S05]  /*30b0*/  BRA `(.L_x_2533) ;  /* 0x0000000400187947 */ /* 0x000fea0003800000 */
.L_x_2546:
[----:B------:R-:W2:Y:S01]  /*30c0*/  LDG.E.U8 R2, desc[UR36][R4.64] ;  /* 0x0000002404027981 */ /* 0x000ea2000c1e1100 */
[----:B------:R-:W-:Y:S01]  /*30d0*/  BSSY B0, `(.L_x_2552) ;  /* 0x0000018000007945 */ /* 0x000fe20003800000 */
[----:B------:R-:W-:Y:S01]  /*30e0*/  IMAD.MOV.U32 R0, RZ, RZ, RZ ;  /* 0x000000ffff007224 */ /* 0x000fe200078e00ff */
[----:B--2---:R-:W-:-:S13]  /*30f0*/  ISETP.NE.AND P0, PT, R2, RZ, PT ;  /* 0x000000ff0200720c */ /* 0x004fda0003f05270 */
[----:B------:R-:W-:Y:S05]  /*3100*/  @!P0 BRA `(.L_x_2553) ;  /* 0x0000000000508947 */ /* 0x000fea0003800000 */
[----:B------:R-:W-:-:S13]  /*3110*/  ISETP.NE.AND P0, PT, R2, 0x80, PT ;  /* 0x000000800200780c */ /* 0x000fda0003f05270 */
[----:B------:R-:W-:Y:S01]  /*3120*/  @!P0 MOV R0, 0x7f800001 ;  /* 0x7f80000100008802 */ /* 0x000fe20000000f00 */
        /* <DEDUP_REMOVED lines=14> */
.L_x_2555:
[----:B------:R-:W-:Y:S05]  /*3210*/  BSYNC B1 ;  /* 0x0000000000017941 */ /* 0x000fea0003800000 */
.L_x_2554:
[----:B------:R-:W-:Y:S01]  /*3220*/  LEA R3, R0, 0x37800000, 0x17 ;  /* 0x3780000000037811 */ /* 0x000fe200078eb8ff */
[----:B------:R-:W-:-:S05]  /*3230*/  IMAD.SHL.U32 R0, R2, 0x200000, RZ ;  /* 0x0020000002007824 */ /* 0x000fca00078e00ff */
[----:B------:R-:W-:-:S07]  /*3240*/  LOP3.LUT R0, R3, R0, R4, 0xfe, !PT ;  /* 0x0000000003007212 */ /* 0x000fce00078efe04 */
.L_x_2553:
[----:B------:R-:W-:Y:S05]  /*3250*/  BSYNC B0 ;  /* 0x0000000000007941 */ /* 0x000fea0003800000 */
.L_x_2552:
[----:B------:R-:W-:-:S04]  /*3260*/  FMUL.FTZ R0, R0, 1 ;  /* 0x3f80000000007820 */ /* 0x000fc80000410000 */
[----:B------:R0:W2:Y:S01]  /*3270*/  F2F.F64.F32 R2, R0 ;  /* 0x0000000000027310 */ /* 0x0000a20000201800 */
[----:B------:R-:W-:Y:S05]  /*3280*/  BRA `(.L_x_2533) ;  /* 0x0000000000a47947 */ /* 0x000fea0003800000 */
.L_x_2545:
        /* <DEDUP_REMOVED lines=14> */
.L_x_2559:
[----:B------:R-:W-:Y:S05]  /*3370*/  BSYNC B0 ;  /* 0x0000000000007941 */ /* 0x000fea0003800000 */
.L_x_2558:
[----:B------:R-:W-:-:S04]  /*3380*/  FMUL.FTZ R0, R0, 1 ;  /* 0x3f80000000007820 */ /* 0x000fc80000410000 */
[----:B------:R0:W2:Y:S01]  /*3390*/  F2F.F64.F32 R2, R0 ;  /* 0x0000000000027310 */ /* 0x0000a20000201800 */
[----:B------:R-:W-:Y:S05]  /*33a0*/  BRA `(.L_x_2533) ;  /* 0x00000000005c7947 */ /* 0x000fea0003800000 */
.L_x_2532:
        /* <DEDUP_REMOVED lines=16> */
.L_x_2560:
[----:B------:R-:W-:Y:S01]  /*34b0*/  CS2R R2, SRZ ;  /* 0x0000000000027805 */ /* 0x000fe2000001ff00 */
[----:B------:R-:W-:Y:S06]  /*34c0*/  BRA `(.L_x_2533) ;  /* 0x0000000000147947 */ /* 0x000fec0003800000 */
.L_x_2557:
[----:B------:R-:W2:Y:S02]  /*34d0*/  LDG.E.64 R2, desc[UR36][R4.64] ;  /* 0x0000002404027981 */ /* 0x000ea4000c1e1b00 */
[----:B--2---:R-:W0:Y:S01]  /*34e0*/  I2F.F64.U64 R2, R2 ;  /* 0x0000000200027312 */ /* 0x004e220000301800 */
[----:B------:R-:W-:Y:S05]  /*34f0*/  BRA `(.L_x_2533) ;  /* 0x0000000000087947 */ /* 0x000fea0003800000 */
.L_x_2556:
[----:B------:R-:W2:Y:S02]  /*3500*/  LDG.E R2, desc[UR36][R4.64] ;  /* 0x0000002404027981 */ /* 0x000ea4000c1e1900 */
[----:B--2---:R-:W0:Y:S02]  /*3510*/  I2F.F64.U32 R2, R2 ;  /* 0x0000000200027312 */ /* 0x004e240000201800 */
.L_x_2533:
[----:B------:R-:W1:Y:S01]  /*3520*/  LDC.U8 R6, c[0x0][0x4a8] ;  /* 0x00012a00ff067b82 */ /* 0x000e620000000000 */
[----:B------:R-:W-:Y:S02]  /*3530*/  ULDC.64 UR4, c[0x0][0x498] ;  /* 0x0001260000047ab9 */ /* 0x000fe40000000a00 */
[----:B0-2-45:R-:W-:Y:S01]  /*3540*/  DSETP.GE.AND P0, PT, R2, UR4, PT ;  /* 0x0000000402007e2a */ /* 0x035fe2000bf06000 */
[----:B------:R-:W-:-:S05]  /*3550*/  ULDC.64 UR4, c[0x0][0x490] ;  /* 0x0001240000047ab9 */ /* 0x000fca0000000a00 */
[----:B------:R-:W-:-:S06]  /*3560*/  DSETP.GTU.AND P0, PT, R2, UR4, !P0 ;  /* 0x0000000402007e2a */ /* 0x000fcc000c70c000 */
[----:B-1-3--:R-:W-:Y:S02]  /*3570*/  FSEL R4, R18, RZ, P0 ;  /* 0x000000ff12047208 */ /* 0x00afe40000000000 */
[----:B------:R-:W-:Y:S02]  /*3580*/  FSEL R5, R19, RZ, P0 ;  /* 0x000000ff13057208 */ /* 0x000fe40000000000 */
[----:B------:R-:W-:-:S04]  /*3590*/  PRMT R0, R6, 0x9910, RZ ;  /* 0x0000991006007816 */ /* 0x000fc800000000ff */
        /* <DEDUP_REMOVED lines=10> */
[----:B------:R-:W0:Y:S02]  /*3640*/  F2I.F64.TRUNC R5, R4 ;  /* 0x0000000400057311 */ /* 0x000e24000030d100 */
[----:B0-----:R0:W-:Y:S01]  /*3650*/  STG.E.U8 desc[UR36][R16.64], R5 ;  /* 0x0000000510007986 */ /* 0x0011e2000c101124 */
[----:B------:R-:W-:Y:S05]  /*3660*/  BRA `(.L_x_2566) ;  /* 0x0000001000087947 */ /* 0x000fea0003800000 */
.L_x_2564:
[----:B------:R-:W0:Y:S02]  /*3670*/  F2I.S64.F64.TRUNC R4, R4 ;  /* 0x0000000400047311 */ /* 0x000e24000030d900 */
[----:B0-----:R-:W-:-:S05]  /*3680*/  IMAD.MOV.U32 R3, RZ, RZ, R4 ;  /* 0x000000ffff037224 */ /* 0x001fca00078e0004 */
[----:B------:R1:W-:Y:S01]  /*3690*/  STG.E.U8 desc[UR36][R16.64], R3 ;  /* 0x0000000310007986 */ /* 0x0003e2000c101124 */
[----:B------:R-:W-:Y:S05]  /*36a0*/  BRA `(.L_x_2566) ;  /* 0x0000000c00f87947 */ /* 0x000fea0003800000 */
.L_x_2563:
[----:B------:R-:W-:-:S13]  /*36b0*/  ISETP.NE.AND P0, PT, R0, 0x2, PT ;  /* 0x000000020000780c */ /* 0x000fda0003f05270 */
[----:B------:R-:W-:Y:S05]  /*36c0*/  @!P0 BRA `(.L_x_2567) ;  /* 0x0000000000288947 */ /* 0x000fea0003800000 */
[----:B------:R-:W-:-:S13]  /*36d0*/  ISETP.NE.AND P0, PT, R0, 0x3, PT ;  /* 0x000000030000780c */ /* 0x000fda0003f05270 */
[----:B------:R-:W-:Y:S05]  /*36e0*/  @!P0 BRA `(.L_x_2568) ;  /* 0x0000000000148947 */ /* 0x000fea0003800000 */
[----:B------:R-:W-:-:S13]  /*36f0*/  ISETP.NE.AND P0, PT, R0, 0x4, PT ;  /* 0x000000040000780c */ /* 0x000fda0003f05270 */
[----:B------:R-:W-:Y:S05]  /*3700*/  @P0 BRA `(.L_x_2565) ;  /* 0x0000000c00880947 */ /* 0x000fea0003800000 */
[----:B------:R-:W0:Y:S02]  /*3710*/  F2I.S64.F64.TRUNC R4, R4 ;  /* 0x0000000400047311 */ /* 0x000e24000030d900 */
[----:B0-----:R4:W-:Y:S01]  /*3720*/  STG.E.64 desc[UR36][R16.64], R4 ;  /* 0x0000000410007986 */ /* 0x0019e2000c101b24 */
[----:B------:R-:W-:Y:S05]  /*3730*/  BRA `(.L_x_2566) ;  /* 0x0000000c00d47947 */ /* 0x000fea0003800000 */
.L_x_2568:
[----:B------:R-:W0:Y:S02]  /*3740*/  F2I.F64.TRUNC R5, R4 ;  /* 0x0000000400057311 */ /* 0x000e24000030d100 */
[----:B0-----:R3:W-:Y:S01]  /*3750*/  STG.E desc[UR36][R16.64], R5 ;  /* 0x0000000510007986 */ /* 0x0017e2000c101924 */
[----:B------:R-:W-:Y:S05]  /*3760*/  BRA `(.L_x_2566) ;  /* 0x0000000c00c87947 */ /* 0x000fea0003800000 */
.L_x_2567:
[----:B------:R-:W0:Y:S02]  /*3770*/  F2I.F64.TRUNC R5, R4 ;  /* 0x0000000400057311 */ /* 0x000e24000030d100 */
[----:B0-----:R2:W-:Y:S01]  /*3780*/  STG.E.U16 desc[UR36][R16.64], R5 ;  /* 0x0000000510007986 */ /* 0x0015e2000c101524 */
[----:B------:R-:W-:Y:S05]  /*3790*/  BRA `(.L_x_2566) ;  /* 0x0000000c00bc7947 */ /* 0x000fea0003800000 */
.L_x_2562:
[----:B------:R-:W-:-:S13]  /*37a0*/  ISETP.GT.AND P0, PT, R0, 0x6, PT ;  /* 0x000000060000780c */ /* 0x000fda0003f04270 */
[----:B------:R-:W-:Y:S05]  /*37b0*/  @P0 BRA `(.L_x_2569) ;  /* 0x00000000004c0947 */ /* 0x000fea0003800000 */
[----:B------:R-:W-:-:S13]  /*37c0*/  ISETP.NE.AND P0, PT, R0, 0x5, PT ;  /* 0x000000050000780c */ /* 0x000fda0003f05270 */
[----:B------:R-:W-:Y:S05]  /*37d0*/  @!P0 BRA `(.L_x_2570) ;  /* 0x0000000000248947 */ /* 0x000fea0003800000 */
[----:B------:R-:W-:-:S13]  /*37e0*/  ISETP.NE.AND P0, PT, R0, 0x6, PT ;  /* 0x000000060000780c */ /* 0x000fda0003f05270 */
[----:B------:R-:W-:Y:S05]  /*37f0*/  @P0 BRA `(.L_x_2565) ;  /* 0x0000000c004c0947 */ /* 0x000fea0003800000 */
[----:B------:R-:W-:Y:S01]  /*3800*/  UMOV UR4, 0xf0000000 ;  /* 0xf000000000047882 */ /* 0x000fe20000000000 */
[----:B------:R-:W-:Y:S01]  /*3810*/  UMOV UR5, 0x380fffff ;  /* 0x380fffff00057882 */ /* 0x000fe20000000000 */
[----:B------:R-:W0:Y:S01]  /*3820*/  F2F.F32.F64 R3, R4 ;  /* 0x0000000400037310 */ /* 0x000e220000301000 */
[----:B------:R-:W-:-:S14]  /*3830*/  DSETP.GEU.AND P0, PT, |R4|, UR4, PT ;  /* 0x0000000404007e2a */ /* 0x000fdc000bf0e200 */
[----:B0-----:R-:W-:-:S05]  /*3840*/  @!P0 FMUL R3, R3, 1.175494350822287508e-38 ;  /* 0x0080000003038820 */ /* 0x001fca0000400000 */
[----:B------:R0:W-:Y:S01]  /*3850*/  STG.E desc[UR36][R16.64], R3 ;  /* 0x0000000310007986 */ /* 0x0001e2000c101924 */
[----:B------:R-:W-:Y:S05]  /*3860*/  BRA `(.L_x_2566) ;  /* 0x0000000c00887947 */ /* 0x000fea0003800000 */
.L_x_2570:
[----:B------:R-:W-:Y:S01]  /*3870*/  UMOV UR4, 0xf0000000 ;  /* 0xf000000000047882 */ /* 0x000fe20000000000 */
[----:B------:R-:W-:Y:S01]  /*3880*/  UMOV UR5, 0x380fffff ;  /* 0x380fffff00057882 */ /* 0x000fe20000000000 */
[----:B------:R-:W0:Y:S01]  /*3890*/  F2F.F32.F64 R0, R4 ;  /* 0x0000000400007310 */ /* 0x000e220000301000 */
[----:B------:R-:W-:-:S14]  /*38a0*/  DSETP.GEU.AND P0, PT, |R4|, UR4, PT ;  /* 0x0000000404007e2a */ /* 0x000fdc000bf0e200 */
[----:B0-----:R-:W-:-:S05]  /*38b0*/  @!P0 FMUL R0, R0, 1.175494350822287508e-38 ;  /* 0x0080000000008820 */ /* 0x001fca0000400000 */
[----:B------:R-:W-:-:S05]  /*38c0*/  F2FP.F16.F32.PACK_AB R0, RZ, R0 ;  /* 0x00000000ff00723e */ /* 0x000fca00000000ff */
[----:B------:R0:W-:Y:S01]  /*38d0*/  STG.E.U16 desc[UR36][R16.64], R0 ;  /* 0x0000000010007986 */ /* 0x0001e2000c101524 */
[----:B------:R-:W-:Y:S05]  /*38e0*/  BRA `(.L_x_2566) ;  /* 0x0000000c00687947 */ /* 0x000fea0003800000 */
.L_x_2569:
[----:B------:R-:W-:-:S13]  /*38f0*/  ISETP.NE.AND P0, PT, R0, 0x7, PT ;  /* 0x000000070000780c */ /* 0x000fda0003f05270 */
[----:B------:R-:W-:Y:S05]  /*3900*/  @!P0 BRA `(.L_x_2571) ;  /* 0x0000000000548947 */ /* 0x000fea0003800000 */
[----:B------:R-:W-:-:S13]  /*3910*/  ISETP.NE.AND P0, PT, R0, 0x8, PT ;  /* 0x000000080000780c */ /* 0x000fda0003f05270 */
[----:B------:R-:W-:Y:S05]  /*3920*/  @!P0 BRA `(.L_x_2572) ;  /* 0x0000000000288947 */ /* 0x000fea0003800000 */
[----:B------:R-:W-:-:S13]  /*3930*/  ISETP.NE.AND P0, PT, R0, 0x9, PT ;  /* 0x000000090000780c */ /* 0x000fda0003f05270 */
[----:B------:R-:W-:Y:S05]  /*3940*/  @P0 BRA `(.L_x_2565) ;  /* 0x0000000800f80947 */ /* 0x000fea0003800000 */
[----:B------:R-:W-:Y:S01]  /*3950*/  UMOV UR4, 0xf0000000 ;  /* 0xf000000000047882 */ /* 0x000fe20000000000 */
[----:B------:R-:W-:Y:S01]  /*3960*/  UMOV UR5, 0x380fffff ;  /* 0x380fffff00057882 */ /* 0x000fe20000000000 */
[----:B------:R-:W0:Y:S01]  /*3970*/  F2F.F32.F64 R2, R4 ;  /* 0x0000000400027310 */ /* 0x000e220000301000 */
[----:B------:R-:W-:Y:S01]  /*3980*/  DSETP.GEU.AND P0, PT, |R4|, UR4, PT ;  /* 0x0000000404007e2a */ /* 0x000fe2000bf0e200 */
[----:B------:R-:W-:-:S13]  /*3990*/  IMAD.MOV.U32 R3, RZ, RZ, RZ ;  /* 0x000000ffff037224 */ /* 0x000fda00078e00ff */
[----:B0-----:R-:W-:-:S05]  /*39a0*/  @!P0 FMUL R2, R2, 1.175494350822287508e-38 ;  /* 0x0080000002028820 */ /* 0x001fca0000400000 */
[----:B------:R0:W-:Y:S01]  /*39b0*/  STG.E.64 desc[UR36][R16.64], R2 ;  /* 0x0000000210007986 */ /* 0x0001e2000c101b24 */
[----:B------:R-:W-:Y:S05]  /*39c0*/  BRA `(.L_x_2566) ;  /* 0x0000000c00307947 */ /* 0x000fea0003800000 */
.L_x_2572:
[----:B------:R-:W-:Y:S01]  /*39d0*/  UMOV UR4, 0xf0000000 ;  /* 0xf000000000047882 */ /* 0x000fe20000000000 */
[----:B------:R-:W-:Y:S01]  /*39e0*/  UMOV UR5, 0x380fffff ;  /* 0x380fffff00057882 */ /* 0x000fe20000000000 */
[----:B------:R-:W0:Y:S01]  /*39f0*/  F2F.F32.F64 R0, R4 ;  /* 0x0000000400007310 */ /* 0x000e220000301000 */
[----:B------:R-:W-:-:S14]  /*3a00*/  DSETP.GEU.AND P0, PT, |R4|, UR4, PT ;  /* 0x0000000404007e2a */ /* 0x000fdc000bf0e200 */
[----:B0-----:R-:W-:-:S05]  /*3a10*/  @!P0 FMUL R0, R0, 1.175494350822287508e-38 ;  /* 0x0080000000008820 */ /* 0x001fca0000400000 */
[----:B------:R-:W-:-:S04]  /*3a20*/  F2FP.F16.F32.PACK_AB R3, RZ, R0 ;  /* 0x00000000ff03723e */ /* 0x000fc800000000ff */
[----:B------:R-:W-:-:S05]  /*3a30*/  PRMT R3, R3, 0x5410, RZ ;  /* 0x0000541003037816 */ /* 0x000fca00000000ff */
[----:B------:R0:W-:Y:S01]  /*3a40*/  STG.E desc[UR36][R16.64], R3 ;  /* 0x0000000310007986 */ /* 0x0001e2000c101924 */
[----:B------:R-:W-:Y:S05]  /*3a50*/  BRA `(.L_x_2566) ;  /* 0x0000000c000c7947 */ /* 0x000fea0003800000 */
.L_x_2571:
[----:B------:R0:W-:Y:S01]  /*3a60*/  STG.E.64 desc[UR36][R16.64], R4 ;  /* 0x0000000410007986 */ /* 0x0001e2000c101b24 */
[----:B------:R-:W-:Y:S05]  /*3a70*/  BRA `(.L_x_2566) ;  /* 0x0000000c00047947 */ /* 0x000fea0003800000 */
.L_x_2561:
        /* <DEDUP_REMOVED lines=8> */
[----:B------:R-:W-:-:S06]  /*3b00*/  DSETP.NEU.AND P0, PT, R4, RZ, PT ;  /* 0x000000ff0400722a */ /* 0x000fcc0003f0d000 */
[----:B------:R-:W-:-:S05]  /*3b10*/  SEL R3, RZ, 0x1, !P0 ;  /* 0x00000001ff037807 */ /* 0x000fca0004000000 */
[----:B------:R0:W-:Y:S01]  /*3b20*/  STG.E.U8 desc[UR36][R16.64], R3 ;  /* 0x0000000310007986 */ /* 0x0001e2000c101124 */
[----:B------:R-:W-:Y:S05]  /*3b30*/  BRA `(.L_x_2566) ;  /* 0x0000000800d47947 */ /* 0x000fea0003800000 */
.L_x_2575:
[----:B------:R-:W-:-:S05]  /*3b40*/  CS2R R6, SRZ ;  /* 0x0000000000067805 */ /* 0x000fca000001ff00 */
[----:B------:R0:W-:Y:S01]  /*3b50*/  STG.E.128 desc[UR36][R16.64], R4 ;  /* 0x0000000410007986 */ /* 0x0001e2000c101d24 */
[----:B------:R-:W-:Y:S05]  /*3b60*/  BRA `(.L_x_2566) ;  /* 0x0000000800c87947 */ /* 0x000fea0003800000 */
.L_x_2574:
        /* <DEDUP_REMOVED lines=10> */
[----:B------:R-:W-:-:S13]  /*3c10*/  BSSY B0, `(.L_x_2578) ;  /* 0x000000f000007945 */ /* 0x000fda0003800000 */
[----:B0-----:R-:W-:-:S05]  /*3c20*/  @!P0 FMUL R7, R7, 1.175494350822287508e-38 ;  /* 0x0080000007078820 */ /* 0x001fca0000400000 */
        /* <DEDUP_REMOVED lines=13> */
.L_x_2579:
[----:B------:R-:W-:Y:S05]  /*3d00*/  BSYNC B0 ;  /* 0x0000000000007941 */ /* 0x000fea0003800000 */
.L_x_2578:
[----:B------:R-:W-:-:S05]  /*3d10*/  LOP3.LUT R3, R0, R3, RZ, 0xfc, !PT ;  /* 0x0000000300037212 */ /* 0x000fca00078efcff */
[----:B------:R0:W-:Y:S01]  /*3d20*/  STG.E.U8 desc[UR36][R16.64], R3 ;  /* 0x0000000310007986 */ /* 0x0001e2000c101124 */
[----:B------:R-:W-:Y:S05]  /*3d30*/  BRA `(.L_x_2566) ;  /* 0x0000000800547947 */ /* 0x000fea0003800000 */
.L_x_2577:
[----:B------:R-:W-:Y:S01]  /*3d40*/  UMOV UR4, 0xf0000000 ;  /* 0xf000000000047882 */ /* 0x000fe20000000000 */
[----:B------:R-:W-:Y:S01]  /*3d50*/  UMOV UR5, 0x380fffff ;  /* 0x380fffff00057882 */ /* 0x000fe20000000000 */
[----:B------:R-:W0:Y:S01]  /*3d60*/  F2F.F32.F64 R3, R4 ;  /* 0x0000000400037310 */ /* 0x000e220000301000 */
[----:B------:R-:W-:Y:S01]  /*3d70*/  DSETP.GEU.AND P0, PT, |R4|, UR4, PT ;  /* 0x0000000404007e2a */ /* 0x000fe2000bf0e200 */
[----:B------:R-:W-:-:S13]  /*3d80*/  BSSY B0, `(.L_x_2580) ;  /* 0x0000010000007945 */ /* 0x000fda0003800000 */
[----:B0-----:R-:W-:-:S05]  /*3d90*/  @!P0 FMUL R3, R3, 1.175494350822287508e-38 ;  /* 0x0080000003038820 */ /* 0x001fca0000400000 */
        /* <DEDUP_REMOVED lines=11> */
.L_x_2581:
[----:B------:R-:W-:Y:S01]  /*3e50*/  IMAD.MOV.U32 R0, RZ, RZ, 0x7f ;  /* 0x0000007fff007424 */ /* 0x000fe200078e00ff */
[----:B------:R-:W-:-:S04]  /*3e60*/  ISETP.GT.U32.AND P0, PT, R2, 0x7f800000, PT ;  /* 0x7f8000000200780c */ /* 0x000fc80003f04070 */
[----:B------:R-:W-:-:S09]  /*3e70*/  SEL R0, R0, 0x7c, P0 ;  /* 0x0000007c00007807 */ /* 0x000fd20000000000 */
.L_x_2582:
[----:B------:R-:W-:Y:S05]  /*3e80*/  BSYNC B0 ;  /* 0x0000000000007941 */ /* 0x000fea0003800000 */
.L_x_2580:
[----:B------:R-:W-:-:S04]  /*3e90*/  LOP3.LUT R2, R3, 0x80000000, RZ, 0xc0, !PT ;  /* 0x8000000003027812 */ /* 0x000fc800078ec0ff */
[----:B------:R-:W-:-:S04]  /*3ea0*/  SHF.R.U32.HI R3, RZ, 0x18, R2 ;  /* 0x00000018ff037819 */ /* 0x000fc80000011602 */
[----:B------:R-:W-:-:S05]  /*3eb0*/  LOP3.LUT R3, R0, R3, RZ, 0xfc, !PT ;  /* 0x0000000300037212 */ /* 0x000fca00078efcff */
[----:B------:R0:W-:Y:S01]  /*3ec0*/  STG.E.U8 desc[UR36][R16.64], R3 ;  /* 0x0000000310007986 */ /* 0x0001e2000c101124 */
[----:B------:R-:W-:Y:S05]  /*3ed0*/  BRA `(.L_x_2566) ;  /* 0x0000000400ec7947 */ /* 0x000fea0003800000 */
.L_x_2576:
[----:B------:R-:W-:Y:S01]  /*3ee0*/  UMOV UR4, 0xf0000000 ;  /* 0xf000000000047882 */ /* 0x000fe20000000000 */
[----:B------:R-:W-:Y:S01]  /*3ef0*/  UMOV UR5, 0x380fffff ;  /* 0x380fffff00057882 */ /* 0x000fe20000000000 */
[----:B------:R-:W0:Y:S01]  /*3f00*/  F2F.F32.F64 R0, R4 ;  /* 0x0000000400007310 */ /* 0x000e220000301000 */
[----:B------:R-:W-:-:S14]  /*3f10*/  DSETP.GEU.AND P0, PT, |R4|, UR4, PT ;  /* 0x0000000404007e2a */ /* 0x000fdc000bf0e200 */
[----:B0-----:R-:W-:-:S05]  /*3f20*/  @!P0 FMUL R0, R0, 1.175494350822287508e-38 ;  /* 0x0080000000008820 */ /* 0x001fca0000400000 */
[----:B------:R-:W-:-:S05]  /*3f30*/  F2FP.BF16.F32.PACK_AB R0, RZ, R0 ;  /* 0x00000000ff00723e */ /* 0x000fca00000010ff */
[----:B------:R0:W-:Y:S01]  /*3f40*/  STG.E.U16 desc[UR36][R16.64], R0 ;  /* 0x0000000010007986 */ /* 0x0001e2000c101524 */
[----:B------:R-:W-:Y:S05]  /*3f50*/  BRA `(.L_x_2566) ;  /* 0x0000000400cc7947 */ /* 0x000fea0003800000 */
.L_x_2573:
        /* <DEDUP_REMOVED lines=8> */
[----:B------:R-:W0:Y:S02]  /*3fe0*/  F2I.U32.F64.TRUNC R5, R4 ;  /* 0x0000000400057311 */ /* 0x000e24000030d000 */
[----:B0-----:R0:W-:Y:S01]  /*3ff0*/  STG.E.U16 desc[UR36][R16.64], R5 ;  /* 0x0000000510007986 */ /* 0x0011e2000c101524 */
[----:B------:R-:W-:Y:S05]  /*4000*/  BRA `(.L_x_2566) ;  /* 0x0000000400a07947 */ /* 0x000fea0003800000 */
.L_x_2585:
[----:B------:R-:W-:Y:S01]  /*4010*/  UMOV UR4, 0xf0000000 ;  /* 0xf000000000047882 */ /* 0x000fe20000000000 */
[----:B------:R-:W-:Y:S01]  /*4020*/  UMOV UR5, 0x380fffff ;  /* 0x380fffff00057882 */ /* 0x000fe20000000000 */
[----:B------:R-:W0:Y:S01]  /*4030*/  F2F.F32.F64 R3, R4 ;  /* 0x0000000400037310 */ /* 0x000e220000301000 */
[----:B------:R-:W-:Y:S01]  /*4040*/  DSETP.GEU.AND P0, PT, |R4|, UR4, PT ;  /* 0x0000000404007e2a */ /* 0x000fe2000bf0e200 */
[----:B------:R-:W-:Y:S01]  /*4050*/  BSSY B0, `(.L_x_2586) ;  /* 0x0000015000007945 */ /* 0x000fe20003800000 */
[----:B------:R-:W-:-:S12]  /*4060*/  IMAD.MOV.U32 R8, RZ, RZ, 0x80 ;  /* 0x00000080ff087424 */ /* 0x000fd800078e00ff */
[----:B0-----:R-:W-:-:S05]  /*4070*/  @!P0 FMUL R3, R3, 1.175494350822287508e-38 ;  /* 0x0080000003038820 */ /* 0x001fca0000400000 */
        /* <DEDUP_REMOVED lines=14> */
.L_x_2588:
[----:B------:R-:W-:-:S04]  /*4160*/  LOP3.LUT R2, R3, 0x80000000, RZ, 0xc0, !PT ;  /* 0x8000000003027812 */ /* 0x000fc800078ec0ff */
[----:B------:R-:W-:-:S04]  /*4170*/  SHF.R.U32.HI R3, RZ, 0x18, R2 ;  /* 0x00000018ff037819 */ /* 0x000fc80000011602 */
[----:B------:R-:W-:-:S04]  /*4180*/  LOP3.LUT R0, R0, R3, RZ, 0xfc, !PT ;  /* 0x0000000300007212 */ /* 0x000fc800078efcff */
[----:B------:R-:W-:-:S07]  /*4190*/  PRMT R8, R0, 0x7610, R8 ;  /* 0x0000761000087816 */ /* 0x000fce0000000008 */
.L_x_2587:
[----:B------:R-:W-:Y:S05]  /*41a0*/  BSYNC B0 ;  /* 0x0000000000007941 */ /* 0x000fea0003800000 */
.L_x_2586:
[----:B------:R0:W-:Y:S01]  /*41b0*/  STG.E.U8 desc[UR36][R16.64], R8 ;  /* 0x0000000810007986 */ /* 0x0001e2000c101124 */
[----:B------:R-:W-:Y:S05]  /*41c0*/  BRA `(.L_x_2566) ;  /* 0x0000000400307947 */ /* 0x000fea0003800000 */
.L_x_2584:
        /* <DEDUP_REMOVED lines=21> */
.L_x_2591:
[----:B------:R-:W-:-:S04]  /*4320*/  LOP3.LUT R2, R3, 0x80000000, RZ, 0xc0, !PT ;  /* 0x8000000003027812 */ /* 0x000fc800078ec0ff */
[----:B------:R-:W-:-:S04]  /*4330*/  SHF.R.U32.HI R3, RZ, 0x18, R2 ;  /* 0x00000018ff037819 */ /* 0x000fc80000011602 */
[----:B------:R-:W-:-:S04]  /*4340*/  LOP3.LUT R0, R0, R3, RZ, 0xfc, !PT ;  /* 0x0000000300007212 */ /* 0x000fc800078efcff */
[----:B------:R-:W-:-:S07]  /*4350*/  PRMT R8, R0, 0x7610, R8 ;  /* 0x0000761000087816 */ /* 0x000fce0000000008 */
.L_x_2590:
[----:B------:R-:W-:Y:S05]  /*4360*/  BSYNC B0 ;  /* 0x0000000000007941 */ /* 0x000fea0003800000 */
.L_x_2589:
[----:B------:R0:W-:Y:S01]  /*4370*/  STG.E.U8 desc[UR36][R16.64], R8 ;  /* 0x0000000810007986 */ /* 0x0001e2000c101124 */
[----:B------:R-:W-:Y:S05]  /*4380*/  BRA `(.L_x_2566) ;  /* 0x0000000000c07947 */ /* 0x000fea0003800000 */
.L_x_2583:
        /* <DEDUP_REMOVED lines=22> */
[----:B------:R-:W-:-:S05]  /*44f0*/  @!P0 IMAD.MOV R0, RZ, RZ, R2 ;  /* 0x000000ffff008224 */ /* 0x000fca00078e0202 */
[----:B------:R-:W-:-:S05]  /*4500*/  @P1 MOV R3, R0 ;  /* 0x0000000000031202 */ /* 0x000fca0000000f00 */
[----:B------:R0:W-:Y:S01]  /*4510*/  STG.E.U8 desc[UR36][R16.64], R3 ;  /* 0x0000000310007986 */ /* 0x0001e2000c101124 */
[----:B------:R-:W-:Y:S05]  /*4520*/  BRA `(.L_x_2566) ;  /* 0x0000000000587947 */ /* 0x000fea0003800000 */
.L_x_2565:
        /* <DEDUP_REMOVED lines=16> */
.L_x_2594:
[----:B------:R-:W-:Y:S05]  /*4630*/  BRA `(.L_x_2566) ;  /* 0x0000000000147947 */ /* 0x000fea0003800000 */
.L_x_2593:
[----:B------:R-:W0:Y:S02]  /*4640*/  F2I.U64.F64.TRUNC R4, R4 ;  /* 0x0000000400047311 */ /* 0x000e24000030d800 */
[----:B0-----:R0:W-:Y:S01]  /*4650*/  STG.E.64 desc[UR36][R16.64], R4 ;  /* 0x0000000410007986 */ /* 0x0011e2000c101b24 */
[----:B------:R-:W-:Y:S05]  /*4660*/  BRA `(.L_x_2566) ;  /* 0x0000000000087947 */ /* 0x000fea0003800000 */
.L_x_2592:
[----:B------:R-:W0:Y:S02]  /*4670*/  F2I.U32.F64.TRUNC R5, R4 ;  /* 0x0000000400057311 */ /* 0x000e24000030d000 */
[----:B0-----:R0:W-:Y:S02]  /*4680*/  STG.E desc[UR36][R16.64], R5 ;  /* 0x0000000510007986 */ /* 0x0011e4000c101924 */
.L_x_2566:
[----:B------:R-:W-:-:S04]  /*4690*/  IMAD R22, R25, 0x200, R22 ;  /* 0x0000020019167824 */ /* 0x000fc800078e0216 */
[----:B------:R-:W-:-:S07]  /*46a0*/  VIADD R23, R22, 0x80 ;  /* 0x0000008016177836 */ /* 0x000fce0000000000 */
.L_x_2493:
[----:B------:R-:W-:Y:S05]  /*46b0*/  BSYNC B6 ;  /* 0x0000000000067941 */ /* 0x000fea0003800000 */
.L_x_2492:
        /* <DEDUP_REMOVED lines=358> */
.L_x_2597:
        /* <DEDUP_REMOVED lines=21> */
.L_x_2601:
[----:B------:R-:W2:Y:S02]  /*5e70*/  LDG.E.U8 R2, desc[UR36][R2.64] ;  /* 0x0000002402027981 */ /* 0x000ea4000c1e1100 */
[----:B--2---:R0:W1:Y:S01]  /*5e80*/  I2F.F64.U16 R18, R2 ;  /* 0x0000000200127312 */ /* 0x0040620000101800 */
[----:B------:R-:W-:Y:S05]  /*5e90*/  BRA `(.L_x_2603) ;  /* 0x0000000c00707947 */ /* 0x000fea0003800000 */
.L_x_2600:
        /* <DEDUP_REMOVED lines=9> */
.L_x_2605:
[----:B------:R-:W2:Y:S02]  /*5f30*/  LDG.E R2, desc[UR36][R2.64] ;  /* 0x0000002402027981 */ /* 0x000ea4000c1e1900 */
[----:B--2---:R0:W1:Y:S01]  /*5f40*/  I2F.F64 R18, R2 ;  /* 0x0000000200127312 */ /* 0x0040620000201c00 */
[----:B------:R-:W-:Y:S05]  /*5f50*/  BRA `(.L_x_2603) ;  /* 0x0000000c00407947 */ /* 0x000fea0003800000 */
.L_x_2604:
[----:B------:R-:W2:Y:S02]  /*5f60*/  LDG.E.U16 R2, desc[UR36][R2.64] ;  /* 0x0000002402027981 */ /* 0x000ea4000c1e1500 */
[----:B--2---:R0:W1:Y:S01]  /*5f70*/  I2F.F64.S16 R18, R2 ;  /* 0x0000000200127312 */ /* 0x0040620000101c00 */
[----:B------:R-:W-:Y:S05]  /*5f80*/  BRA `(.L_x_2603) ;  /* 0x0000000c00347947 */ /* 0x000fea0003800000 */
.L_x_2599:
        /* <DEDUP_REMOVED lines=10> */
.L_x_2607:
[----:B------:R-:W2:Y:S02]  /*6030*/  LDG.E.U16 R0, desc[UR36][R2.64] ;  /* 0x0000002402007981 */ /* 0x000ea4000c1e1500 */
[----:B--2---:R-:W-:-:S05]  /*6040*/  HADD2.F32 R0, -RZ, R0.H0_H0 ;  /* 0x20000000ff007230 */ /* 0x004fca0000004100 */
[----:B------:R-:W-:-:S04]  /*6050*/  FMUL.FTZ R0, R0, 1 ;  /* 0x3f80000000007820 */ /* 0x000fc80000410000 */
[----:B------:R0:W1:Y:S01]  /*6060*/  F2F.F64.F32 R18, R0 ;  /* 0x0000000000127310 */ /* 0x0000620000201800 */
[----:B------:R-:W-:Y:S05]  /*6070*/  BRA `(.L_x_2603) ;  /* 0x0000000800f87947 */ /* 0x000fea0003800000 */
.L_x_2606:
        /* <DEDUP_REMOVED lines=10> */
.L_x_2609:
[----:B------:R-:W2:Y:S02]  /*6120*/  LDG.E.U16 R2, desc[UR36][R2.64] ;  /* 0x0000002402027981 */ /* 0x000ea4000c1e1500 */
[----:B--2---:R-:W-:-:S05]  /*6130*/  HADD2.F32 R0, -RZ, R2.H0_H0 ;  /* 0x20000002ff007230 */ /* 0x004fca0000004100 */
[----:B------:R-:W-:-:S04]  /*6140*/  FMUL.FTZ R0, R0, 1 ;  /* 0x3f80000000007820 */ /* 0x000fc80000410000 */
[----:B------:R0:W1:Y:S01]  /*6150*/  F2F.F64.F32 R18, R0 ;  /* 0x0000000000127310 */ /* 0x0000620000201800 */
[----:B------:R-:W-:Y:S05]  /*6160*/  BRA `(.L_x_2603) ;  /* 0x0000000800bc7947 */ /* 0x000fea0003800000 */
.L_x_2608:
[----:B------:R0:W5:Y:S01]  /*6170*/  LDG.E.64 R18, desc[UR36][R2.64] ;  /* 0x0000002402127981 */ /* 0x000162000c1e1b00 */
[----:B------:R-:W-:Y:S05]  /*6180*/  BRA `(.L_x_2603) ;  /* 0x0000000800b47947 */ /* 0x000fea0003800000 */
.L_x_2598:
        /* <DEDUP_REMOVED lines=13> */
.L_x_2612:
[----:B------:R0:W5:Y:S01]  /*6260*/  LDG.E.64 R18, desc[UR36][R2.64] ;  /* 0x0000002402127981 */ /* 0x000162000c1e1b00 */
[----:B------:R-:W-:Y:S05]  /*6270*/  BRA `(.L_x_2603) ;  /* 0x0000000800787947 */ /* 0x000fea0003800000 */
.L_x_2611:
        /* <DEDUP_REMOVED lines=26> */
[----:B------:R3:W4:Y:S01]  /*6420*/  F2F.F64.F32 R18, R5 ;  /* 0x0000000500127310 */ /* 0x0007220000201800 */
[----:B------:R-:W-:Y:S05]  /*6430*/  BRA `(.L_x_2603) ;  /* 0x0000000800087947 */ /* 0x000fea0003800000 */
.L_x_2614:
        /* <DEDUP_REMOVED lines=13> */
[----:B------:R1:W2:Y:S01]  /*6510*/  F2F.F64.F32 R18, R4 ;  /* 0x0000000400127310 */ /* 0x0002a20000201800 */
[----:B------:R-:W-:Y:S05]  /*6520*/  BRA `(.L_x_2603) ;  /* 0x0000000400cc7947 */ /* 0x000fea0003800000 */
.L_x_2613:
[----:B------:R-:W2:Y:S02]  /*6530*/  LDG.E.U16 R0, desc[UR36][R2.64] ;  /* 0x0000002402007981 */ /* 0x000ea4000c1e1500 */
[----:B--2---:R-:W-:-:S04]  /*6540*/  IMAD.U32 R0, R0, 0x10000, RZ ;  /* 0x0001000000007824 */ /* 0x004fc800078e00ff */
[----:B------:R-:W-:-:S04]  /*6550*/  FMUL.FTZ R0, R0, 1 ;  /* 0x3f80000000007820 */ /* 0x000fc80000410000 */
[----:B------:R0:W1:Y:S01]  /*6560*/  F2F.F64.F32 R18, R0 ;  /* 0x0000000000127310 */ /* 0x0000620000201800 */
[----:B------:R-:W-:Y:S05]  /*6570*/  BRA `(.L_x_2603) ;  /* 0x0000000400b87947 */ /* 0x000fea0003800000 */
.L_x_2610:
        /* <DEDUP_REMOVED lines=11> */
.L_x_2617:
        /* <DEDUP_REMOVED lines=12> */
[----:B------:R-:W-:Y:S02]  /*66f0*/  SHF.L.U32 R4, R3, 0x1f, RZ ;  /* 0x0000001f03047819 */ /* 0x000fe400000006ff */
[----:B------:R-:W-:-:S05]  /*6700*/  SHF.R.U32.HI R0, RZ, 0x3, R0 ;  /* 0x00000003ff007819 */ /* 0x000fca0000011600 */
[----:B------:R-:W-:Y:S05]  /*6710*/  @P0 BRA `(.L_x_2621) ;  /* 0x0000000000180947 */ /* 0x000fea0003800000 */
[----:B------:R-:W0:Y:S02]  /*6720*/  FLO.U32 R3, R2 ;  /* 0x0000000200037300 */ /* 0x000e2400000e0000 */
[----:B0-----:R-:W-:-:S04]  /*6730*/  IADD3 R3, -R3, 0x1f, RZ ;  /* 0x0000001f03037810 */ /* 0x001fc80007ffe1ff */
[----:B------:R-:W-:Y:S01]  /*6740*/  IADD3 R0, R0, 0x1d, -R3 ;  /* 0x0000001d00007810 */ /* 0x000fe20007ffe803 */
[----:B------:R-:W-:-:S05]  /*6750*/  VIADD R5, R3, 0xffffffe4 ;  /* 0xffffffe403057836 */ /* 0x000fca0000000000 */
[----:B------:R-:W-:-:S04]  /*6760*/  SHF.L.U32 R5, R2, R5, RZ ;  /* 0x0000000502057219 */ /* 0x000fc800000006ff */
[----:B------:R-:W-:-:S07]  /*6770*/  LOP3.LUT R2, R5, 0x7, RZ, 0xc0, !PT ;  /* 0x0000000705027812 */ /* 0x000fce00078ec0ff */
.L_x_2621:
[----:B------:R-:W-:Y:S05]  /*6780*/  BSYNC B1 ;  /* 0x0000000000017941 */ /* 0x000fea0003800000 */
.L_x_2620:
[----:B------:R-:W-:Y:S01]  /*6790*/  LEA R3, R0, 0x3b800000, 0x17 ;  /* 0x3b80000000037811 */ /* 0x000fe200078eb8ff */
[----:B------:R-:W-:-:S05]  /*67a0*/  IMAD.SHL.U32 R0, R2, 0x100000, RZ ;  /* 0x0010000002007824 */ /* 0x000fca00078e00ff */
[----:B------:R-:W-:-:S07]  /*67b0*/  LOP3.LUT R0, R3, R0, R4, 0xfe, !PT ;  /* 0x0000000003007212 */ /* 0x000fce00078efe04 */
.L_x_2619:
[----:B------:R-:W-:Y:S05]  /*67c0*/  BSYNC B0 ;  /* 0x0000000000007941 */ /* 0x000fea0003800000 */
.L_x_2618:
[----:B------:R-:W-:-:S04]  /*67d0*/  FMUL.FTZ R0, R0, 1 ;  /* 0x3f80000000007820 */ /* 0x000fc80000410000 */
[----:B------:R0:W1:Y:S01]  /*67e0*/  F2F.F64.F32 R18, R0 ;  /* 0x0000000000127310 */ /* 0x0000620000201800 */
[----:B------:R-:W-:Y:S05]  /*67f0*/  BRA `(.L_x_2603) ;  /* 0x0000000400187947 */ /* 0x000fea0003800000 */
.L_x_2616:
        /* <DEDUP_REMOVED lines=21> */
.L_x_2625:
[----:B------:R-:W-:Y:S05]  /*6950*/  BSYNC B1 ;  /* 0x0000000000017941 */ /* 0x000fea0003800000 */
.L_x_2624:
[----:B------:R-:W-:Y:S01]  /*6960*/  LEA R3, R0, 0x37800000, 0x17 ;  /* 0x3780000000037811 */ /* 0x000fe200078eb8ff */
[----:B------:R-:W-:-:S05]  /*6970*/  IMAD.SHL.U32 R0, R2, 0x200000, RZ ;  /* 0x0020000002007824 */ /* 0x000fca00078e00ff */
[----:B------:R-:W-:-:S07]  /*6980*/  LOP3.LUT R0, R3, R0, R4, 0xfe, !PT ;  /* 0x0000000003007212 */ /* 0x000fce00078efe04 */
.L_x_2623:
[----:B------:R-:W-:Y:S05]  /*6990*/  BSYNC B0 ;  /* 0x0000000000007941 */ /* 0x000fea0003800000 */
.L_x_2622:
[----:B------:R-:W-:-:S04]  /*69a0*/  FMUL.FTZ R0, R0, 1 ;  /* 0x3f80000000007820 */ /* 0x000fc80000410000 */
[----:B------:R0:W1:Y:S01]  /*69b0*/  F2F.F64.F32 R18, R0 ;  /* 0x0000000000127310 */ /* 0x0000620000201800 */
[----:B------:R-:W-:Y:S05]  /*69c0*/  BRA `(.L_x_2603) ;  /* 0x0000000000a47947 */ /* 0x000fea0003800000 */
.L_x_2615:
        /* <DEDUP_REMOVED lines=14> */
.L_x_2629:
[----:B------:R-:W-:Y:S05]  /*6ab0*/  BSYNC B0 ;  /* 0x0000000000007941 */ /* 0x000fea0003800000 */
.L_x_2628:
[----:B------:R-:W-:-:S04]  /*6ac0*/  FMUL.FTZ R0, R0, 1 ;  /* 0x3f80000000007820 */ /* 0x000fc80000410000 */
[----:B------:R0:W1:Y:S01]  /*6ad0*/  F2F.F64.F32 R18, R0 ;  /* 0x0000000000127310 */ /* 0x0000620000201800 */
[----:B------:R-:W-:Y:S05]  /*6ae0*/  BRA `(.L_x_2603) ;  /* 0x00000000005c7947 */ /* 0x000fea0003800000 */
.L_x_2602:
        /* <DEDUP_REMOVED lines=16> */
.L_x_2630:
[----:B------:R-:W-:Y:S01]  /*6bf0*/  CS2R R18, SRZ ;  /* 0x0000000000127805 */ /* 0x000fe2000001ff00 */
[----:B------:R-:W-:Y:S06]  /*6c00*/  BRA `(.L_x_2603) ;  /* 0x0000000000147947 */ /* 0x000fec0003800000 */
.L_x_2627:
[----:B------:R-:W2:Y:S02]  /*6c10*/  LDG.E.64 R18, desc[UR36][R2.64] ;  /* 0x0000002402127981 */ /* 0x000ea4000c1e1b00 */
[----:B--2---:R-:W0:Y:S01]  /*6c20*/  I2F.F64.U64 R18, R18 ;  /* 0x0000001200127312 */ /* 0x004e220000301800 */
[----:B------:R-:W-:Y:S05]  /*6c30*/  BRA `(.L_x_2603) ;  /* 0x0000000000087947 */ /* 0x000fea0003800000 */
.L_x_2626:
[----:B------:R-:W2:Y:S02]  /*6c40*/  LDG.E R2, desc[UR36][R2.64] ;  /* 0x0000002402027981 */ /* 0x000ea4000c1e1900 */
[----:B--2---:R0:W1:Y:S02]  /*6c50*/  I2F.F64.U32 R18, R2 ;  /* 0x0000000200127312 */ /* 0x0040640000201800 */
.L_x_2603:
[----:B0-----:R-:W0:Y:S01]  /*6c60*/  LDC.U8 R2, c[0x0][0x4aa] ;  /* 0x00012a80ff027b82 */ /* 0x001e220000000000 */
[----:B------:R-:W-:Y:S02]  /*6c70*/  ULDC.64 UR4, c[0x0][0x488] ;  /* 0x0001220000047ab9 */ /* 0x000fe40000000a00 */
[----:B-1----:R-:W-:-:S05]  /*6c80*/  IADD3 R4, P0, R22, UR4, RZ ;  /* 0x0000000416047c10 */ /* 0x002fca000ff1e0ff */
[----:B---3--:R-:W-:Y:S01]  /*6c90*/  IMAD.X R5, RZ, RZ, UR5, P0 ;  /* 0x00000005ff057e24 */ /* 0x008fe200080e06ff */
        /* <DEDUP_REMOVED lines=11> */
[----:B------:R-:W3:Y:S02]  /*6d50*/  LDG.E.S8 R2, desc[UR36][R4.64] ;  /* 0x0000002404027981 */ /* 0x000ee4000c1e1300 */
[----:B---3--:R-:W0:Y:S01]  /*6d60*/  I2F.F64.S16 R2, R2 ;  /* 0x0000000200027312 */ /* 0x008e220000101c00 */
[----:B------:R-:W-:Y:S05]  /*6d70*/  BRA `(.L_x_2636) ;  /* 0x0000000c007c7947 */ /* 0x000fea0003800000 */
.L_x_2634:
[----:B------:R-:W3:Y:S02]  /*6d80*/  LDG.E.U8 R2, desc[UR36][R4.64] ;  /* 0x0000002404027981 */ /* 0x000ee4000c1e1100 */
[----:B---3--:R-:W0:Y:S01]  /*6d90*/  I2F.F64.U16 R2, R2 ;  /* 0x0000000200027312 */ /* 0x008e220000101800 */
[----:B------:R-:W-:Y:S05]  /*6da0*/  BRA `(.L_x_2636) ;  /* 0x0000000c00707947 */ /* 0x000fea0003800000 */
.L_x_2633:
[----:B------:R-:W-:-:S13]  /*6db0*/  ISETP.NE.AND P0, PT, R0, 0x2, PT ;  /* 0x000000020000780c */ /* 0x000fda0003f05270 */
[----:B------:R-:W-:Y:S05]  /*6dc0*/  @!P0 BRA `(.L_x_2637) ;  /* 0x0000000000288947 */ /* 0x000fea0003800000 */
[----:B------:R-:W-:-:S13]  /*6dd0*/  ISETP.NE.AND P0, PT, R0, 0x3, PT ;  /* 0x000000030000780c */ /* 0x000fda0003f05270 */
[----:B------:R-:W-:Y:S05]  /*6de0*/  @!P0 BRA `(.L_x_2638) ;  /* 0x0000000000148947 */ /* 0x000fea0003800000 */
[----:B------:R-:W-:-:S13]  /*6df0*/  ISETP.NE.AND P0, PT, R0, 0x4, PT ;  /* 0x000000040000780c */ /* 0x000fda0003f05270 */
[----:B------:R-:W-:Y:S05]  /*6e00*/  @P0 BRA `(.L_x_2635) ;  /* 0x0000000800fc0947 */ /* 0x000fea0003800000 */
[----:B------:R-:W3:Y:S02]  /*6e10*/  LDG.E.64 R2, desc[UR36][R4.64] ;  /* 0x0000002404027981 */ /* 0x000ee4000c1e1b00 */
[----:B---3--:R-:W1:Y:S01]  /*6e20*/  I2F.F64.S64 R2, R2 ;  /* 0x0000000200027312 */ /* 0x008e620000301c00 */
[----:B------:R-:W-:Y:S05]  /*6e30*/  BRA `(.L_x_2636) ;  /* 0x0000000c004c7947 */ /* 0x000fea0003800000 */
.L_x_2638:
[----:B------:R-:W3:Y:S02]  /*6e40*/  LDG.E R2, desc[UR36][R4.64] ;  /* 0x0000002404027981 */ /* 0x000ee4000c1e1900 */
[----:B---3--:R-:W3:Y:S01]  /*6e50*/  I2F.F64 R2, R2 ;  /* 0x0000000200027312 */ /* 0x008ee20000201c00 */
[----:B------:R-:W-:Y:S05]  /*6e60*/  BRA `(.L_x_2636) ;  /* 0x0000000c00407947 */ /* 0x000fea0003800000 */
.L_x_2637:
[----:B------:R-:W3:Y:S02]  /*6e70*/  LDG.E.U16 R2, desc[UR36][R4.64] ;  /* 0x0000002404027981 */ /* 0x000ee4000c1e1500 */
[----:B---3--:R-:W0:Y:S01]  /*6e80*/  I2F.F64.S16 R2, R2 ;  /* 0x0000000200027312 */ /* 0x008e220000101c00 */
[----:B------:R-:W-:Y:S05]  /*6e90*/  BRA `(.L_x_2636) ;  /* 0x0000000c00347947 */ /* 0x000fea0003800000 */
.L_x_2632:
[----:B------:R-:W-:-:S13]  /*6ea0*/  ISETP.GT.AND P0, PT, R0, 0x6, PT ;  /* 0x000000060000780c */ /* 0x000fda0003f04270 */
[----:B------:R-:W-:Y:S05]  /*6eb0*/  @P0 BRA `(.L_x_2639) ;  /* 0x0000000000340947 */ /* 0x000fea0003800000 */
[----:B------:R-:W-:-:S13]  /*6ec0*/  ISETP.NE.AND P0, PT, R0, 0x5, PT ;  /* 0x000000050000780c */ /* 0x000fda0003f05270 */
[----:B------:R-:W-:Y:S05]  /*6ed0*/  @!P0 BRA `(.L_x_2640) ;  /* 0x0000000000188947 */ /* 0x000fea0003800000 */
[----:B------:R-:W-:-:S13]  /*6ee0*/  ISETP.NE.AND P0, PT, R0, 0x6, PT ;  /* 0x000000060000780c */ /* 0x000fda0003f05270 */
[----:B------:R-:W-:Y:S05]  /*6ef0*/  @P0 BRA `(.L_x_2635) ;  /* 0x0000000800c00947 */ /* 0x000fea0003800000 */
[----:B------:R-:W3:Y:S02]  /*6f00*/  LDG.E R2, desc[UR36][R4.64] ;  /* 0x0000002404027981 */ /* 0x000ee4000c1e1900 */
[----:B---3--:R-:W-:-:S06]  /*6f10*/  FMUL.FTZ R2, R2, 1 ;  /* 0x3f80000002027820 */ /* 0x008fcc0000410000 */
[----:B------:R-:W0:Y:S01]  /*6f20*/  F2F.F64.F32 R2, R2 ;  /* 0x0000000200027310 */ /* 0x000e220000201800 */
[----:B------:R-:W-:Y:S05]  /*6f30*/  BRA `(.L_x_2636) ;  /* 0x0000000c000c7947 */ /* 0x000fea0003800000 */
.L_x_2640:
[----:B------:R-:W3:Y:S02]  /*6f40*/  LDG.E.U16 R0, desc[UR36][R4.64] ;  /* 0x0000002404007981 */ /* 0x000ee4000c1e1500 */
[----:B---3--:R-:W-:-:S05]  /*6f50*/  HADD2.F32 R0, -RZ, R0.H0_H0 ;  /* 0x20000000ff007230 */ /* 0x008fca0000004100 */
[----:B------:R-:W-:-:S04]  /*6f60*/  FMUL.FTZ R0, R0, 1 ;  /* 0x3f80000000007820 */ /* 0x000fc80000410000 */
[----:B------:R0:W1:Y:S01]  /*6f70*/  F2F.F64.F32 R2, R0 ;  /* 0x0000000000027310 */ /* 0x0000620000201800 */
[----:B------:R-:W-:Y:S05]  /*6f80*/  BRA `(.L_x_2636) ;  /* 0x0000000800f87947 */ /* 0x000fea0003800000 */
.L_x_2639:
[----:B------:R-:W-:-:S13]  /*6f90*/  ISETP.NE.AND P0, PT, R0, 0x7, PT ;  /* 0x000000070000780c */ /* 0x000fda0003f05270 */
[----:B------:R-:W-:Y:S05]  /*6fa0*/  @!P0 BRA `(.L_x_2641) ;  /* 0x0000000000348947 */ /* 0x000fea0003800000 */
        /* <DEDUP_REMOVED lines=8> */
.L_x_2642:
[----:B------:R-:W3:Y:S02]  /*7030*/  LDG.E.U16 R4, desc[UR36][R4.64] ;  /* 0x0000002404047981 */ /* 0x000ee4000c1e1500 */
[----:B---3--:R-:W-:-:S05]  /*7040*/  HADD2.F32 R0, -RZ, R4.H0_H0 ;  /* 0x20000004ff007230 */ /* 0x008fca0000004100 */
[----:B------:R-:W-:-:S04]  /*7050*/  FMUL.FTZ R0, R0, 1 ;  /* 0x3f80000000007820 */ /* 0x000fc80000410000 */
[----:B------:R0:W1:Y:S01]  /*7060*/  F2F.F64.F32 R2, R0 ;  /* 0x0000000000027310 */ /* 0x0000620000201800 */
[----:B------:R-:W-:Y:S05]  /*7070*/  BRA `(.L_x_2636) ;  /* 0x0000000800bc7947 */ /* 0x000fea0003800000 */
.L_x_2641:
[----:B------:R0:W5:Y:S01]  /*7080*/  LDG.E.64 R2, desc[UR36][R4.64] ;  /* 0x0000002404027981 */ /* 0x000162000c1e1b00 */
[----:B------:R-:W-:Y:S05]  /*7090*/  BRA `(.L_x_2636) ;  /* 0x0000000800b47947 */ /* 0x000fea0003800000 */
.L_x_2631:
        /* <DEDUP_REMOVED lines=8> */
[----:B------:R-:W3:Y:S01]  /*7120*/  LDG.E.U8 R4, desc[UR36][R4.64] ;  /* 0x0000002404047981 */ /* 0x000ee2000c1e1100 */
[----:B------:R-:W-:Y:S01]  /*7130*/  IMAD.MOV.U32 R2, RZ, RZ, RZ ;  /* 0x000000ffff027224 */ /* 0x000fe200078e00ff */
[----:B---3--:R-:W-:-:S04]  /*7140*/  ISETP.NE.AND P0, PT, R4, RZ, PT ;  /* 0x000000ff0400720c */ /* 0x008fc80003f05270 */
[----:B------:R-:W-:Y:S01]  /*7150*/  FSEL R3, RZ, 1.875, !P0 ;  /* 0x3ff00000ff037808 */ /* 0x000fe20004000000 */
[----:B------:R-:W-:Y:S08]  /*7160*/  BRA `(.L_x_2636) ;  /* 0x0000000800807947 */ /* 0x000ff00003800000 */
.L_x_2645:
[----:B------:R0:W5:Y:S01]  /*7170*/  LDG.E.64 R2, desc[UR36][R4.64] ;  /* 0x0000002404027981 */ /* 0x000162000c1e1b00 */
[----:B------:R-:W-:Y:S05]  /*7180*/  BRA `(.L_x_2636) ;  /* 0x0000000800787947 */ /* 0x000fea0003800000 */
.L_x_2644:
[----:B------:R-:W-:-:S13]  /*7190*/  ISETP.NE.AND P0, PT, R0, 0xf, PT ;  /* 0x0000000f0000780c */ /* 0x000fda0003f05270 */
[----:B------:R-:W-:Y:S05]  /*71a0*/  @!P0 BRA `(.L_x_2646) ;  /* 0x0000000000a48947 */ /* 0x000fea0003800000 */
[----:B------:R-:W-:-:S13]  /*71b0*/  ISETP.NE.AND P0, PT, R0, 0x17, PT ;  /* 0x000000170000780c */ /* 0x000fda0003f05270 */
[----:B------:R-:W-:Y:S05]  /*71c0*/  @!P0 BRA `(.L_x_2647) ;  /* 0x0000000000608947 */ /* 0x000fea0003800000 */
[----:B------:R-:W-:-:S13]  /*71d0*/  ISETP.NE.AND P0, PT, R0, 0x18, PT ;  /* 0x000000180000780c */ /* 0x000fda0003f05270 */
[----:B------:R-:W-:Y:S05]  /*71e0*/  @P0 BRA `(.L_x_2635) ;  /* 0x0000000800040947 */ /* 0x000fea0003800000 */
[----:B------:R-:W3:Y:S01]  /*71f0*/  LDG.E.U8 R0, desc[UR36][R4.64] ;  /* 0x0000002404007981 */ /* 0x000ee2000c1e1100 */
[----:B------:R-:W-:Y:S02]  /*7200*/  IMAD.MOV.U32 R8, RZ, RZ, -0x800000 ;  /* 0xff800000ff087424 */ /* 0x000fe400078e00ff */
[----:B---3--:R-:W-:-:S05]  /*7210*/  IMAD.SHL.U32 R0, R0, 0x1000000, RZ ;  /* 0x0100000000007824 */ /* 0x008fca00078e00ff */
        /* <DEDUP_REMOVED lines=9> */
[----:B------:R-:W-:Y:S01]  /*72b0*/  IMAD R7, R3, R8, 0x3c000000 ;  /* 0x3c00000003077424 */ /* 0x000fe200078e0208 */
[----:B------:R-:W-:-:S04]  /*72c0*/  IADD3 R3, R2, -0x1, RZ ;  /* 0xffffffff02037810 */ /* 0x000fc80007ffe0ff */
        /* <DEDUP_REMOVED lines=8> */
.L_x_2647:
[----:B------:R-:W3:Y:S02]  /*7350*/  LDG.E.U8 R3, desc[UR36][R4.64] ;  /* 0x0000002404037981 */ /* 0x000ee4000c1e1100 */
[----:B---3--:R-:W-:-:S05]  /*7360*/  IMAD.SHL.U32 R0, R3, 0x2000000, RZ ;  /* 0x0200000003007824 */ /* 0x008fca00078e00ff */
        /* <DEDUP_REMOVED lines=13> */
.L_x_2646:
[----:B------:R-:W3:Y:S02]  /*7440*/  LDG.E.U16 R0, desc[UR36][R4.64] ;  /* 0x0000002404007981 */ /* 0x000ee4000c1e1500 */
[----:B---3--:R-:W-:-:S04]  /*7450*/  IMAD.U32 R0, R0, 0x10000, RZ ;  /* 0x0001000000007824 */ /* 0x008fc800078e00ff */
[----:B------:R-:W-:-:S04]  /*7460*/  FMUL.FTZ R0, R0, 1 ;  /* 0x3f80000000007820 */ /* 0x000fc80000410000 */
[----:B------:R0:W1:Y:S01]  /*7470*/  F2F.F64.F32 R2, R0 ;  /* 0x0000000000027310 */ /* 0x0000620000201800 */
[----:B------:R-:W-:Y:S05]  /*7480*/  BRA `(.L_x_2636) ;  /* 0x0000000400b87947 */ /* 0x000fea0003800000 */
.L_x_2643:
        /* <DEDUP_REMOVED lines=8> */
[----:B------:R-:W3:Y:S02]  /*7510*/  LDG.E.U16 R2, desc[UR36][R4.64] ;  /* 0x0000002404027981 */ /* 0x000ee4000c1e1500 */
[----:B---3--:R-:W0:Y:S01]  /*7520*/  I2F.F64.U16 R2, R2 ;  /* 0x0000000200027312 */ /* 0x008e220000101800 */
[----:B------:R-:W-:Y:S05]  /*7530*/  BRA `(.L_x_2636) ;  /* 0x00000004008c7947 */ /* 0x000fea0003800000 */
.L_x_2650:
[----:B------:R-:W3:Y:S01]  /*7540*/  LDG.E.U8 R2, desc[UR36][R4.64] ;  /* 0x0000002404027981 */ /* 0x000ee2000c1e1100 */
[----:B------:R-:W-:Y:S01]  /*7550*/  BSSY B0, `(.L_x_2651) ;  /* 0x0000018000007945 */ /* 0x000fe20003800000 */
[----:B------:R-:W-:Y:S01]  /*7560*/  IMAD.MOV.U32 R0, RZ, RZ, RZ ;  /* 0x000000ffff007224 */ /* 0x000fe200078e00ff */
[----:B---3--:R-:W-:-:S13]  /*7570*/  ISETP.NE.AND P0, PT, R2, RZ, PT ;  /* 0x000000ff0200720c */ /* 0x008fda0003f05270 */
        /* <DEDUP_REMOVED lines=17> */
.L_x_2654:
[----:B------:R-:W-:Y:S05]  /*7690*/  BSYNC B1 ;  /* 0x0000000000017941 */ /* 0x000fea0003800000 */
.L_x_2653:
[----:B------:R-:W-:Y:S01]  /*76a0*/  LEA R3, R0, 0x3b800000, 0x17 ;  /* 0x3b80000000037811 */ /* 0x000fe200078eb8ff */
[----:B------:R-:W-:-:S05]  /*76b0*/  IMAD.SHL.U32 R0, R2, 0x100000, RZ ;  /* 0x0010000002007824 */ /* 0x000fca00078e00ff */
[----:B------:R-:W-:-:S07]  /*76c0*/  LOP3.LUT R0, R3, R0, R4, 0xfe, !PT ;  /* 0x0000000003007212 */ /* 0x000fce00078efe04 */
.L_x_2652:
[----:B------:R-:W-:Y:S05]  /*76d0*/  BSYNC B0 ;  /* 0x0000000000007941 */ /* 0x000fea0003800000 */
.L_x_2651:
[----:B------:R-:W-:-:S04]  /*76e0*/  FMUL.FTZ R0, R0, 1 ;  /* 0x3f80000000007820 */ /* 0x000fc80000410000 */
[----:B------:R0:W1:Y:S01]  /*76f0*/  F2F.F64.F32 R2, R0 ;  /* 0x0000000000027310 */ /* 0x0000620000201800 */
[----:B------:R-:W-:Y:S05]  /*7700*/  BRA `(.L_x_2636) ;  /* 0x0000000400187947 */ /* 0x000fea0003800000 */
.L_x_2649:
        /* <DEDUP_REMOVED lines=21> */
.L_x_2658:
[----:B------:R-:W-:Y:S05]  /*7860*/  BSYNC B1 ;  /* 0x0000000000017941 */ /* 0x000fea0003800000 */
.L_x_2657:
[----:B------:R-:W-:Y:S01]  /*7870*/  LEA R3, R0, 0x37800000, 0x17 ;  /* 0x3780000000037811 */ /* 0x000fe200078eb8ff */
[----:B------:R-:W-:-:S05]  /*7880*/  IMAD.SHL.U32 R0, R2, 0x200000, RZ ;  /* 0x0020000002007824 */ /* 0x000fca00078e00ff */
[----:B------:R-:W-:-:S07]  /*7890*/  LOP3.LUT R0, R3, R0, R4, 0xfe, !PT ;  /* 0x0000000003007212 */ /* 0x000fce00078efe04 */
.L_x_2656:
[----:B------:R-:W-:Y:S05]  /*78a0*/  BSYNC B0 ;  /* 0x0000000000007941 */ /* 0x000fea0003800000 */
.L_x_2655:
[----:B------:R-:W-:-:S04]  /*78b0*/  FMUL.FTZ R0, R0, 1 ;  /* 0x3f80000000007820 */ /* 0x000fc80000410000 */
[----:B------:R0:W1:Y:S01]  /*78c0*/  F2F.F64.F32 R2, R0 ;  /* 0x0000000000027310 */ /* 0x0000620000201800 */
[----:B------:R-:W-:Y:S05]  /*78d0*/  BRA `(.L_x_2636) ;  /* 0x0000000000a47947 */ /* 0x000fea0003800000 */
.L_x_2648:
[----:B------:R-:W-:-:S13]  /*78e0*/  ISETP.NE.AND P0, PT, R0, 0x1c, PT ;  /* 0x0000001c0000780c */ /* 0x000fda0003f05270 */
[----:B------:R-:W-:Y:S05]  /*78f0*/  @!P0 BRA `(.L_x_2659) ;  /* 0x0000000000948947 */ /* 0x000fea0003800000 */
[----:B------:R-:W-:-:S13]  /*7900*/  ISETP.NE.AND P0, PT, R0, 0x1d, PT ;  /* 0x0000001d0000780c */ /* 0x000fda0003f05270 */
[----:B------:R-:W-:Y:S05]  /*7910*/  @!P0 BRA `(.L_x_2660) ;  /* 0x0000000000808947 */ /* 0x000fea0003800000 */
[----:B------:R-:W-:-:S13]  /*7920*/  ISETP.NE.AND P0, PT, R0, 0x2c, PT ;  /* 0x0000002c0000780c */ /* 0x000fda0003f05270 */
[----:B------:R-:W-:Y:S05]  /*7930*/  @P0 BRA `(.L_x_2635) ;  /* 0x0000000000300947 */ /* 0x000fea0003800000 */
[----:B------:R-:W3:Y:S01]  /*7940*/  LDG.E.U8 R4, desc[UR36][R4.64] ;  /* 0x0000002404047981 */ /* 0x000ee2000c1e1100 */
[----:B------:R-:W-:Y:S01]  /*7950*/  BSSY B0, `(.L_x_2661) ;  /* 0x0000007000007945 */ /* 0x000fe20003800000 */
[----:B------:R-:W-:Y:S01]  /*7960*/  IMAD.MOV.U32 R0, RZ, RZ, 0x400000 ;  /* 0x00400000ff007424 */ /* 0x000fe200078e00ff */
[----:B---3--:R-:W-:-:S13]  /*7970*/  ISETP.NE.AND P0, PT, R4, RZ, PT ;  /* 0x000000ff0400720c */ /* 0x008fda0003f05270 */
[----:B------:R-:W-:Y:S05]  /*7980*/  @!P0 BRA `(.L_x_2662) ;  /* 0x00000000000c8947 */ /* 0x000fea0003800000 */
[----:B------:R-:W-:-:S13]  /*7990*/  ISETP.NE.AND P0, PT, R4, 0xff, PT ;  /* 0x000000ff0400780c */ /* 0x000fda0003f05270 */
[----:B------:R-:W-:Y:S02]  /*79a0*/  @!P0 IMAD.MOV.U32 R0, RZ, RZ, 0x7f800001 ;  /* 0x7f800001ff008424 */ /* 0x000fe400078e00ff */
[----:B------:R-:W-:-:S07]  /*79b0*/  @P0 IMAD.SHL.U32 R0, R4, 0x800000, RZ ;  /* 0x0080000004000824 */ /* 0x000fce00078e00ff */
.L_x_2662:
[----:B------:R-:W-:Y:S05]  /*79c0*/  BSYNC B0 ;  /* 0x0000000000007941 */ /* 0x000fea0003800000 */
.L_x_2661:
[----:B------:R-:W-:-:S04]  /*79d0*/  FMUL.FTZ R0, R0, 1 ;  /* 0x3f80000000007820 */ /* 0x000fc80000410000 */
[----:B------:R0:W1:Y:S01]  /*79e0*/  F2F.F64.F32 R2, R0 ;  /* 0x0000000000027310 */ /* 0x0000620000201800 */
[----:B------:R-:W-:Y:S05]  /*79f0*/  BRA `(.L_x_2636) ;  /* 0x00000000005c7947 */ /* 0x000fea0003800000 */
.L_x_2635:
[----:B------:R-:W-:Y:S01]  /*7a00*/  MOV R2, 0x0 ;  /* 0x0000000000027802 */ /* 0x000fe20000000f00 */
[----:B------:R-:W-:Y:S01]  /*7a10*/  ULDC.64 UR4, c[0x4][0x128] ;  /* 0x01004a0000047ab9 */ /* 0x000fe20000000a00 */
[----:B------:R-:W-:Y:S01]  /*7a20*/  ULDC.64 UR6, c[0x4][0x8] ;  /* 0x0100020000067ab9 */ /* 0x000fe20000000a00 */
[----:B------:R-:W-:Y:S01]  /*7a30*/  IMAD.U32 R4, RZ, RZ, UR4 ;  /* 0x00000004ff047e24 */ /* 0x000fe2000f8e00ff */
[----:B------:R-:W-:Y:S01]  /*7a40*/  HFMA2.MMA R12, -RZ, RZ, 0, 5.9604644775390625e-08 ;  /* 0x00000001ff0c7435 */ /* 0x000fe200000001ff */
        /* <DEDUP_REMOVED lines=8> */
[----:B------:R-:W-:-:S07]  /*7ad0*/  IMAD.MOV.U32 R13, RZ, RZ, RZ ;  /* 0x000000ffff0d7224 */ /* 0x000fce00078e00ff */
[----:B------:R-:W-:-:S07]  /*7ae0*/  LEPC R20, `(.L_x_2663) ;  /* 0x000000001014794e */ /* 0x000fce0000000000 */
[----:B0-2-45:R-:W-:Y:S05]  /*7af0*/  CALL.ABS.NOINC R2 ;  /* 0x0000000002007343 */ /* 0x035fea0003c00000 */
.L_x_2663:
[----:B------:R-:W-:Y:S01]  /*7b00*/  CS2R R2, SRZ ;  /* 0x0000000000027805 */ /* 0x000fe2000001ff00 */
[----:B------:R-:W-:Y:S06]  /*7b10*/  BRA `(.L_x_2636) ;  /* 0x0000000000147947 */ /* 0x000fec0003800000 */
.L_x_2660:
[----:B------:R-:W3:Y:S02]  /*7b20*/  LDG.E.64 R2, desc[UR36][R4.64] ;  /* 0x0000002404027981 */ /* 0x000ee4000c1e1b00 */
[----:B---3--:R-:W0:Y:S01]  /*7b30*/  I2F.F64.U64 R2, R2 ;  /* 0x0000000200027312 */ /* 0x008e220000301800 */
[----:B------:R-:W-:Y:S05]  /*7b40*/  BRA `(.L_x_2636) ;  /* 0x0000000000087947 */ /* 0x000fea0003800000 */
.L_x_2659:
[----:B------:R-:W3:Y:S02]  /*7b50*/  LDG.E R2, desc[UR36][R4.64] ;  /* 0x0000002404027981 */ /* 0x000ee4000c1e1900 */
[----:B---3--:R-:W0:Y:S02]  /*7b60*/  I2F.F64.U32 R2, R2 ;  /* 0x0000000200027312 */ /* 0x008e240000201800 */
.L_x_2636:
[----:B------:R-:W2:Y:S01]  /*7b70*/  LDC.U8 R6, c[0x0][0x4a8] ;  /* 0x00012a00ff067b82 */ /* 0x000ea20000000000 */
[----:B------:R-:W-:Y:S02]  /*7b80*/  ULDC.64 UR4, c[0x0][0x498] ;  /* 0x0001260000047ab9 */ /* 0x000fe40000000a00 */
[----:B01-3-5:R-:W-:Y:S01]  /*7b90*/  DSETP.GE.AND P0, PT, R2, UR4, PT ;  /* 0x0000000402007e2a */ /* 0x02bfe2000bf06000 */
[----:B------:R-:W-:-:S05]  /*7ba0*/  ULDC.64 UR4, c[0x0][0x490] ;  /* 0x0001240000047ab9 */ /* 0x000fca0000000a00 */
[----:B------:R-:W-:-:S06]  /*7bb0*/  DSETP.GTU.AND P0, PT, R2, UR4, !P0 ;  /* 0x0000000402007e2a */ /* 0x000fcc000c70c000 */
[----:B--2-4-:R-:W-:Y:S02]  /*7bc0*/  FSEL R4, R18, RZ, P0 ;  /* 0x000000ff12047208 */ /* 0x014fe40000000000 */
        /* <DEDUP_REMOVED lines=15> */
.L_x_2667:
[----:B------:R-:W0:Y:S02]  /*7cc0*/  F2I.S64.F64.TRUNC R4, R4 ;  /* 0x0000000400047311 */ /* 0x000e24000030d900 */
[----:B0-----:R-:W-:-:S05]  /*7cd0*/  IMAD.MOV.U32 R3, RZ, RZ, R4 ;  /* 0x000000ffff037224 */ /* 0x001fca00078e0004 */
[----:B------:R0:W-:Y:S01]  /*7ce0*/  STG.E.U8 desc[UR36][R16.64], R3 ;  /* 0x0000000310007986 */ /* 0x0001e2000c101124 */
[----:B------:R-:W-:Y:S05]  /*7cf0*/  BRA `(.L_x_2669) ;  /* 0x0000000c00f87947 */ /* 0x000fea0003800000 */
.L_x_2666:
        /* <DEDUP_REMOVED lines=9> */
.L_x_2671:
[----:B------:R-:W0:Y:S02]  /*7d90*/  F2I.F64.TRUNC R5, R4 ;  /* 0x0000000400057311 */ /* 0x000e24000030d100 */
[----:B0-----:R3:W-:Y:S01]  /*7da0*/  STG.E desc[UR36][R16.64], R5 ;  /* 0x0000000510007986 */ /* 0x0017e2000c101924 */
[----:B------:R-:W-:Y:S05]  /*7db0*/  BRA `(.L_x_2669) ;  /* 0x0000000c00c87947 */ /* 0x000fea0003800000 */
.L_x_2670:
[----:B------:R-:W0:Y:S02]  /*7dc0*/  F2I.F64.TRUNC R5, R4 ;  /* 0x0000000400057311 */ /* 0x000e24000030d100 */
[----:B0-----:R2:W-:Y:S01]  /*7dd0*/  STG.E.U16 desc[UR36][R16.64], R5 ;  /* 0x0000000510007986 */ /* 0x0015e2000c101524 */
[----:B------:R-:W-:Y:S05]  /*7de0*/  BRA `(.L_x_2669) ;  /* 0x0000000c00bc7947 */ /* 0x000fea0003800000 */
.L_x_2665:
        /* <DEDUP_REMOVED lines=13> */
.L_x_2673:
        /* <DEDUP_REMOVED lines=8> */
.L_x_2672:
        /* <DEDUP_REMOVED lines=14> */
.L_x_2675:
        /* <DEDUP_REMOVED lines=9> */
.L_x_2674:
[----:B------:R0:W-:Y:S01]  /*80b0*/  STG.E.64 desc[UR36][R16.64], R4 ;  /* 0x0000000410007986 */ /* 0x0001e2000c101b24 */
[----:B------:R-:W-:Y:S05]  /*80c0*/  BRA `(.L_x_2669) ;  /* 0x0000000c00047947 */ /* 0x000fea0003800000 */
.L_x_2664:
        /* <DEDUP_REMOVED lines=12> */
.L_x_2678:
[----:B------:R-:W-:-:S05]  /*8190*/  CS2R R6, SRZ ;  /* 0x0000000000067805 */ /* 0x000fca000001ff00 */
[----:B------:R0:W-:Y:S01]  /*81a0*/  STG.E.128 desc[UR36][R16.64], R4 ;  /* 0x0000000410007986 */ /* 0x0001e2000c101d24 */
[----:B------:R-:W-:Y:S05]  /*81b0*/  BRA `(.L_x_2669) ;  /* 0x0000000800c87947 */ /* 0x000fea0003800000 */
.L_x_2677:
        /* <DEDUP_REMOVED lines=25> */
.L_x_2682:
[----:B------:R-:W-:Y:S05]  /*8350*/  BSYNC B0 ;  /* 0x0000000000007941 */ /* 0x000fea0003800000 */
.L_x_2681:
[----:B------:R-:W-:-:S05]  /*8360*/  LOP3.LUT R3, R0, R3, RZ, 0xfc, !PT ;  /* 0x0000000300037212 */ /* 0x000fca00078efcff */
[----:B------:R0:W-:Y:S01]  /*8370*/  STG.E.U8 desc[UR36][R16.64], R3 ;  /* 0x0000000310007986 */ /* 0x0001e2000c101124 */
[----:B------:R-:W-:Y:S05]  /*8380*/  BRA `(.L_x_2669) ;  /* 0x0000000800547947 */ /* 0x000fea0003800000 */
.L_x_2680:
        /* <DEDUP_REMOVED lines=17> */
.L_x_2684:
[----:B------:R-:W-:Y:S01]  /*84a0*/  IMAD.MOV.U32 R0, RZ, RZ, 0x7f ;  /* 0x0000007fff007424 */ /* 0x000fe200078e00ff */
[----:B------:R-:W-:-:S04]  /*84b0*/  ISETP.GT.U32.AND P0, PT, R2, 0x7f800000, PT ;  /* 0x7f8000000200780c */ /* 0x000fc80003f04070 */
[----:B------:R-:W-:-:S09]  /*84c0*/  SEL R0, R0, 0x7c, P0 ;  /* 0x0000007c00007807 */ /* 0x000fd20000000000 */
.L_x_2685:
[----:B------:R-:W-:Y:S05]  /*84d0*/  BSYNC B0 ;  /* 0x0000000000007941 */ /* 0x000fea0003800000 */
.L_x_2683:
[----:B------:R-:W-:-:S04]  /*84e0*/  LOP3.LUT R2, R3, 0x80000000, RZ, 0xc0, !PT ;  /* 0x8000000003027812 */ /* 0x000fc800078ec0ff */
[----:B------:R-:W-:-:S04]  /*84f0*/  SHF.R.U32.HI R3, RZ, 0x18, R2 ;  /* 0x00000018ff037819 */ /* 0x000fc80000011602 */
[----:B------:R-:W-:-:S05]  /*8500*/  LOP3.LUT R3, R0, R3, RZ, 0xfc, !PT ;  /* 0x0000000300037212 */ /* 0x000fca00078efcff */
[----:B------:R0:W-:Y:S01]  /*8510*/  STG.E.U8 desc[UR36][R16.64], R3 ;  /* 0x0000000310007986 */ /* 0x0001e2000c101124 */
[----:B------:R-:W-:Y:S05]  /*8520*/  BRA `(.L_x_2669) ;  /* 0x0000000400ec7947 */ /* 0x000fea0003800000 */
.L_x_2679:
        /* <DEDUP_REMOVED lines=8> */
.L_x_2676:
        /* <DEDUP_REMOVED lines=11> */
.L_x_2688:
        /* <DEDUP_REMOVED lines=21> */
.L_x_2691:
[----:B------:R-:W-:-:S04]  /*87b0*/  LOP3.LUT R2, R3, 0x80000000, RZ, 0xc0, !PT ;  /* 0x8000000003027812 */ /* 0x000fc800078ec0ff */
[----:B------:R-:W-:-:S04]  /*87c0*/  SHF.R.U32.HI R3, RZ, 0x18, R2 ;  /* 0x00000018ff037819 */ /* 0x000fc80000011602 */
[----:B------:R-:W-:-:S04]  /*87d0*/  LOP3.LUT R0, R0, R3, RZ, 0xfc, !PT ;  /* 0x0000000300007212 */ /* 0x000fc800078efcff */
[----:B------:R-:W-:-:S07]  /*87e0*/  PRMT R8, R0, 0x7610, R8 ;  /* 0x0000761000087816 */ /* 0x000fce0000000008 */
.L_x_2690:
[----:B------:R-:W-:Y:S05]  /*87f0*/  BSYNC B0 ;  /* 0x0000000000007941 */ /* 0x000fea0003800000 */
.L_x_2689:
[----:B------:R0:W-:Y:S01]  /*8800*/  STG.E.U8 desc[UR36][R16.64], R8 ;  /* 0x0000000810007986 */ /* 0x0001e2000c101124 */
[----:B------:R-:W-:Y:S05]  /*8810*/  BRA `(.L_x_2669) ;  /* 0x0000000400307947 */ /* 0x000fea0003800000 */
.L_x_2687:
        /* <DEDUP_REMOVED lines=21> */
.L_x_2694:
[----:B------:R-:W-:-:S04]  /*8970*/  LOP3.LUT R2, R3, 0x80000000, RZ, 0xc0, !PT ;  /* 0x8000000003027812 */ /* 0x000fc800078ec0ff */
[----:B------:R-:W-:-:S04]  /*8980*/  SHF.R.U32.HI R3, RZ, 0x18, R2 ;  /* 0x00000018ff037819 */ /* 0x000fc80000011602 */
[----:B------:R-:W-:-:S04]  /*8990*/  LOP3.LUT R0, R0, R3, RZ, 0xfc, !PT ;  /* 0x0000000300007212 */ /* 0x000fc800078efcff */
[----:B------:R-:W-:-:S07]  /*89a0*/  PRMT R8, R0, 0x7610, R8 ;  /* 0x0000761000087816 */ /* 0x000fce0000000008 */
.L_x_2693:
[----:B------:R-:W-:Y:S05]  /*89b0*/  BSYNC B0 ;  /* 0x0000000000007941 */ /* 0x000fea0003800000 */
.L_x_2692:
[----:B------:R0:W-:Y:S01]  /*89c0*/  STG.E.U8 desc[UR36][R16.64], R8 ;  /* 0x0000000810007986 */ /* 0x0001e2000c101124 */
[----:B------:R-:W-:Y:S05]  /*89d0*/  BRA `(.L_x_2669) ;  /* 0x0000000000c07947 */ /* 0x000fea0003800000 */
.L_x_2686:
        /* <DEDUP_REMOVED lines=26> */
.L_x_2668:
        /* <DEDUP_REMOVED lines=16> */
.L_x_2697:
[----:B------:R-:W-:Y:S05]  /*8c80*/  BRA `(.L_x_2669) ;  /* 0x0000000000147947 */ /* 0x000fea0003800000 */
.L_x_2696:
[----:B------:R-:W0:Y:S02]  /*8c90*/  F2I.U64.F64.TRUNC R4, R4 ;  /* 0x0000000400047311 */ /* 0x000e24000030d800 */
[----:B0-----:R0:W-:Y:S01]  /*8ca0*/  STG.E.64 desc[UR36][R16.64], R4 ;  /* 0x0000000410007986 */ /* 0x0011e2000c101b24 */
[----:B------:R-:W-:Y:S05]  /*8cb0*/  BRA `(.L_x_2669) ;  /* 0x0000000000087947 */ /* 0x000fea0003800000 */
.L_x_2695:
[----:B------:R-:W0:Y:S02]  /*8cc0*/  F2I.U32.F64.TRUNC R5, R4 ;  /* 0x0000000400057311 */ /* 0x000e24000030d000 */
[----:B0-----:R0:W-:Y:S02]  /*8cd0*/  STG.E desc[UR36][R16.64], R5 ;  /* 0x0000000510007986 */ /* 0x0011e4000c101924 */
.L_x_2669:
[----:B------:R-:W-:-:S07]  /*8ce0*/  VIADD R23, R23, 0x80 ;  /* 0x0000008017177836 */ /* 0x000fce0000000000 */
.L_x_2596:
[----:B------:R-:W-:Y:S05]  /*8cf0*/  BSYNC B6 ;  /* 0x0000000000067941 */ /* 0x000fea0003800000 */
.L_x_2595:
[----:B------:R-:W-:Y:S01]  /*8d00*/  ULDC UR4, c[0x0][0x210] ;  /* 0x0000840000047ab9 */ /* 0x000fe20000000800 */
[----:B------:R-:W-:Y:S01]  /*8d10*/  BSSY B6, `(.L_x_2698) ;  /* 0x0000462000067945 */ /* 0x000fe20003800000 */
[----:B------:R-:W-:-:S13]  /*8d20*/  ISETP.GE.AND P0, PT, R23, UR4, PT ;  /* 0x0000000417007c0c */ /* 0x000fda000bf06270 */
[----:B------:R-:W-:Y:S05]  /*8d30*/  @P0 BRA `(.L_x_2699) ;  /* 0x00000044007c0947 */ /* 0x000fea0003800000 */
[----:B0-----:R-:W0:Y:S01]  /*8d40*/  LDC R6, c[0x0][0x218] ;  /* 0x00008600ff067b82 */ /* 0x001e220000000800 */
[----:B-1234-:R-:W-:Y:S01]  /*8d50*/  HFMA2.MMA R16, -RZ, RZ, 0, 0 ;  /* 0x00000000ff107435 */ /* 0x01efe200000001ff */
[----:B------:R-:W-:Y:S02]  /*8d60*/  IMAD.MOV.U32 R22, RZ, RZ, RZ ;  /* 0x000000ffff167224 */ /* 0x000fe400078e00ff */
[----:B------:R-:W-:Y:S01]  /*8d70*/  IMAD.MOV.U32 R0, RZ, RZ, RZ ;  /* 0x000000ffff007224 */ /* 0x000fe200078e00ff */
        /* <DEDUP_REMOVED lines=350> */
.L_x_2700:
[----:B------:R-:W0:Y:S01]  /*a360*/  LDC.U8 R5, c[0x0][0x4a9] ;  /* 0x00012a40ff057b82 */ /* 0x000e220000000000 */
[----:B------:R-:W-:Y:S01]  /*a370*/  ULDC.64 UR4, c[0x0][0x478] ;  /* 0x00011e0000047ab9 */ /* 0x000fe20000000a00 */
[----:B------:R-:W-:Y:S01]  /*a380*/  ULDC.64 UR6, c[0x0][0x480] ;  /* 0x0001200000067ab9 */ /* 0x000fe20000000a00 */
[----:B------:R-:W-:Y:S02]  /*a390*/  IADD3 R16, P0, R16, UR4, RZ ;  /* 0x0000000410107c10 */ /* 0x000fe4000ff1e0ff */
[----:B------:R-:W-:-:S03]  /*a3a0*/  IADD3 R2, P1, R0, UR6, RZ ;  /* 0x0000000600027c10 */ /* 0x000fc6000ff3e0ff */
[----:B------:R-:W-:Y:S01]  /*a3b0*/  IMAD.X R17, RZ, RZ, UR5, P0 ;  /* 0x00000005ff117e24 */ /* 0x000fe200080e06ff */
[----:B------:R-:W-:Y:S02]  /*a3c0*/  IADD3.X R3, RZ, UR7, RZ, P1, !PT ;  /* 0x00000007ff037c10 */ /* 0x000fe40008ffe4ff */
        /* <DEDUP_REMOVED lines=14> */
.L_x_2704:
[----:B------:R-:W2:Y:S02]  /*a4b0*/  LDG.E.U8 R2, desc[UR36][R2.64] ;  /* 0x0000002402027981 */ /* 0x000ea4000c1e1100 */
[----:B--2---:R0:W1:Y:S01]  /*a4c0*/  I2F.F64.U16 R18, R2 ;  /* 0x0000000200127312 */ /* 0x0040620000101800 */
[----:B------:R-:W-:Y:S05]  /*a4d0*/  BRA `(.L_x_2706) ;  /* 0x0000000c00707947 */ /* 0x000fea0003800000 */
.L_x_2703:
        /* <DEDUP_REMOVED lines=9> */
.L_x_2708:
[----:B------:R-:W2:Y:S02]  /*a570*/  LDG.E R2, desc[UR36][R2.64] ;  /* 0x0000002402027981 */ /* 0x000ea4000c1e1900 */
[----:B--2---:R0:W1:Y:S01]  /*a580*/  I2F.F64 R18, R2 ;  /* 0x0000000200127312 */ /* 0x0040620000201c00 */
[----:B------:R-:W-:Y:S05]  /*a590*/  BRA `(.L_x_2706) ;  /* 0x0000000c00407947 */ /* 0x000fea0003800000 */
.L_x_2707:
[----:B------:R-:W2:Y:S02]  /*a5a0*/  LDG.E.U16 R2, desc[UR36][R2.64] ;  /* 0x0000002402027981 */ /* 0x000ea4000c1e1500 */
[----:B--2---:R0:W1:Y:S01]  /*a5b0*/  I2F.F64.S16 R18, R2 ;  /* 0x0000000200127312 */ /* 0x0040620000101c00 */
[----:B------:R-:W-:Y:S05]  /*a5c0*/  BRA `(.L_x_2706) ;  /* 0x0000000c00347947 */ /* 0x000fea0003800000 */
.L_x_2702:
        /* <DEDUP_REMOVED lines=10> */
.L_x_2710:
[----:B------:R-:W2:Y:S02]  /*a670*/  LDG.E.U16 R0, desc[UR36][R2.64] ;  /* 0x0000002402007981 */ /* 0x000ea4000c1e1500 */
[----:B--2---:R-:W-:-:S05]  /*a680*/  HADD2.F32 R0, -RZ, R0.H0_H0 ;  /* 0x20000000ff007230 */ /* 0x004fca0000004100 */
[----:B------:R-:W-:-:S04]  /*a690*/  FMUL.FTZ R0, R0, 1 ;  /* 0x3f80000000007820 */ /* 0x000fc80000410000 */
[----:B------:R1:W2:Y:S01]  /*a6a0*/  F2F.F64.F32 R18, R0 ;  /* 0x0000000000127310 */ /* 0x0002a20000201800 */
[----:B------:R-:W-:Y:S05]  /*a6b0*/  BRA `(.L_x_2706) ;  /* 0x0000000800f87947 */ /* 0x000fea0003800000 */
.L_x_2709:
        /* <DEDUP_REMOVED lines=8> */
[----:B------:R-:W4:Y:S01]  /*a740*/  F2F.F64.F32 R18, R18 ;  /* 0x0000001200127310 */ /* 0x000f220000201800 */
[----:B------:R-:W-:Y:S05]  /*a750*/  BRA `(.L_x_2706) ;  /* 0x0000000800d07947 */ /* 0x000fea0003800000 */
.L_x_2712:
[----:B------:R-:W2:Y:S02]  /*a760*/  LDG.E.U16 R2, desc[UR36][R2.64] ;  /* 0x0000002402027981 */ /* 0x000ea4000c1e1500 */
[----:B--2---:R-:W-:-:S05]  /*a770*/  HADD2.F32 R0, -RZ, R2.H0_H0 ;  /* 0x20000002ff007230 */ /* 0x004fca0000004100 */
[----:B------:R-:W-:-:S04]  /*a780*/  FMUL.FTZ R0, R0, 1 ;  /* 0x3f80000000007820 */ /* 0x000fc80000410000 */
[----:B------:R0:W1:Y:S01]  /*a790*/  F2F.F64.F32 R18, R0 ;  /* 0x0000000000127310 */ /* 0x0000620000201800 */
[----:B------:R-:W-:Y:S05]  /*a7a0*/  BRA `(.L_x_2706) ;  /* 0x0000000800bc7947 */ /* 0x000fea0003800000 */
.L_x_2711:
[----:B------:R3:W5:Y:S01]  /*a7b0*/  LDG.E.64 R18, desc[UR36][R2.64] ;  /* 0x0000002402127981 */ /* 0x000762000c1e1b00 */
[----:B------:R-:W-:Y:S05]  /*a7c0*/  BRA `(.L_x_2706) ;  /* 0x0000000800b47947 */ /* 0x000fea0003800000 */
.L_x_2701:
        /* <DEDUP_REMOVED lines=13> */
.L_x_2715:
[----:B------:R0:W5:Y:S01]  /*a8a0*/  LDG.E.64 R18, desc[UR36][R2.64] ;  /* 0x0000002402127981 */ /* 0x000162000c1e1b00 */
[----:B------:R-:W-:Y:S05]  /*a8b0*/  BRA `(.L_x_2706) ;  /* 0x0000000800787947 */ /* 0x000fea0003800000 */
.L_x_2714:
        /* <DEDUP_REMOVED lines=28> */
.L_x_2717:
        /* <DEDUP_REMOVED lines=15> */
.L_x_2716:
[----:B------:R-:W2:Y:S02]  /*ab70*/  LDG.E.U16 R0, desc[UR36][R2.64] ;  /* 0x0000002402007981 */ /* 0x000ea4000c1e1500 */
[----:B--2---:R-:W-:-:S04]  /*ab80*/  IMAD.U32 R0, R0, 0x10000, RZ ;  /* 0x0001000000007824 */ /* 0x004fc800078e00ff */
[----:B------:R-:W-:-:S04]  /*ab90*/  FMUL.FTZ R0, R0, 1 ;  /* 0x3f80000000007820 */ /* 0x000fc80000410000 */
[----:B------:R0:W1:Y:S01]  /*aba0*/  F2F.F64.F32 R18, R0 ;  /* 0x0000000000127310 */ /* 0x0000620000201800 */
[----:B------:R-:W-:Y:S05]  /*abb0*/  BRA `(.L_x_2706) ;  /* 0x0000000400b87947 */ /* 0x000fea0003800000 */
.L_x_2713:
        /* <DEDUP_REMOVED lines=11> */
.L_x_2720:
        /* <DEDUP_REMOVED lines=21> */
.L_x_2724:
[----:B------:R-:W-:Y:S05]  /*adc0*/  BSYNC B1 ;  /* 0x0000000000017941 */ /* 0x000fea0003800000 */
.L_x_2723:
[----:B------:R-:W-:Y:S01]  /*add0*/  LEA R3, R0, 0x3b800000, 0x17 ;  /* 0x3b80000000037811 */ /* 0x000fe200078eb8ff */
[----:B------:R-:W-:-:S05]  /*ade0*/  IMAD.SHL.U32 R0, R2, 0x100000, RZ ;  /* 0x0010000002007824 */ /* 0x000fca00078e00ff */
[----:B------:R-:W-:-:S07]  /*adf0*/  LOP3.LUT R0, R3, R0, R4, 0xfe, !PT ;  /* 0x0000000003007212 */ /* 0x000fce00078efe04 */
.L_x_2722:
[----:B------:R-:W-:Y:S05]  /*ae00*/  BSYNC B0 ;  /* 0x0000000000007941 */ /* 0x000fea0003800000 */
.L_x_2721:
[----:B------:R-:W-:-:S04]  /*ae10*/  FMUL.FTZ R0, R0, 1 ;  /* 0x3f80000000007820 */ /* 0x000fc80000410000 */
[----:B------:R0:W1:Y:S01]  /*ae20*/  F2F.F64.F32 R18, R0 ;  /* 0x0000000000127310 */ /* 0x0000620000201800 */
[----:B------:R-:W-:Y:S05]  /*ae30*/  BRA `(.L_x_2706) ;  /* 0x0000000400187947 */ /* 0x000fea0003800000 */
.L_x_2719:
        /* <DEDUP_REMOVED lines=21> */
.L_x_2728:
[----:B------:R-:W-:Y:S05]  /*af90*/  BSYNC B1 ;  /* 0x0000000000017941 */ /* 0x000fea0003800000 */
.L_x_2727:
[----:B------:R-:W-:Y:S01]  /*afa0*/  LEA R3, R0, 0x37800000, 0x17 ;  /* 0x3780000000037811 */ /* 0x000fe200078eb8ff */
[----:B------:R-:W-:-:S05]  /*afb0*/  IMAD.SHL.U32 R0, R2, 0x200000, RZ ;  /* 0x0020000002007824 */ /* 0x000fca00078e00ff */
[----:B------:R-:W-:-:S07]  /*afc0*/  LOP3.LUT R0, R3, R0, R4, 0xfe, !PT ;  /* 0x0000000003007212 */ /* 0x000fce00078efe04 */
.L_x_2726:
[----:B------:R-:W-:Y:S05]  /*afd0*/  BSYNC B0 ;  /* 0x0000000000007941 */ /* 0x000fea0003800000 */
.L_x_2725:
[----:B------:R-:W-:-:S04]  /*afe0*/  FMUL.FTZ R0, R0, 1 ;  /* 0x3f80000000007820 */ /* 0x000fc80000410000 */
[----:B------:R0:W1:Y:S01]  /*aff0*/  F2F.F64.F32 R18, R0 ;  /* 0x0000000000127310 */ /* 0x0000620000201800 */
[----:B------:R-:W-:Y:S05]  /*b000*/  BRA `(.L_x_2706) ;  /* 0x0000000000a47947 */ /* 0x000fea0003800000 */
.L_x_2718:
        /* <DEDUP_REMOVED lines=14> */
.L_x_2732:
[----:B------:R-:W-:Y:S05]  /*b0f0*/  BSYNC B0 ;  /* 0x0000000000007941 */ /* 0x000fea0003800000 */
.L_x_2731:
[----:B------:R-:W-:-:S04]  /*b100*/  FMUL.FTZ R0, R0, 1 ;  /* 0x3f80000000007820 */ /* 0x000fc80000410000 */
[----:B------:R0:W1:Y:S01]  /*b110*/  F2F.F64.F32 R18, R0 ;  /* 0x0000000000127310 */ /* 0x0000620000201800 */
[----:B------:R-:W-:Y:S05]  /*b120*/  BRA `(.L_x_2706) ;  /* 0x00000000005c7947 */ /* 0x000fea0003800000 */
.L_x_2705:
[----:B------:R-:W-:Y:S01]  /*b130*/  MOV R2, 0x0 ;  /* 0x0000000000027802 */ /* 0x000fe20000000f00 */
[----:B------:R-:W-:Y:S01]  /*b140*/  ULDC.64 UR4, c[0x4][0x128] ;  /* 0x01004a0000047ab9 */ /* 0x000fe20000000a00 */
[----:B------:R-:W-:Y:S01]  /*b150*/  ULDC.64 UR6, c[0x4][0x8] ;  /* 0x0100020000067ab9 */ /* 0x000fe20000000a00 */
[----:B------:R-:W-:Y:S01]  /*b160*/  IMAD.U32 R4, RZ, RZ, UR4 ;  /* 0x00000004ff047e24 */ /* 0x000fe2000f8e00ff */
[----:B------:R-:W-:Y:S01]  /*b170*/  MOV R5, UR5 ;  /* 0x0000000500057c02 */ /* 0x000fe20008000f00 */
        /* <DEDUP_REMOVED lines=11> */
.L_x_2733:
[----:B------:R-:W-:Y:S01]  /*b230*/  CS2R R18, SRZ ;  /* 0x0000000000127805 */ /* 0x000fe2000001ff00 */
[----:B------:R-:W-:Y:S06]  /*b240*/  BRA `(.L_x_2706) ;  /* 0x0000000000147947 */ /* 0x000fec0003800000 */
.L_x_2730:
[----:B------:R-:W2:Y:S02]  /*b250*/  LDG.E.64 R18, desc[UR36][R2.64] ;  /* 0x0000002402127981 */ /* 0x000ea4000c1e1b00 */
[----:B--2---:R-:W0:Y:S01]  /*b260*/  I2F.F64.U64 R18, R18 ;  /* 0x0000001200127312 */ /* 0x004e220000301800 */
[----:B------:R-:W-:Y:S05]  /*b270*/  BRA `(.L_x_2706) ;  /* 0x0000000000087947 */ /* 0x000fea0003800000 */
.L_x_2729:
[----:B------:R-:W2:Y:S02]  /*b280*/  LDG.E R2, desc[UR36][R2.64] ;  /* 0x0000002402027981 */ /* 0x000ea4000c1e1900 */
[----:B--2---:R0:W1:Y:S02]  /*b290*/  I2F.F64.U32 R18, R2 ;  /* 0x0000000200127312 */ /* 0x0040640000201800 */
.L_x_2706:
[----:B0--3--:R-:W1:Y:S01]  /*b2a0*/  LDC.U8 R2, c[0x0][0x4aa] ;  /* 0x00012a80ff027b82 */ /* 0x009e620000000000 */
[----:B------:R-:W-:Y:S02]  /*b2b0*/  ULDC.64 UR4, c[0x0][0x488] ;  /* 0x0001220000047ab9 */ /* 0x000fe40000000a00 */
[----:B------:R-:W-:-:S05]  /*b2c0*/  IADD3 R4, P0, R22, UR4, RZ ;  /* 0x0000000416047c10 */ /* 0x000fca000ff1e0ff */
        /* <DEDUP_REMOVED lines=15> */
.L_x_2737:
[----:B------:R-:W3:Y:S02]  /*b3c0*/  LDG.E.U8 R2, desc[UR36][R4.64] ;  /* 0x0000002404027981 */ /* 0x000ee4000c1e1100 */
[----:B---3--:R-:W0:Y:S01]  /*b3d0*/  I2F.F64.U16 R2, R2 ;  /* 0x0000000200027312 */ /* 0x008e220000101800 */
[----:B------:R-:W-:Y:S05]  /*b3e0*/  BRA `(.L_x_2739) ;  /* 0x0000000c00707947 */ /* 0x000fea0003800000 */
.L_x_2736:
[----:B------:R-:W-:-:S13]  /*b3f0*/  ISETP.NE.AND P0, PT, R0, 0x2, PT ;  /* 0x000000020000780c */ /* 0x000fda0003f05270 */
[----:B------:R-:W-:Y:S05]  /*b400*/  @!P0 BRA `(.L_x_2740) ;  /* 0x0000000000288947 */ /* 0x000fea0003800000 */
[----:B------:R-:W-:-:S13]  /*b410*/  ISETP.NE.AND P0, PT, R0, 0x3, PT ;  /* 0x000000030000780c */ /* 0x000fda0003f05270 */
[----:B------:R-:W-:Y:S05]  /*b420*/  @!P0 BRA `(.L_x_2741) ;  /* 0x0000000000148947 */ /* 0x000fea0003800000 */
[----:B------:R-:W-:-:S13]  /*b430*/  ISETP.NE.AND P0, PT, R0, 0x4, PT ;  /* 0x000000040000780c */ /* 0x000fda0003f05270 */
[----:B------:R-:W-:Y:S05]  /*b440*/  @P0 BRA `(.L_x_2738) ;  /* 0x0000000800fc0947 */ /* 0x000fea0003800000 */
[----:B------:R-:W3:Y:S02]  /*b450*/  LDG.E.64 R2, desc[UR36][R4.64] ;  /* 0x0000002404027981 */ /* 0x000ee4000c1e1b00 */
[----:B---3--:R-:W0:Y:S01]  /*b460*/  I2F.F64.S64 R2, R2 ;  /* 0x0000000200027312 */ /* 0x008e220000301c00 */
[----:B------:R-:W-:Y:S05]  /*b470*/  BRA `(.L_x_2739) ;  /* 0x0000000c004c7947 */ /* 0x000fea0003800000 */
.L_x_2741:
[----:B------:R-:W3:Y:S02]  /*b480*/  LDG.E R2, desc[UR36][R4.64] ;  /* 0x0000002404027981 */ /* 0x000ee4000c1e1900 */
[----:B---3--:R-:W0:Y:S01]  /*b490*/  I2F.F64 R2, R2 ;  /* 0x0000000200027312 */ /* 0x008e220000201c00 */
[----:B------:R-:W-:Y:S05]  /*b4a0*/  BRA `(.L_x_2739) ;  /* 0x0000000c00407947 */ /* 0x000fea0003800000 */
.L_x_2740:
[----:B------:R-:W3:Y:S02]  /*b4b0*/  LDG.E.U16 R2, desc[UR36][R4.64] ;  /* 0x0000002404027981 */ /* 0x000ee4000c1e1500 */
[----:B---3--:R-:W0:Y:S01]  /*b4c0*/  I2F.F64.S16 R2, R2 ;  /* 0x0000000200027312 */ /* 0x008e220000101c00 */
[----:B------:R-:W-:Y:S05]  /*b4d0*/  BRA `(.L_x_2739) ;  /* 0x0000000c00347947 */ /* 0x000fea0003800000 */
.L_x_2735:
        /* <DEDUP_REMOVED lines=8> */
[----:B------:R-:W3:Y:S01]  /*b560*/  F2F.F64.F32 R2, R2 ;  /* 0x0000000200027310 */ /* 0x000ee20000201800 */
[----:B------:R-:W-:Y:S05]  /*b570*/  BRA `(.L_x_2739) ;  /* 0x0000000c000c7947 */ /* 0x000fea0003800000 */
.L_x_2743:
[----:B------:R-:W3:Y:S02]  /*b580*/  LDG.E.U16 R0, desc[UR36][R4.64] ;  /* 0x0000002404007981 */ /* 0x000ee4000c1e1500 */
[----:B---3--:R-:W-:-:S05]  /*b590*/  HADD2.F32 R0, -RZ, R0.H0_H0 ;  /* 0x20000000ff007230 */ /* 0x008fca0000004100 */
[----:B------:R-:W-:-:S04]  /*b5a0*/  FMUL.FTZ R0, R0, 1 ;  /* 0x3f80000000007820 */ /* 0x000fc80000410000 */
[----:B------:R0:W1:Y:S01]  /*b5b0*/  F2F.F64.F32 R2, R0 ;  /* 0x0000000000027310 */ /* 0x0000620000201800 */
[----:B------:R-:W-:Y:S05]  /*b5c0*/  BRA `(.L_x_2739) ;  /* 0x0000000800f87947 */ /* 0x000fea0003800000 */
.L_x_2742:
        /* <DEDUP_REMOVED lines=10> */
.L_x_2745:
[----:B------:R-:W3:Y:S02]  /*b670*/  LDG.E.U16 R4, desc[UR36][R4.64] ;  /* 0x0000002404047981 */ /* 0x000ee4000c1e1500 */
[----:B---3--:R-:W-:-:S05]  /*b680*/  HADD2.F32 R0, -RZ, R4.H0_H0 ;  /* 0x20000004ff007230 */ /* 0x008fca0000004100 */
[----:B------:R-:W-:-:S04]  /*b690*/  FMUL.FTZ R0, R0, 1 ;  /* 0x3f80000000007820 */ /* 0x000fc80000410000 */
[----:B------:R0:W1:Y:S01]  /*b6a0*/  F2F.F64.F32 R2, R0 ;  /* 0x0000000000027310 */ /* 0x0000620000201800 */
[----:B------:R-:W-:Y:S05]  /*b6b0*/  BRA `(.L_x_2739) ;  /* 0x0000000800bc7947 */ /* 0x000fea0003800000 */
.L_x_2744:
[----:B------:R0:W5:Y:S01]  /*b6c0*/  LDG.E.64 R2, desc[UR36][R4.64] ;  /* 0x0000002404027981 */ /* 0x000162000c1e1b00 */
[----:B------:R-:W-:Y:S05]  /*b6d0*/  BRA `(.L_x_2739) ;  /* 0x0000000800b47947 */ /* 0x000fea0003800000 */
.L_x_2734:
        /* <DEDUP_REMOVED lines=13> */
.L_x_2748:
[----:B------:R0:W5:Y:S01]  /*b7b0*/  LDG.E.64 R2, desc[UR36][R4.64] ;  /* 0x0000002404027981 */ /* 0x000162000c1e1b00 */
[----:B------:R-:W-:Y:S05]  /*b7c0*/  BRA `(.L_x_2739) ;  /* 0x0000000800787947 */ /* 0x000fea0003800000 */
.L_x_2747:
        /* <DEDUP_REMOVED lines=28> */
.L_x_2750:
        /* <DEDUP_REMOVED lines=15> */
.L_x_2749:
[----:B------:R-:W3:Y:S02]  /*ba80*/  LDG.E.U16 R0, desc[UR36][R4.64] ;  /* 0x0000002404007981 */ /* 0x000ee4000c1e1500 */
[----:B---3--:R-:W-:-:S04]  /*ba90*/  IMAD.U32 R0, R0, 0x10000, RZ ;  /* 0x0001000000007824 */ /* 0x008fc800078e00ff */
[----:B------:R-:W-:-:S04]  /*baa0*/  FMUL.FTZ R0, R0, 1 ;  /* 0x3f80000000007820 */ /* 0x000fc80000410000 */
[----:B------:R0:W1:Y:S01]  /*bab0*/  F2F.F64.F32 R2, R0 ;  /* 0x0000000000027310 */ /* 0x0000620000201800 */
[----:B------:R-:W-:Y:S05]  /*bac0*/  BRA `(.L_x_2739) ;  /* 0x0000000400b87947 */ /* 0x000fea0003800000 */
.L_x_2746:
        /* <DEDUP_REMOVED lines=11> */
.L_x_2753:
        /* <DEDUP_REMOVED lines=21> */
.L_x_2757:
[----:B------:R-:W-:Y:S05]  /*bcd0*/  BSYNC B1 ;  /* 0x0000000000017941 */ /* 0x000fea0003800000 */
.L_x_2756:
[----:B------:R-:W-:Y:S01]  /*bce0*/  LEA R3, R0, 0x3b800000, 0x17 ;  /* 0x3b80000000037811 */ /* 0x000fe200078eb8ff */
[----:B------:R-:W-:-:S05]  /*bcf0*/  IMAD.SHL.U32 R0, R2, 0x100000, RZ ;  /* 0x0010000002007824 */ /* 0x000fca00078e00ff */
[----:B------:R-:W-:-:S07]  /*bd00*/  LOP3.LUT R0, R3, R0, R4, 0xfe, !PT ;  /* 0x0000000003007212 */ /* 0x000fce00078efe04 */
.L_x_2755:
[----:B------:R-:W-:Y:S05]  /*bd10*/  BSYNC B0 ;  /* 0x0000000000007941 */ /* 0x000fea0003800000 */
.L_x_2754:
[----:B------:R-:W-:-:S04]  /*bd20*/  FMUL.FTZ R0, R0, 1 ;  /* 0x3f80000000007820 */ /* 0x000fc80000410000 */
[----:B------:R0:W1:Y:S01]  /*bd30*/  F2F.F64.F32 R2, R0 ;  /* 0x0000000000027310 */ /* 0x0000620000201800 */
[----:B------:R-:W-:Y:S05]  /*bd40*/  BRA `(.L_x_2739) ;  /* 0x0000000400187947 */ /* 0x000fea0003800000 */
.L_x_2752:
[----:B------:R-:W3:Y:S01]  /*bd50*/  LDG.E.U8 R2, desc[UR36][R4.64] ;  /* 0x0000002404027981 */ /* 0x000ee2000c1e1100 */
[----:B------:R-:W-:Y:S01]  /*bd60*/  BSSY B0, `(.L_x_2758) ;  /* 0x0000018000007945 */ /* 0x000fe20003800000 */
[----:B------:R-:W-:Y:S01]  /*bd70*/  IMAD.MOV.U32 R0, RZ, RZ, RZ ;  /* 0x000000ffff007224 */ /* 0x000fe200078e00ff */
[----:B---3--:R-:W-:-:S13]  /*bd80*/  ISETP.NE.AND P0, PT, R2, RZ, PT ;  /* 0x000000ff0200720c */ /* 0x008fda0003f05270 */
        /* <DEDUP_REMOVED lines=17> */
.L_x_2761:
[----:B------:R-:W-:Y:S05]  /*bea0*/  BSYNC B1 ;  /* 0x0000000000017941 */ /* 0x000fea0003800000 */
.L_x_2760:
[----:B------:R-:W-:Y:S01]  /*beb0*/  LEA R3, R0, 0x37800000, 0x17 ;  /* 0x3780000000037811 */ /* 0x000fe200078eb8ff */
[----:B------:R-:W-:-:S05]  /*bec0*/  IMAD.SHL.U32 R0, R2, 0x200000, RZ ;  /* 0x0020000002007824 */ /* 0x000fca00078e00ff */
[----:B------:R-:W-:-:S07]  /*bed0*/  LOP3.LUT R0, R3, R0, R4, 0xfe, !PT ;  /* 0x0000000003007212 */ /* 0x000fce00078efe04 */
.L_x_2759:
[----:B------:R-:W-:Y:S05]  /*bee0*/  BSYNC B0 ;  /* 0x0000000000007941 */ /* 0x000fea0003800000 */
.L_x_2758:
[----:B------:R-:W-:-:S04]  /*bef0*/  FMUL.FTZ R0, R0, 1 ;  /* 0x3f80000000007820 */ /* 0x000fc80000410000 */
[----:B------:R0:W1:Y:S01]  /*bf00*/  F2F.F64.F32 R2, R0 ;  /* 0x0000000000027310 */ /* 0x0000620000201800 */
[----:B------:R-:W-:Y:S05]  /*bf10*/  BRA `(.L_x_2739) ;  /* 0x0000000000a47947 */ /* 0x000fea0003800000 */
.L_x_2751:
        /* <DEDUP_REMOVED lines=14> */
.L_x_2765:
[----:B------:R-:W-:Y:S05]  /*c000*/  BSYNC B0 ;  /* 0x0000000000007941 */ /* 0x000fea0003800000 */
.L_x_2764:
[----:B------:R-:W-:-:S04]  /*c010*/  FMUL.FTZ R0, R0, 1 ;  /* 0x3f80000000007820 */ /* 0x000fc80000410000 */
[----:B------:R0:W1:Y:S01]  /*c020*/  F2F.F64.F32 R2, R0 ;  /* 0x0000000000027310 */ /* 0x0000620000201800 */
[----:B------:R-:W-:Y:S05]  /*c030*/  BRA `(.L_x_2739) ;  /* 0x00000000005c7947 */ /* 0x000fea0003800000 */
.L_x_2738:
        /* <DEDUP_REMOVED lines=16> */
.L_x_2766:
[----:B------:R-:W-:Y:S01]  /*c140*/  CS2R R2, SRZ ;  /* 0x0000000000027805 */ /* 0x000fe2000001ff00 */
[----:B------:R-:W-:Y:S06]  /*c150*/  BRA `(.L_x_2739) ;  /* 0x0000000000147947 */ /* 0x000fec0003800000 */
.L_x_2763:
[----:B------:R-:W3:Y:S02]  /*c160*/  LDG.E.64 R2, desc[UR36][R4.64] ;  /* 0x0000002404027981 */ /* 0x000ee4000c1e1b00 */
[----:B---3--:R-:W0:Y:S01]  /*c170*/  I2F.F64.U64 R2, R2 ;  /* 0x0000000200027312 */ /* 0x008e220000301800 */
[----:B------:R-:W-:Y:S05]  /*c180*/  BRA `(.L_x_2739) ;  /* 0x0000000000087947 */ /* 0x000fea0003800000 */
.L_x_2762:
[----:B------:R-:W3:Y:S02]  /*c190*/  LDG.E R2, desc[UR36][R4.64] ;  /* 0x0000002404027981 */ /* 0x000ee4000c1e1900 */
[----:B---3--:R-:W0:Y:S02]  /*c1a0*/  I2F.F64.U32 R2, R2 ;  /* 0x0000000200027312 */ /* 0x008e240000201800 */
.L_x_2739:
        /* <DEDUP_REMOVED lines=21> */
.L_x_2770:
[----:B------:R-:W0:Y:S02]  /*c300*/  F2I.S64.F64.TRUNC R4, R4 ;  /* 0x0000000400047311 */ /* 0x000e24000030d900 */
[----:B0-----:R-:W-:-:S05]  /*c310*/  IMAD.MOV.U32 R3, RZ, RZ, R4 ;  /* 0x000000ffff037224 */ /* 0x001fca00078e0004 */
[----:B------:R0:W-:Y:S01]  /*c320*/  STG.E.U8 desc[UR36][R16.64], R3 ;  /* 0x0000000310007986 */ /* 0x0001e2000c101124 */
[----:B------:R-:W-:Y:S05]  /*c330*/  BRA `(.L_x_2772) ;  /* 0x0000000c00f87947 */ /* 0x000fea0003800000 */
.L_x_2769:
        /* <DEDUP_REMOVED lines=9> */
.L_x_2774:
[----:B------:R-:W0:Y:S02]  /*c3d0*/  F2I.F64.TRUNC R5, R4 ;  /* 0x0000000400057311 */ /* 0x000e24000030d100 */
[----:B0-----:R0:W-:Y:S01]  /*c3e0*/  STG.E desc[UR36][R16.64], R5 ;  /* 0x0000000510007986 */ /* 0x0011e2000c101924 */
[----:B------:R-:W-:Y:S05]  /*c3f0*/  BRA `(.L_x_2772) ;  /* 0x0000000c00c87947 */ /* 0x000fea0003800000 */
.L_x_2773:
[----:B------:R-:W0:Y:S02]  /*c400*/  F2I.F64.TRUNC R5, R4 ;  /* 0x0000000400057311 */ /* 0x000e24000030d100 */
[----:B0-----:R0:W-:Y:S01]  /*c410*/  STG.E.U16 desc[UR36][R16.64], R5 ;  /* 0x0000000510007986 */ /* 0x0011e2000c101524 */
[----:B------:R-:W-:Y:S05]  /*c420*/  BRA `(.L_x_2772) ;  /* 0x0000000c00bc7947 */ /* 0x000fea0003800000 */
.L_x_2768:
        /* <DEDUP_REMOVED lines=13> */
.L_x_2776:
        /* <DEDUP_REMOVED lines=8> */
.L_x_2775:
        /* <DEDUP_REMOVED lines=14> */
.L_x_2778:
        /* <DEDUP_REMOVED lines=9> */
.L_x_2777:
[----:B------:R0:W-:Y:S01]  /*c6f0*/  STG.E.64 desc[UR36][R16.64], R4 ;  /* 0x0000000410007986 */ /* 0x0001e2000c101b24 */
[----:B------:R-:W-:Y:S05]  /*c700*/  BRA `(.L_x_2772) ;  /* 0x0000000c00047947 */ /* 0x000fea0003800000 */
.L_x_2767:
        /* <DEDUP_REMOVED lines=12> */
.L_x_2781:
[----:B------:R-:W-:-:S05]  /*c7d0*/  CS2R R6, SRZ ;  /* 0x0000000000067805 */ /* 0x000fca000001ff00 */
[----:B------:R0:W-:Y:S01]  /*c7e0*/  STG.E.128 desc[UR36][R16.64], R4 ;  /* 0x0000000410007986 */ /* 0x0001e2000c101d24 */
[----:B------:R-:W-:Y:S05]  /*c7f0*/  BRA `(.L_x_2772) ;  /* 0x0000000800c87947 */ /* 0x000fea0003800000 */
.L_x_2780:
        /* <DEDUP_REMOVED lines=25> */
.L_x_2785:
[----:B------:R-:W-:Y:S05]  /*c990*/  BSYNC B0 ;  /* 0x0000000000007941 */ /* 0x000fea0003800000 */
.L_x_2784:
[----:B------:R-:W-:-:S05]  /*c9a0*/  LOP3.LUT R3, R0, R3, RZ, 0xfc, !PT ;  /* 0x0000000300037212 */ /* 0x000fca00078efcff */
[----:B------:R0:W-:Y:S01]  /*c9b0*/  STG.E.U8 desc[UR36][R16.64], R3 ;  /* 0x0000000310007986 */ /* 0x0001e2000c101124 */
[----:B------:R-:W-:Y:S05]  /*c9c0*/  BRA `(.L_x_2772) ;  /* 0x0000000800547947 */ /* 0x000fea0003800000 */
.L_x_2783:
        /* <DEDUP_REMOVED lines=17> */
.L_x_2787:
[----:B------:R-:W-:Y:S01]  /*cae0*/  IMAD.MOV.U32 R0, RZ, RZ, 0x7f ;  /* 0x0000007fff007424 */ /* 0x000fe200078e00ff */
[----:B------:R-:W-:-:S04]  /*caf0*/  ISETP.GT.U32.AND P0, PT, R2, 0x7f800000, PT ;  /* 0x7f8000000200780c */ /* 0x000fc80003f04070 */
[----:B------:R-:W-:-:S09]  /*cb00*/  SEL R0, R0, 0x7c, P0 ;  /* 0x0000007c00007807 */ /* 0x000fd20000000000 */
.L_x_2788:
[----:B------:R-:W-:Y:S05]  /*cb10*/  BSYNC B0 ;  /* 0x0000000000007941 */ /* 0x000fea0003800000 */
.L_x_2786:
[----:B------:R-:W-:-:S04]  /*cb20*/  LOP3.LUT R2, R3, 0x80000000, RZ, 0xc0, !PT ;  /* 0x8000000003027812 */ /* 0x000fc800078ec0ff */
[----:B------:R-:W-:-:S04]  /*cb30*/  SHF.R.U32.HI R3, RZ, 0x18, R2 ;  /* 0x00000018ff037819 */ /* 0x000fc80000011602 */
[----:B------:R-:W-:-:S05]  /*cb40*/  LOP3.LUT R3, R0, R3, RZ, 0xfc, !PT ;  /* 0x0000000300037212 */ /* 0x000fca00078efcff */
[----:B------:R0:W-:Y:S01]  /*cb50*/  STG.E.U8 desc[UR36][R16.64], R3 ;  /* 0x0000000310007986 */ /* 0x0001e2000c101124 */
[----:B------:R-:W-:Y:S05]  /*cb60*/  BRA `(.L_x_2772) ;  /* 0x0000000400ec7947 */ /* 0x000fea0003800000 */
.L_x_2782:
        /* <DEDUP_REMOVED lines=8> */
.L_x_2779:
        /* <DEDUP_REMOVED lines=11> */
.L_x_2791:
        /* <DEDUP_REMOVED lines=21> */
.L_x_2794:
[----:B------:R-:W-:-:S04]  /*cdf0*/  LOP3.LUT R2, R3, 0x80000000, RZ, 0xc0, !PT ;  /* 0x8000000003027812 */ /* 0x000fc800078ec0ff */
[----:B------:R-:W-:-:S04]  /*ce00*/  SHF.R.U32.HI R3, RZ, 0x18, R2 ;  /* 0x00000018ff037819 */ /* 0x000fc80000011602 */
[----:B------:R-:W-:-:S04]  /*ce10*/  LOP3.LUT R0, R0, R3, RZ, 0xfc, !PT ;  /* 0x0000000300007212 */ /* 0x000fc800078efcff */
[----:B------:R-:W-:-:S07]  /*ce20*/  PRMT R8, R0, 0x7610, R8 ;  /* 0x0000761000087816 */ /* 0x000fce0000000008 */
.L_x_2793:
[----:B------:R-:W-:Y:S05]  /*ce30*/  BSYNC B0 ;  /* 0x0000000000007941 */ /* 0x000fea0003800000 */
.L_x_2792:
[----:B------:R3:W-:Y:S01]  /*ce40*/  STG.E.U8 desc[UR36][R16.64], R8 ;  /* 0x0000000810007986 */ /* 0x0007e2000c101124 */
[----:B------:R-:W-:Y:S05]  /*ce50*/  BRA `(.L_x_2772) ;  /* 0x0000000400307947 */ /* 0x000fea0003800000 */
.L_x_2790:
        /* <DEDUP_REMOVED lines=21> */
.L_x_2797:
[----:B------:R-:W-:-:S04]  /*cfb0*/  LOP3.LUT R2, R3, 0x80000000, RZ, 0xc0, !PT ;  /* 0x8000000003027812 */ /* 0x000fc800078ec0ff */
[----:B------:R-:W-:-:S04]  /*cfc0*/  SHF.R.U32.HI R3, RZ, 0x18, R2 ;  /* 0x00000018ff037819 */ /* 0x000fc80000011602 */
[----:B------:R-:W-:-:S04]  /*cfd0*/  LOP3.LUT R0, R0, R3, RZ, 0xfc, !PT ;  /* 0x0000000300007212 */ /* 0x000fc800078efcff */
[----:B------:R-:W-:-:S07]  /*cfe0*/  PRMT R8, R0, 0x7610, R8 ;  /* 0x0000761000087816 */ /* 0x000fce0000000008 */
.L_x_2796:
[----:B------:R-:W-:Y:S05]  /*cff0*/  BSYNC B0 ;  /* 0x0000000000007941 */ /* 0x000fea0003800000 */
.L_x_2795:
[----:B------:R0:W-:Y:S01]  /*d000*/  STG.E.U8 desc[UR36][R16.64], R8 ;  /* 0x0000000810007986 */ /* 0x0001e2000c101124 */
[----:B------:R-:W-:Y:S05]  /*d010*/  BRA `(.L_x_2772) ;  /* 0x0000000000c07947 */ /* 0x000fea0003800000 */
.L_x_2789:
        /* <DEDUP_REMOVED lines=22> */
[----:B------:R-:W-:-:S05]  /*d180*/  @!P0 IADD3 R0, R2, RZ, RZ ;  /* 0x000000ff02008210 */ /* 0x000fca0007ffe0ff */
[----:B------:R-:W-:-:S05]  /*d190*/  @P1 IMAD.MOV.U32 R3, RZ, RZ, R0 ;  /* 0x000000ffff031224 */ /* 0x000fca00078e0000 */
[----:B------:R2:W-:Y:S01]  /*d1a0*/  STG.E.U8 desc[UR36][R16.64], R3 ;  /* 0x0000000310007986 */ /* 0x0005e2000c101124 */
[----:B------:R-:W-:Y:S05]  /*d1b0*/  BRA `(.L_x_2772) ;  /* 0x0000000000587947 */ /* 0x000fea0003800000 */
.L_x_2771:
        /* <DEDUP_REMOVED lines=16> */
.L_x_2800:
[----:B------:R-:W-:Y:S05]  /*d2c0*/  BRA `(.L_x_2772) ;  /* 0x0000000000147947 */ /* 0x000fea0003800000 */
.L_x_2799:
[----:B------:R-:W0:Y:S02]  /*d2d0*/  F2I.U64.F64.TRUNC R4, R4 ;  /* 0x0000000400047311 */ /* 0x000e24000030d800 */
[----:B0-----:R1:W-:Y:S01]  /*d2e0*/  STG.E.64 desc[UR36][R16.64], R4 ;  /* 0x0000000410007986 */ /* 0x0013e2000c101b24 */
[----:B------:R-:W-:Y:S05]  /*d2f0*/  BRA `(.L_x_2772) ;  /* 0x0000000000087947 */ /* 0x000fea0003800000 */
.L_x_2798:
[----:B------:R-:W0:Y:S02]  /*d300*/  F2I.U32.F64.TRUNC R5, R4 ;  /* 0x0000000400057311 */ /* 0x000e24000030d000 */
[----:B0-----:R0:W-:Y:S02]  /*d310*/  STG.E desc[UR36][R16.64], R5 ;  /* 0x0000000510007986 */ /* 0x0011e4000c101924 */
.L_x_2772:
[----:B------:R-:W-:-:S07]  /*d320*/  VIADD R23, R23, 0x80 ;  /* 0x0000008017177836 */ /* 0x000fce0000000000 */
.L_x_2699:
[----:B------:R-:W-:Y:S05]  /*d330*/  BSYNC B6 ;  /* 0x0000000000067941 */ /* 0x000fea0003800000 */
.L_x_2698:
        /* <DEDUP_REMOVED lines=357> */
.L_x_2801:
        /* <DEDUP_REMOVED lines=21> */
.L_x_2805:
[----:B------:R-:W2:Y:S02]  /*eae0*/  LDG.E.U8 R2, desc[UR36][R2.64] ;  /* 0x0000002402027981 */ /* 0x000ea4000c1e1100 */
[----:B--2---:R0:W1:Y:S01]  /*eaf0*/  I2F.F64.U16 R18, R2 ;  /* 0x0000000200127312 */ /* 0x0040620000101800 */
[----:B------:R-:W-:Y:S05]  /*eb00*/  BRA `(.L_x_2807) ;  /* 0x0000000c00707947 */ /* 0x000fea0003800000 */
.L_x_2804:
        /* <DEDUP_REMOVED lines=9> */
.L_x_2809:
[----:B------:R-:W2:Y:S02]  /*eba0*/  LDG.E R2, desc[UR36][R2.64] ;  /* 0x0000002402027981 */ /* 0x000ea4000c1e1900 */
[----:B--2---:R0:W1:Y:S01]  /*ebb0*/  I2F.F64 R18, R2 ;  /* 0x0000000200127312 */ /* 0x0040620000201c00 */
[----:B------:R-:W-:Y:S05]  /*ebc0*/  BRA `(.L_x_2807) ;  /* 0x0000000c00407947 */ /* 0x000fea0003800000 */
.L_x_2808:
[----:B------:R-:W2:Y:S02]  /*ebd0*/  LDG.E.U16 R2, desc[UR36][R2.64] ;  /* 0x0000002402027981 */ /* 0x000ea4000c1e1500 */
[----:B--2---:R0:W1:Y:S01]  /*ebe0*/  I2F.F64.S16 R18, R2 ;  /* 0x0000000200127312 */ /* 0x0040620000101c00 */
[----:B------:R-:W-:Y:S05]  /*ebf0*/  BRA `(.L_x_2807) ;  /* 0x0000000c00347947 */ /* 0x000fea0003800000 */
.L_x_2803:
        /* <DEDUP_REMOVED lines=10> */
.L_x_2811:
[----:B------:R-:W2:Y:S02]  /*eca0*/  LDG.E.U16 R0, desc[UR36][R2.64] ;  /* 0x0000002402007981 */ /* 0x000ea4000c1e1500 */
[----:B--2---:R-:W-:-:S05]  /*ecb0*/  HADD2.F32 R0, -RZ, R0.H0_H0 ;  /* 0x20000000ff007230 */ /* 0x004fca0000004100 */
[----:B------:R-:W-:-:S04]  /*ecc0*/  FMUL.FTZ R0, R0, 1 ;  /* 0x3f80000000007820 */ /* 0x000fc80000410000 */
[----:B------:R0:W1:Y:S01]  /*ecd0*/  F2F.F64.F32 R18, R0 ;  /* 0x0000000000127310 */ /* 0x0000620000201800 */
[----:B------:R-:W-:Y:S05]  /*ece0*/  BRA `(.L_x_2807) ;  /* 0x0000000800f87947 */ /* 0x000fea0003800000 */
.L_x_2810:
        /* <DEDUP_REMOVED lines=10> */
.L_x_2813:
[----:B------:R-:W2:Y:S02]  /*ed90*/  LDG.E.U16 R2, desc[UR36][R2.64] ;  /* 0x0000002402027981 */ /* 0x000ea4000c1e1500 */
[----:B--2---:R-:W-:-:S05]  /*eda0*/  HADD2.F32 R0, -RZ, R2.H0_H0 ;  /* 0x20000002ff007230 */ /* 0x004fca0000004100 */
[----:B------:R-:W-:-:S04]  /*edb0*/  FMUL.FTZ R0, R0, 1 ;  /* 0x3f80000000007820 */ /* 0x000fc80000410000 */
[----:B------:R0:W1:Y:S01]  /*edc0*/  F2F.F64.F32 R18, R0 ;  /* 0x0000000000127310 */ /* 0x0000620000201800 */
[----:B------:R-:W-:Y:S05]  /*edd0*/  BRA `(.L_x_2807) ;  /* 0x0000000800bc7947 */ /* 0x000fea0003800000 */
.L_x_2812:
[----:B------:R0:W5:Y:S01]  /*ede0*/  LDG.E.64 R18, desc[UR36][R2.64] ;  /* 0x0000002402127981 */ /* 0x000162000c1e1b00 */
[----:B------:R-:W-:Y:S05]  /*edf0*/  BRA `(.L_x_2807) ;  /* 0x0000000800b47947 */ /* 0x000fea0003800000 */
.L_x_2802:
        /* <DEDUP_REMOVED lines=13> */
.L_x_2816:
[----:B------:R0:W5:Y:S01]  /*eed0*/  LDG.E.64 R18, desc[UR36][R2.64] ;  /* 0x0000002402127981 */ /* 0x000162000c1e1b00 */
[----:B------:R-:W-:Y:S05]  /*eee0*/  BRA `(.L_x_2807) ;  /* 0x0000000800787947 */ /* 0x000fea0003800000 */
.L_x_2815:
        /* <DEDUP_REMOVED lines=28> */
.L_x_2818:
        /* <DEDUP_REMOVED lines=13> */
[----:B------:R2:W3:Y:S01]  /*f180*/  F2F.F64.F32 R18, R4 ;  /* 0x0000000400127310 */ /* 0x0004e20000201800 */
[----:B------:R-:W-:Y:S05]  /*f190*/  BRA `(.L_x_2807) ;  /* 0x0000000400cc7947 */ /* 0x000fea0003800000 */
.L_x_2817:
[----:B------:R-:W2:Y:S02]  /*f1a0*/  LDG.E.U16 R0, desc[UR36][R2.64] ;  /* 0x0000002402007981 */ /* 0x000ea4000c1e1500 */
[----:B--2---:R-:W-:-:S04]  /*f1b0*/  IMAD.U32 R0, R0, 0x10000, RZ ;  /* 0x0001000000007824 */ /* 0x004fc800078e00ff */
[----:B------:R-:W-:-:S04]  /*f1c0*/  FMUL.FTZ R0, R0, 1 ;  /* 0x3f80000000007820 */ /* 0x000fc80000410000 */
[----:B------:R4:W0:Y:S01]  /*f1d0*/  F2F.F64.F32 R18, R0 ;  /* 0x0000000000127310 */ /* 0x0008220000201800 */
[----:B------:R-:W-:Y:S05]  /*f1e0*/  BRA `(.L_x_2807) ;  /* 0x0000000400b87947 */ /* 0x000fea0003800000 */
.L_x_2814:
        /* <DEDUP_REMOVED lines=11> */
.L_x_2821:
[----:B------:R-:W2:Y:S01]  /*f2a0*/  LDG.E.U8 R2, desc[UR36][R2.64] ;  /* 0x0000002402027981 */ /* 0x000ea2000c1e1100 */
[----:B------:R-:W-:Y:S01]  /*f2b0*/  BSSY B0, `(.L_x_2822) ;  /* 0x0000018000007945 */ /* 0x000fe20003800000 */
[----:B------:R-:W-:Y:S01]  /*f2c0*/  HFMA2.MMA R0, -RZ, RZ, 0, 0 ;  /* 0x00000000ff007435 */ /* 0x000fe200000001ff */
        /* <DEDUP_REMOVED lines=18> */
.L_x_2825:
[----:B------:R-:W-:Y:S05]  /*f3f0*/  BSYNC B1 ;  /* 0x0000000000017941 */ /* 0x000fea0003800000 */
.L_x_2824:
[----:B------:R-:W-:Y:S01]  /*f400*/  LEA R3, R0, 0x3b800000, 0x17 ;  /* 0x3b80000000037811 */ /* 0x000fe200078eb8ff */
[----:B------:R-:W-:-:S05]  /*f410*/  IMAD.SHL.U32 R0, R2, 0x100000, RZ ;  /* 0x0010000002007824 */ /* 0x000fca00078e00ff */
[----:B------:R-:W-:-:S07]  /*f420*/  LOP3.LUT R0, R3, R0, R4, 0xfe, !PT ;  /* 0x0000000003007212 */ /* 0x000fce00078efe04 */
.L_x_2823:
[----:B------:R-:W-:Y:S05]  /*f430*/  BSYNC B0 ;  /* 0x0000000000007941 */ /* 0x000fea0003800000 */
.L_x_2822:
[----:B------:R-:W-:-:S04]  /*f440*/  FMUL.FTZ R0, R0, 1 ;  /* 0x3f80000000007820 */ /* 0x000fc80000410000 */
[----:B------:R0:W1:Y:S01]  /*f450*/  F2F.F64.F32 R18, R0 ;  /* 0x0000000000127310 */ /* 0x0000620000201800 */
[----:B------:R-:W-:Y:S05]  /*f460*/  BRA `(.L_x_2807) ;  /* 0x0000000400187947 */ /* 0x000fea0003800000 */
.L_x_2820:
        /* <DEDUP_REMOVED lines=21> */
.L_x_2829:
[----:B------:R-:W-:Y:S05]  /*f5c0*/  BSYNC B1 ;  /* 0x0000000000017941 */ /* 0x000fea0003800000 */
.L_x_2828:
[----:B------:R-:W-:Y:S01]  /*f5d0*/  LEA R3, R0, 0x37800000, 0x17 ;  /* 0x3780000000037811 */ /* 0x000fe200078eb8ff */
[----:B------:R-:W-:-:S05]  /*f5e0*/  IMAD.SHL.U32 R0, R2, 0x200000, RZ ;  /* 0x0020000002007824 */ /* 0x000fca00078e00ff */
[----:B------:R-:W-:-:S07]  /*f5f0*/  LOP3.LUT R0, R3, R0, R4, 0xfe, !PT ;  /* 0x0000000003007212 */ /* 0x000fce00078efe04 */
.L_x_2827:
[----:B------:R-:W-:Y:S05]  /*f600*/  BSYNC B0 ;  /* 0x0000000000007941 */ /* 0x000fea0003800000 */
.L_x_2826:
[----:B------:R-:W-:-:S04]  /*f610*/  FMUL.FTZ R0, R0, 1 ;  /* 0x3f80000000007820 */ /* 0x000fc80000410000 */
[----:B------:R0:W1:Y:S01]  /*f620*/  F2F.F64.F32 R18, R0 ;  /* 0x0000000000127310 */ /* 0x0000620000201800 */
[----:B------:R-:W-:Y:S05]  /*f630*/  BRA `(.L_x_2807) ;  /* 0x0000000000a47947 */ /* 0x000fea0003800000 */
.L_x_2819:
        /* <DEDUP_REMOVED lines=14> */
.L_x_2833:
[----:B------:R-:W-:Y:S05]  /*f720*/  BSYNC B0 ;  /* 0x0000000000007941 */ /* 0x000fea0003800000 */
.L_x_2832:
[----:B------:R-:W-:-:S04]  /*f730*/  FMUL.FTZ R0, R0, 1 ;  /* 0x3f80000000007820 */ /* 0x000fc80000410000 */
[----:B------:R0:W1:Y:S01]  /*f740*/  F2F.F64.F32 R18, R0 ;  /* 0x0000000000127310 */ /* 0x0000620000201800 */
[----:B------:R-:W-:Y:S05]  /*f750*/  BRA `(.L_x_2807) ;  /* 0x00000000005c7947 */ /* 0x000fea0003800000 */
.L_x_2806:
        /* <DEDUP_REMOVED lines=16> */
.L_x_2834:
[----:B------:R-:W-:Y:S01]  /*f860*/  CS2R R18, SRZ ;  /* 0x0000000000127805 */ /* 0x000fe2000001ff00 */
[----:B------:R-:W-:Y:S06]  /*f870*/  BRA `(.L_x_2807) ;  /* 0x0000000000147947 */ /* 0x000fec0003800000 */
.L_x_2831:
[----:B------:R-:W2:Y:S02]  /*f880*/  LDG.E.64 R18, desc[UR36][R2.64] ;  /* 0x0000002402127981 */ /* 0x000ea4000c1e1b00 */
[----:B--2---:R-:W0:Y:S01]  /*f890*/  I2F.F64.U64 R18, R18 ;  /* 0x0000001200127312 */ /* 0x004e220000301800 */
[----:B------:R-:W-:Y:S05]  /*f8a0*/  BRA `(.L_x_2807) ;  /* 0x0000000000087947 */ /* 0x000fea0003800000 */
.L_x_2830:
[----:B------:R-:W2:Y:S02]  /*f8b0*/  LDG.E R2, desc[UR36][R2.64] ;  /* 0x0000002402027981 */ /* 0x000ea4000c1e1900 */
[----:B--2---:R0:W1:Y:S02]  /*f8c0*/  I2F.F64.U32 R18, R2 ;  /* 0x0000000200127312 */ /* 0x0040640000201800 */
.L_x_2807:
[----:B0-----:R-:W4:Y:S01]  /*f8d0*/  LDC.U8 R2, c[0x0][0x4aa] ;  /* 0x00012a80ff027b82 */ /* 0x001f220000000000 */
[----:B------:R-:W-:Y:S02]  /*f8e0*/  ULDC.64 UR4, c[0x0][0x488] ;  /* 0x0001220000047ab9 */ /* 0x000fe40000000a00 */
[----:B------:R-:W-:-:S05]  /*f8f0*/  IADD3 R22, P0, R22, UR4, RZ ;  /* 0x0000000416167c10 */ /* 0x000fca000ff1e0ff */
        /* <DEDUP_REMOVED lines=13> */
[----:B----4-:R-:W0:Y:S01]  /*f9d0*/  I2F.F64.S16 R2, R2 ;  /* 0x0000000200027312 */ /* 0x010e220000101c00 */
[----:B------:R-:W-:Y:S05]  /*f9e0*/  BRA `(.L_x_2840) ;  /* 0x0000000c007c7947 */ /* 0x000fea0003800000 */
.L_x_2838:
[----:B------:R-:W4:Y:S02]  /*f9f0*/  LDG.E.U8 R2, desc[UR36][R22.64] ;  /* 0x0000002416027981 */ /* 0x000f24000c1e1100 */
[----:B----4-:R-:W4:Y:S01]  /*fa00*/  I2F.F64.U16 R2, R2 ;  /* 0x0000000200027312 */ /* 0x010f220000101800 */
[----:B------:R-:W-:Y:S05]  /*fa10*/  BRA `(.L_x_2840) ;  /* 0x0000000c00707947 */ /* 0x000fea0003800000 */
.L_x_2837:
[----:B------:R-:W-:-:S13]  /*fa20*/  ISETP.NE.AND P0, PT, R0, 0x2, PT ;  /* 0x000000020000780c */ /* 0x000fda0003f05270 */
[----:B------:R-:W-:Y:S05]  /*fa30*/  @!P0 BRA `(.L_x_2841) ;  /* 0x0000000000288947 */ /* 0x000fea0003800000 */
[----:B------:R-:W-:-:S13]  /*fa40*/  ISETP.NE.AND P0, PT, R0, 0x3, PT ;  /* 0x000000030000780c */ /* 0x000fda0003f05270 */
[----:B------:R-:W-:Y:S05]  /*fa50*/  @!P0 BRA `(.L_x_2842) ;  /* 0x0000000000148947 */ /* 0x000fea0003800000 */
[----:B------:R-:W-:-:S13]  /*fa60*/  ISETP.NE.AND P0, PT, R0, 0x4, PT ;  /* 0x000000040000780c */ /* 0x000fda0003f05270 */
[----:B------:R-:W-:Y:S05]  /*fa70*/  @P0 BRA `(.L_x_2839) ;  /* 0x0000000800fc0947 */ /* 0x000fea0003800000 */
[----:B------:R-:W4:Y:S02]  /*fa80*/  LDG.E.64 R2, desc[UR36][R22.64] ;  /* 0x0000002416027981 */ /* 0x000f24000c1e1b00 */
[----:B----4-:R-:W0:Y:S01]  /*fa90*/  I2F.F64.S64 R2, R2 ;  /* 0x0000000200027312 */ /* 0x010e220000301c00 */
[----:B------:R-:W-:Y:S05]  /*faa0*/  BRA `(.L_x_2840) ;  /* 0x0000000c004c7947 */ /* 0x000fea0003800000 */
.L_x_2842:
[----:B------:R-:W4:Y:S02]  /*fab0*/  LDG.E R2, desc[UR36][R22.64] ;  /* 0x0000002416027981 */ /* 0x000f24000c1e1900 */
[----:B----4-:R-:W0:Y:S01]  /*fac0*/  I2F.F64 R2, R2 ;  /* 0x0000000200027312 */ /* 0x010e220000201c00 */
[----:B------:R-:W-:Y:S05]  /*fad0*/  BRA `(.L_x_2840) ;  /* 0x0000000c00407947 */ /* 0x000fea0003800000 */
.L_x_2841:
[----:B------:R-:W4:Y:S02]  /*fae0*/  LDG.E.U16 R2, desc[UR36][R22.64] ;  /* 0x0000002416027981 */ /* 0x000f24000c1e1500 */
[----:B----4-:R-:W0:Y:S01]  /*faf0*/  I2F.F64.S16 R2, R2 ;  /* 0x0000000200027312 */ /* 0x010e220000101c00 */
[----:B------:R-:W-:Y:S05]  /*fb00*/  BRA `(.L_x_2840) ;  /* 0x0000000c00347947 */ /* 0x000fea0003800000 */
.L_x_2836:
[----:B------:R-:W-:-:S13]  /*fb10*/  ISETP.GT.AND P0, PT, R0, 0x6, PT ;  /* 0x000000060000780c */ /* 0x000fda0003f04270 */
[----:B------:R-:W-:Y:S05]  /*fb20*/  @P0 BRA `(.L_x_2843) ;  /* 0x0000000000340947 */ /* 0x000fea0003800000 */
[----:B------:R-:W-:-:S13]  /*fb30*/  ISETP.NE.AND P0, PT, R0, 0x5, PT ;  /* 0x000000050000780c */ /* 0x000fda0003f05270 */
[----:B------:R-:W-:Y:S05]  /*fb40*/  @!P0 BRA `(.L_x_2844) ;  /* 0x0000000000188947 */ /* 0x000fea0003800000 */
[----:B------:R-:W-:-:S13]  /*fb50*/  ISETP.NE.AND P0, PT, R0, 0x6, PT ;  /* 0x000000060000780c */ /* 0x000fda0003f05270 */
[----:B------:R-:W-:Y:S05]  /*fb60*/  @P0 BRA `(.L_x_2839) ;  /* 0x0000000800c00947 */ /* 0x000fea0003800000 */
[----:B------:R-:W4:Y:S02]  /*fb70*/  LDG.E R2, desc[UR36][R22.64] ;  /* 0x0000002416027981 */ /* 0x000f24000c1e1900 */
[----:B----4-:R-:W-:-:S06]  /*fb80*/  FMUL.FTZ R2, R2, 1 ;  /* 0x3f80000002027820 */ /* 0x010fcc0000410000 */
[----:B------:R-:W0:Y:S01]  /*fb90*/  F2F.F64.F32 R2, R2 ;  /* 0x0000000200027310 */ /* 0x000e220000201800 */
[----:B------:R-:W-:Y:S05]  /*fba0*/  BRA `(.L_x_2840) ;  /* 0x0000000c000c7947 */ /* 0x000fea0003800000 */
.L_x_2844:
[----:B------:R-:W4:Y:S02]  /*fbb0*/  LDG.E.U16 R0, desc[UR36][R22.64] ;  /* 0x0000002416007981 */ /* 0x000f24000c1e1500 */
[----:B----4-:R-:W-:-:S05]  /*fbc0*/  HADD2.F32 R0, -RZ, R0.H0_H0 ;  /* 0x20000000ff007230 */ /* 0x010fca0000004100 */
[----:B------:R-:W-:-:S04]  /*fbd0*/  FMUL.FTZ R0, R0, 1 ;  /* 0x3f80000000007820 */ /* 0x000fc80000410000 */
[----:B------:R0:W4:Y:S01]  /*fbe0*/  F2F.F64.F32 R2, R0 ;  /* 0x0000000000027310 */ /* 0x0001220000201800 */
[----:B------:R-:W-:Y:S05]  /*fbf0*/  BRA `(.L_x_2840) ;  /* 0x0000000800f87947 */ /* 0x000fea0003800000 */
.L_x_2843:
[----:B------:R-:W-:-:S13]  /*fc00*/  ISETP.NE.AND P0, PT, R0, 0x7, PT ;  /* 0x000000070000780c */ /* 0x000fda0003f05270 */
[----:B------:R-:W-:Y:S05]  /*fc10*/  @!P0 BRA `(.L_x_2845) ;  /* 0x0000000000348947 */ /* 0x000fea0003800000 */
        /* <DEDUP_REMOVED lines=8> */
.L_x_2846:
[----:B------:R-:W4:Y:S02]  /*fca0*/  LDG.E.U16 R22, desc[UR36][R22.64] ;  /* 0x0000002416167981 */ /* 0x000f24000c1e1500 */
[----:B----4-:R-:W-:-:S05]  /*fcb0*/  HADD2.F32 R0, -RZ, R22.H0_H0 ;  /* 0x20000016ff007230 */ /* 0x010fca0000004100 */
[----:B------:R-:W-:-:S04]  /*fcc0*/  FMUL.FTZ R0, R0, 1 ;  /* 0x3f80000000007820 */ /* 0x000fc80000410000 */
[----:B------:R0:W4:Y:S01]  /*fcd0*/  F2F.F64.F32 R2, R0 ;  /* 0x0000000000027310 */ /* 0x0001220000201800 */
[----:B------:R-:W-:Y:S05]  /*fce0*/  BRA `(.L_x_2840) ;  /* 0x0000000800bc7947 */ /* 0x000fea0003800000 */
.L_x_2845:
[----:B------:R0:W5:Y:S01]  /*fcf0*/  LDG.E.64 R2, desc[UR36][R22.64] ;  /* 0x0000002416027981 */ /* 0x000162000c1e1b00 */
[----:B------:R-:W-:Y:S05]  /*fd00*/  BRA `(.L_x_2840) ;  /* 0x0000000800b47947 */ /* 0x000fea0003800000 */
.L_x_2835:
        /* <DEDUP_REMOVED lines=8> */
[----:B------:R-:W4:Y:S01]  /*fd90*/  LDG.E.U8 R22, desc[UR36][R22.64] ;  /* 0x0000002416167981 */ /* 0x000f22000c1e1100 */
[----:B------:R-:W-:Y:S01]  /*fda0*/  IMAD.MOV.U32 R2, RZ, RZ, RZ ;  /* 0x000000ffff027224 */ /* 0x000fe200078e00ff */
[----:B----4-:R-:W-:-:S04]  /*fdb0*/  ISETP.NE.AND P0, PT, R22, RZ, PT ;  /* 0x000000ff1600720c */ /* 0x010fc80003f05270 */
[----:B------:R-:W-:Y:S01]  /*fdc0*/  FSEL R3, RZ, 1.875, !P0 ;  /* 0x3ff00000ff037808 */ /* 0x000fe20004000000 */
[----:B------:R-:W-:Y:S08]  /*fdd0*/  BRA `(.L_x_2840) ;  /* 0x0000000800807947 */ /* 0x000ff00003800000 */
.L_x_2849:
[----:B------:R0:W5:Y:S01]  /*fde0*/  LDG.E.64 R2, desc[UR36][R22.64] ;  /* 0x0000002416027981 */ /* 0x000162000c1e1b00 */
[----:B------:R-:W-:Y:S05]  /*fdf0*/  BRA `(.L_x_2840) ;  /* 0x0000000800787947 */ /* 0x000fea0003800000 */
.L_x_2848:
[----:B------:R-:W-:-:S13]  /*fe00*/  ISETP.NE.AND P0, PT, R0, 0xf, PT ;  /* 0x0000000f0000780c */ /* 0x000fda0003f05270 */
[----:B------:R-:W-:Y:S05]  /*fe10*/  @!P0 BRA `(.L_x_2850) ;  /* 0x0000000000a48947 */ /* 0x000fea0003800000 */
[----:B------:R-:W-:-:S13]  /*fe20*/  ISETP.NE.AND P0, PT, R0, 0x17, PT ;  /* 0x000000170000780c */ /* 0x000fda0003f05270 */
[----:B------:R-:W-:Y:S05]  /*fe30*/  @!P0 BRA `(.L_x_2851) ;  /* 0x0000000000608947 */ /* 0x000fea0003800000 */
[----:B------:R-:W-:-:S13]  /*fe40*/  ISETP.NE.AND P0, PT, R0, 0x18, PT ;  /* 0x000000180000780c */ /* 0x000fda0003f05270 */
[----:B------:R-:W-:Y:S05]  /*fe50*/  @P0 BRA `(.L_x_2839) ;  /* 0x0000000800040947 */ /* 0x000fea0003800000 */
[----:B------:R-:W4:Y:S01]  /*fe60*/  LDG.E.U8 R0, desc[UR36][R22.64] ;  /* 0x0000002416007981 */ /* 0x000f22000c1e1100 */
[----:B------:R-:W-:Y:S01]  /*fe70*/  MOV R6, 0xff800000 ;  /* 0xff80000000067802 */ /* 0x000fe20000000f00 */
[----:B----4-:R-:W-:-:S05]  /*fe80*/  IMAD.SHL.U32 R0, R0, 0x1000000, RZ ;  /* 0x0100000000007824 */ /* 0x010fca00078e00ff */
[----:B------:R-:W-:-:S04]  /*fe90*/  LOP3.LUT R2, R0, 0x7f000000, RZ, 0xc0, !PT ;  /* 0x7f00000000027812 */ /* 0x000fc800078ec0ff */
[----:B------:R-:W0:Y:S01]  /*fea0*/  FLO.U32 R3, R2 ;  /* 0x0000000200037300 */ /* 0x000e2200000e0000 */
[----:B--2---:R-:W-:-:S05]  /*feb0*/  VIADD R4, R2, 0x1000000 ;  /* 0x0100000002047836 */ /* 0x004fca0000000000 */
        /* <DEDUP_REMOVED lines=16> */
.L_x_2851:
[----:B------:R-:W4:Y:S02]  /*ffc0*/  LDG.E.U8 R3, desc[UR36][R22.64] ;  /* 0x0000002416037981 */ /* 0x000f24000c1e1100 */
[----:B----4-:R-:W-:-:S05]  /*ffd0*/  IMAD.SHL.U32 R0, R3, 0x2000000, RZ ;  /* 0x0200000003007824 */ /* 0x010fca00078e00ff */
        /* <DEDUP_REMOVED lines=13> */
.L_x_2850:
[----:B------:R-:W4:Y:S02]  /*100b0*/  LDG.E.U16 R0, desc[UR36][R22.64] ;  /* 0x0000002416007981 */ /* 0x000f24000c1e1500 */
[----:B----4-:R-:W-:-:S04]  /*100c0*/  IMAD.U32 R0, R0, 0x10000, RZ ;  /* 0x0001000000007824 */ /* 0x010fc800078e00ff */
[----:B------:R-:W-:-:S04]  /*100d0*/  FMUL.FTZ R0, R0, 1 ;  /* 0x3f80000000007820 */ /* 0x000fc80000410000 */
[----:B------:R0:W4:Y:S01]  /*100e0*/  F2F.F64.F32 R2, R0 ;  /* 0x0000000000027310 */ /* 0x0001220000201800 */
[----:B------:R-:W-:Y:S05]  /*100f0*/  BRA `(.L_x_2840) ;  /* 0x0000000400b87947 */ /* 0x000fea0003800000 */
.L_x_2847:
        /* <DEDUP_REMOVED lines=9> */
[----:B----4-:R-:W0:Y:S01]  /*10190*/  I2F.F64.U16 R2, R2 ;  /* 0x0000000200027312 */ /* 0x010e220000101800 */
[----:B------:R-:W-:Y:S05]  /*101a0*/  BRA `(.L_x_2840) ;  /* 0x00000004008c7947 */ /* 0x000fea0003800000 */
.L_x_2854:
[----:B------:R-:W4:Y:S01]  /*101b0*/  LDG.E.U8 R2, desc[UR36][R22.64] ;  /* 0x0000002416027981 */ /* 0x000f22000c1e1100 */
[----:B------:R-:W-:Y:S01]  /*101c0*/  BSSY B0, `(.L_x_2855) ;  /* 0x0000018000007945 */ /* 0x000fe20003800000 */
        /* <DEDUP_REMOVED lines=11> */
[----:B--2---:R-:W-:-:S06]  /*10280*/  IMAD.U32 R4, R3, -0x80000000, RZ ;  /* 0x8000000003047824 */ /* 0x004fcc00078e00ff */
[----:B------:R-:W-:Y:S05]  /*10290*/  @P0 BRA `(.L_x_2858) ;  /* 0x0000000000180947 */ /* 0x000fea0003800000 */
[----:B------:R-:W0:Y:S02]  /*102a0*/  FLO.U32 R3, R2 ;  /* 0x0000000200037300 */ /* 0x000e2400000e0000 */
[----:B0-----:R-:W-:-:S04]  /*102b0*/  IADD3 R3, -R3, 0x1f, RZ ;  /* 0x0000001f03037810 */ /* 0x001fc80007ffe1ff */
[----:B------:R-:W-:Y:S01]  /*102c0*/  IADD3 R0, R0, 0x1d, -R3 ;  /* 0x0000001d00007810 */ /* 0x000fe20007ffe803 */
[----:B------:R-:W-:-:S05]  /*102d0*/  VIADD R5, R3, 0xffffffe4 ;  /* 0xffffffe403057836 */ /* 0x000fca0000000000 */
[----:B------:R-:W-:-:S04]  /*102e0*/  SHF.L.U32 R5, R2, R5, RZ ;  /* 0x0000000502057219 */ /* 0x000fc800000006ff */
[----:B------:R-:W-:-:S07]  /*102f0*/  LOP3.LUT R2, R5, 0x7, RZ, 0xc0, !PT ;  /* 0x0000000705027812 */ /* 0x000fce00078ec0ff */
.L_x_2858:
[----:B------:R-:W-:Y:S05]  /*10300*/  BSYNC B1 ;  /* 0x0000000000017941 */ /* 0x000fea0003800000 */
.L_x_2857:
[----:B------:R-:W-:Y:S01]  /*10310*/  LEA R3, R0, 0x3b800000, 0x17 ;  /* 0x3b80000000037811 */ /* 0x000fe200078eb8ff */
[----:B------:R-:W-:-:S05]  /*10320*/  IMAD.SHL.U32 R0, R2, 0x100000, RZ ;  /* 0x0010000002007824 */ /* 0x000fca00078e00ff */
[----:B------:R-:W-:-:S07]  /*10330*/  LOP3.LUT R0, R3, R0, R4, 0xfe, !PT ;  /* 0x0000000003007212 */ /* 0x000fce00078efe04 */
.L_x_2856:
[----:B------:R-:W-:Y:S05]  /*10340*/  BSYNC B0 ;  /* 0x0000000000007941 */ /* 0x000fea0003800000 */
.L_x_2855:
[----:B------:R-:W-:-:S04]  /*10350*/  FMUL.FTZ R0, R0, 1 ;  /* 0x3f80000000007820 */ /* 0x000fc80000410000 */
[----:B------:R0:W4:Y:S01]  /*10360*/  F2F.F64.F32 R2, R0 ;  /* 0x0000000000027310 */ /* 0x0001220000201800 */
[----:B------:R-:W-:Y:S05]  /*10370*/  BRA `(.L_x_2840) ;  /* 0x0000000400187947 */ /* 0x000fea0003800000 */
.L_x_2853:
        /* <DEDUP_REMOVED lines=21> */
.L_x_2862:
[----:B------:R-:W-:Y:S05]  /*104d0*/  BSYNC B1 ;  /* 0x0000000000017941 */ /* 0x000fea0003800000 */
.L_x_2861:
[----:B------:R-:W-:Y:S01]  /*104e0*/  LEA R3, R0, 0x37800000, 0x17 ;  /* 0x3780000000037811 */ /* 0x000fe200078eb8ff */
[----:B------:R-:W-:-:S05]  /*104f0*/  IMAD.SHL.U32 R0, R2, 0x200000, RZ ;  /* 0x0020000002007824 */ /* 0x000fca00078e00ff */
[----:B------:R-:W-:-:S07]  /*10500*/  LOP3.LUT R0, R3, R0, R4, 0xfe, !PT ;  /* 0x0000000003007212 */ /* 0x000fce00078efe04 */
.L_x_2860:
[----:B------:R-:W-:Y:S05]  /*10510*/  BSYNC B0 ;  /* 0x0000000000007941 */ /* 0x000fea0003800000 */
.L_x_2859:
[----:B------:R-:W-:-:S04]  /*10520*/  FMUL.FTZ R0, R0, 1 ;  /* 0x3f80000000007820 */ /* 0x000fc80000410000 */
[----:B------:R0:W4:Y:S01]  /*10530*/  F2F.F64.F32 R2, R0 ;  /* 0x0000000000027310 */ /* 0x0001220000201800 */
[----:B------:R-:W-:Y:S05]  /*10540*/  BRA `(.L_x_2840) ;  /* 0x0000000000a47947 */ /* 0x000fea0003800000 */
.L_x_2852:
[----:B------:R-:W-:-:S13]  /*10550*/  ISETP.NE.AND P0, PT, R0, 0x1c, PT ;  /* 0x0000001c0000780c */ /* 0x000fda0003f05270 */
[----:B------:R-:W-:Y:S05]  /*10560*/  @!P0 BRA `(.L_x_2863) ;  /* 0x0000000000948947 */ /* 0x000fea0003800000 */
[----:B------:R-:W-:-:S13]  /*10570*/  ISETP.NE.AND P0, PT, R0, 0x1d, PT ;  /* 0x0000001d0000780c */ /* 0x000fda0003f05270 */
[----:B------:R-:W-:Y:S05]  /*10580*/  @!P0 BRA `(.L_x_2864) ;  /* 0x0000000000808947 */ /* 0x000fea0003800000 */
[----:B------:R-:W-:-:S13]  /*10590*/  ISETP.NE.AND P0, PT, R0, 0x2c, PT ;  /* 0x0000002c0000780c */ /* 0x000fda0003f05270 */
[----:B------:R-:W-:Y:S05]  /*105a0*/  @P0 BRA `(.L_x_2839) ;  /* 0x0000000000300947 */ /* 0x000fea0003800000 */
[----:B------:R-:W4:Y:S01]  /*105b0*/  LDG.E.U8 R22, desc[UR36][R22.64] ;  /* 0x0000002416167981 */ /* 0x000f22000c1e1100 */
[----:B------:R-:W-:Y:S01]  /*105c0*/  BSSY B0, `(.L_x_2865) ;  /* 0x0000007000007945 */ /* 0x000fe20003800000 */
[----:B------:R-:W-:Y:S01]  /*105d0*/  IMAD.MOV.U32 R0, RZ, RZ, 0x400000 ;  /* 0x00400000ff007424 */ /* 0x000fe200078e00ff */
[----:B----4-:R-:W-:-:S13]  /*105e0*/  ISETP.NE.AND P0, PT, R22, RZ, PT ;  /* 0x000000ff1600720c */ /* 0x010fda0003f05270 */
[----:B------:R-:W-:Y:S05]  /*105f0*/  @!P0 BRA `(.L_x_2866) ;  /* 0x00000000000c8947 */ /* 0x000fea0003800000 */
[----:B------:R-:W-:-:S13]  /*10600*/  ISETP.NE.AND P0, PT, R22, 0xff, PT ;  /* 0x000000ff1600780c */ /* 0x000fda0003f05270 */
[----:B------:R-:W-:Y:S02]  /*10610*/  @!P0 IMAD.MOV.U32 R0, RZ, RZ, 0x7f800001 ;  /* 0x7f800001ff008424 */ /* 0x000fe400078e00ff */
[----:B------:R-:W-:-:S07]  /*10620*/  @P0 IMAD.SHL.U32 R0, R22, 0x800000, RZ ;  /* 0x0080000016000824 */ /* 0x000fce00078e00ff */
.L_x_2866:
[----:B------:R-:W-:Y:S05]  /*10630*/  BSYNC B0 ;  /* 0x0000000000007941 */ /* 0x000fea0003800000 */
.L_x_2865:
[----:B------:R-:W-:-:S04]  /*10640*/  FMUL.FTZ R0, R0, 1 ;  /* 0x3f80000000007820 */ /* 0x000fc80000410000 */
[----:B------:R0:W4:Y:S01]  /*10650*/  F2F.F64.F32 R2, R0 ;  /* 0x0000000000027310 */ /* 0x0001220000201800 */
[----:B------:R-:W-:Y:S05]  /*10660*/  BRA `(.L_x_2840) ;  /* 0x00000000005c7947 */ /* 0x000fea0003800000 */
.L_x_2839:
[----:B------:R-:W-:Y:S01]  /*10670*/  MOV R2, 0x0 ;  /* 0x0000000000027802 */ /* 0x000fe20000000f00 */
[----:B------:R-:W-:Y:S01]  /*10680*/  ULDC.64 UR4, c[0x4][0x128] ;  /* 0x01004a0000047ab9 */ /* 0x000fe20000000a00 */
[----:B------:R-:W-:Y:S01]  /*10690*/  ULDC.64 UR6, c[0x4][0x8] ;  /* 0x0100020000067ab9 */ /* 0x000fe20000000a00 */
[----:B--2---:R-:W-:Y:S01]  /*106a0*/  IMAD.U32 R4, RZ, RZ, UR4 ;  /* 0x00000004ff047e24 */ /* 0x004fe2000f8e00ff */
[----:B------:R-:W-:Y:S01]  /*106b0*/  MOV R11, UR7 ;  /* 0x00000007000b7c02 */ /* 0x000fe20008000f00 */
[----:B------:R-:W-:Y:S01]  /*106c0*/  IMAD.U32 R5, RZ, RZ, UR5 ;  /* 0x00000005ff057e24 */ /* 0x000fe2000f8e00ff */
[----:B------:R-:W0:Y:S01]  /*106d0*/  LDC.64 R2, c[0x4][R2] ;  /* 0x0100000002027b82 */ /* 0x000e220000000a00 */
[----:B------:R-:W-:Y:S01]  /*106e0*/  ULDC.64 UR4, c[0x4][0x130] ;  /* 0x01004c0000047ab9 */ /* 0x000fe20000000a00 */
[----:B------:R-:W-:Y:S02]  /*106f0*/  IMAD.U32 R10, RZ, RZ, UR6 ;  /* 0x00000006ff0a7e24 */ /* 0x000fe4000f8e00ff */
[----:B------:R-:W-:-:S02]  /*10700*/  IMAD.U32 R6, RZ, RZ, UR4 ;  /* 0x00000004ff067e24 */ /* 0x000fc4000f8e00ff */
[----:B------:R-:W-:Y:S02]  /*10710*/  IMAD.U32 R7, RZ, RZ, UR5 ;  /* 0x00000005ff077e24 */ /* 0x000fe4000f8e00ff */
[----:B------:R-:W-:Y:S02]  /*10720*/  IMAD.MOV.U32 R8, RZ, RZ, 0x4e ;  /* 0x0000004eff087424 */ /* 0x000fe400078e00ff */
[----:B------:R-:W-:Y:S02]  /*10730*/  IMAD.MOV.U32 R12, RZ, RZ, 0x1 ;  /* 0x00000001ff0c7424 */ /* 0x000fe400078e00ff */
[----:B------:R-:W-:-:S07]  /*10740*/  IMAD.MOV.U32 R13, RZ, RZ, RZ ;  /* 0x000000ffff0d7224 */ /* 0x000fce00078e00ff */
[----:B------:R-:W-:-:S07]  /*10750*/  LEPC R20, `(.L_x_2867) ;  /* 0x000000001014794e */ /* 0x000fce0000000000 */
[----:B01-3-5:R-:W-:Y:S05]  /*10760*/  CALL.ABS.NOINC R2 ;  /* 0x0000000002007343 */ /* 0x02bfea0003c00000 */
.L_x_2867:
[----:B------:R-:W-:Y:S01]  /*10770*/  CS2R R2, SRZ ;  /* 0x0000000000027805 */ /* 0x000fe2000001ff00 */
[----:B------:R-:W-:Y:S06]  /*10780*/  BRA `(.L_x_2840) ;  /* 0x0000000000147947 */ /* 0x000fec0003800000 */
.L_x_2864:
[----:B------:R-:W4:Y:S02]  /*10790*/  LDG.E.64 R2, desc[UR36][R22.64] ;  /* 0x0000002416027981 */ /* 0x000f24000c1e1b00 */
[----:B----4-:R-:W0:Y:S01]  /*107a0*/  I2F.F64.U64 R2, R2 ;  /* 0x0000000200027312 */ /* 0x010e220000301800 */
[----:B------:R-:W-:Y:S05]  /*107b0*/  BRA `(.L_x_2840) ;  /* 0x0000000000087947 */ /* 0x000fea0003800000 */
.L_x_2863:
[----:B------:R-:W4:Y:S02]  /*107c0*/  LDG.E R2, desc[UR36][R22.64] ;  /* 0x0000002416027981 */ /* 0x000f24000c1e1900 */
[----:B----4-:R-:W0:Y:S02]  /*107d0*/  I2F.F64.U32 R2, R2 ;  /* 0x0000000200027312 */ /* 0x010e240000201800 */
.L_x_2840:
[----:B------:R-:W1:Y:S01]  /*107e0*/  LDC.U8 R6, c[0x0][0x4a8] ;  /* 0x00012a00ff067b82 */ /* 0x000e620000000000 */
[----:B------:R-:W-:Y:S02]  /*107f0*/  ULDC.64 UR4, c[0x0][0x498] ;  /* 0x0001260000047ab9 */ /* 0x000fe40000000a00 */
[----:B0---45:R-:W-:Y:S01]  /*10800*/  DSETP.GE.AND P0, PT, R2, UR4, PT ;  /* 0x0000000402007e2a */ /* 0x031fe2000bf06000 */
[----:B------:R-:W-:-:S05]  /*10810*/  ULDC.64 UR4, c[0x0][0x490] ;  /* 0x0001240000047ab9 */ /* 0x000fca0000000a00 */
[----:B------:R-:W-:-:S06]  /*10820*/  DSETP.GTU.AND P0, PT, R2, UR4, !P0 ;  /* 0x0000000402007e2a */ /* 0x000fcc000c70c000 */
[----:B-123--:R-:W-:Y:S02]  /*10830*/  FSEL R4, R18, RZ, P0 ;  /* 0x000000ff12047208 */ /* 0x00efe40000000000 */
        /* <DEDUP_REMOVED lines=13> */
[----:B0-----:R-:W-:Y:S01]  /*10910*/  STG.E.U8 desc[UR36][R16.64], R5 ;  /* 0x0000000510007986 */ /* 0x001fe2000c101124 */
[----:B------:R-:W-:Y:S05]  /*10920*/  EXIT ;  /* 0x000000000000794d */ /* 0x000fea0003800000 */
.L_x_2871:
[----:B------:R-:W0:Y:S02]  /*10930*/  F2I.S64.F64.TRUNC R4, R4 ;  /* 0x0000000400047311 */ /* 0x000e24000030d900 */
[----:B0-----:R-:W-:-:S05]  /*10940*/  IMAD.MOV.U32 R3, RZ, RZ, R4 ;  /* 0x000000ffff037224 */ /* 0x001fca00078e0004 */
[----:B------:R-:W-:Y:S01]  /*10950*/  STG.E.U8 desc[UR36][R16.64], R3 ;  /* 0x0000000310007986 */ /* 0x000fe2000c101124 */
[----:B------:R-:W-:Y:S05]  /*10960*/  EXIT ;  /* 0x000000000000794d */ /* 0x000fea0003800000 */
.L_x_2870:
[----:B------:R-:W-:-:S13]  /*10970*/  ISETP.NE.AND P0, PT, R0, 0x2, PT ;  /* 0x000000020000780c */ /* 0x000fda0003f05270 */
[----:B------:R-:W-:Y:S05]  /*10980*/  @!P0 BRA `(.L_x_2873) ;  /* 0x0000000000288947 */ /* 0x000fea0003800000 */
[----:B------:R-:W-:-:S13]  /*10990*/  ISETP.NE.AND P0, PT, R0, 0x3, PT ;  /* 0x000000030000780c */ /* 0x000fda0003f05270 */
[----:B------:R-:W-:Y:S05]  /*109a0*/  @!P0 BRA `(.L_x_2874) ;  /* 0x0000000000148947 */ /* 0x000fea0003800000 */
[----:B------:R-:W-:-:S13]  /*109b0*/  ISETP.NE.AND P0, PT, R0, 0x4, PT ;  /* 0x000000040000780c */ /* 0x000fda0003f05270 */
[----:B------:R-:W-:Y:S05]  /*109c0*/  @P0 BRA `(.L_x_2872) ;  /* 0x0000000c00880947 */ /* 0x000fea0003800000 */
[----:B------:R-:W0:Y:S02]  /*109d0*/  F2I.S64.F64.TRUNC R4, R4 ;  /* 0x0000000400047311 */ /* 0x000e24000030d900 */
[----:B0-----:R-:W-:Y:S01]  /*109e0*/  STG.E.64 desc[UR36][R16.64], R4 ;  /* 0x0000000410007986 */ /* 0x001fe2000c101b24 */
[----:B------:R-:W-:Y:S05]  /*109f0*/  EXIT ;  /* 0x000000000000794d */ /* 0x000fea0003800000 */
.L_x_2874:
[----:B------:R-:W0:Y:S02]  /*10a00*/  F2I.F64.TRUNC R5, R4 ;  /* 0x0000000400057311 */ /* 0x000e24000030d100 */
[----:B0-----:R-:W-:Y:S01]  /*10a10*/  STG.E desc[UR36][R16.64], R5 ;  /* 0x0000000510007986 */ /* 0x001fe2000c101924 */
[----:B------:R-:W-:Y:S05]  /*10a20*/  EXIT ;  /* 0x000000000000794d */ /* 0x000fea0003800000 */
.L_x_2873:
[----:B------:R-:W0:Y:S02]  /*10a30*/  F2I.F64.TRUNC R5, R4 ;  /* 0x0000000400057311 */ /* 0x000e24000030d100 */
[----:B0-----:R-:W-:Y:S01]  /*10a40*/  STG.E.U16 desc[UR36][R16.64], R5 ;  /* 0x0000000510007986 */ /* 0x001fe2000c101524 */
[----:B------:R-:W-:Y:S05]  /*10a50*/  EXIT ;  /* 0x000000000000794d */ /* 0x000fea0003800000 */
.L_x_2869:
        /* <DEDUP_REMOVED lines=11> */
[----:B------:R-:W-:Y:S01]  /*10b10*/  STG.E desc[UR36][R16.64], R3 ;  /* 0x0000000310007986 */ /* 0x000fe2000c101924 */
[----:B------:R-:W-:Y:S05]  /*10b20*/  EXIT ;  /* 0x000000000000794d */ /* 0x000fea0003800000 */
.L_x_2876:
[----:B------:R-:W-:Y:S01]  /*10b30*/  UMOV UR4, 0xf0000000 ;  /* 0xf000000000047882 */ /* 0x000fe20000000000 */
[----:B------:R-:W-:Y:S01]  /*10b40*/  UMOV UR5, 0x380fffff ;  /* 0x380fffff00057882 */ /* 0x000fe20000000000 */
[----:B------:R-:W0:Y:S01]  /*10b50*/  F2F.F32.F64 R0, R4 ;  /* 0x0000000400007310 */ /* 0x000e220000301000 */
[----:B------:R-:W-:-:S14]  /*10b60*/  DSETP.GEU.AND P0, PT, |R4|, UR4, PT ;  /* 0x0000000404007e2a */ /* 0x000fdc000bf0e200 */
[----:B0-----:R-:W-:-:S05]  /*10b70*/  @!P0 FMUL R0, R0, 1.175494350822287508e-38 ;  /* 0x0080000000008820 */ /* 0x001fca0000400000 */
[----:B------:R-:W-:-:S05]  /*10b80*/  F2FP.F16.F32.PACK_AB R0, RZ, R0 ;  /* 0x00000000ff00723e */ /* 0x000fca00000000ff */
[----:B------:R-:W-:Y:S01]  /*10b90*/  STG.E.U16 desc[UR36][R16.64], R0 ;  /* 0x0000000010007986 */ /* 0x000fe2000c101524 */
[----:B------:R-:W-:Y:S05]  /*10ba0*/  EXIT ;  /* 0x000000000000794d */ /* 0x000fea0003800000 */
.L_x_2875:
        /* <DEDUP_REMOVED lines=12> */
[----:B------:R-:W-:Y:S01]  /*10c70*/  STG.E.64 desc[UR36][R16.64], R2 ;  /* 0x0000000210007986 */ /* 0x000fe2000c101b24 */
[----:B------:R-:W-:Y:S05]  /*10c80*/  EXIT ;  /* 0x000000000000794d */ /* 0x000fea0003800000 */
.L_x_2878:
[----:B------:R-:W-:Y:S01]  /*10c90*/  UMOV UR4, 0xf0000000 ;  /* 0xf000000000047882 */ /* 0x000fe20000000000 */
[----:B------:R-:W-:Y:S01]  /*10ca0*/  UMOV UR5, 0x380fffff ;  /* 0x380fffff00057882 */ /* 0x000fe20000000000 */
[----:B------:R-:W0:Y:S01]  /*10cb0*/  F2F.F32.F64 R0, R4 ;  /* 0x0000000400007310 */ /* 0x000e220000301000 */
[----:B------:R-:W-:-:S14]  /*10cc0*/  DSETP.GEU.AND P0, PT, |R4|, UR4, PT ;  /* 0x0000000404007e2a */ /* 0x000fdc000bf0e200 */
[----:B0-----:R-:W-:-:S05]  /*10cd0*/  @!P0 FMUL R0, R0, 1.175494350822287508e-38 ;  /* 0x0080000000008820 */ /* 0x001fca0000400000 */
[----:B------:R-:W-:-:S04]  /*10ce0*/  F2FP.F16.F32.PACK_AB R3, RZ, R0 ;  /* 0x00000000ff03723e */ /* 0x000fc800000000ff */
[----:B------:R-:W-:-:S05]  /*10cf0*/  PRMT R3, R3, 0x5410, RZ ;  /* 0x0000541003037816 */ /* 0x000fca00000000ff */
[----:B------:R-:W-:Y:S01]  /*10d00*/  STG.E desc[UR36][R16.64], R3 ;  /* 0x0000000310007986 */ /* 0x000fe2000c101924 */
[----:B------:R-:W-:Y:S05]  /*10d10*/  EXIT ;  /* 0x000000000000794d */ /* 0x000fea0003800000 */
.L_x_2877:
[----:B------:R-:W-:Y:S01]  /*10d20*/  STG.E.64 desc[UR36][R16.64], R4 ;  /* 0x0000000410007986 */ /* 0x000fe2000c101b24 */
[----:B------:R-:W-:Y:S05]  /*10d30*/  EXIT ;  /* 0x000000000000794d */ /* 0x000fea0003800000 */
.L_x_2868:
        /* <DEDUP_REMOVED lines=10> */
[----:B------:R-:W-:Y:S01]  /*10de0*/  STG.E.U8 desc[UR36][R16.64], R3 ;  /* 0x0000000310007986 */ /* 0x000fe2000c101124 */
[----:B------:R-:W-:Y:S05]  /*10df0*/  EXIT ;  /* 0x000000000000794d */ /* 0x000fea0003800000 */
.L_x_2881:
[----:B------:R-:W-:-:S05]  /*10e00*/  CS2R R6, SRZ ;  /* 0x0000000000067805 */ /* 0x000fca000001ff00 */
[----:B------:R-:W-:Y:S01]  /*10e10*/  STG.E.128 desc[UR36][R16.64], R4 ;  /* 0x0000000410007986 */ /* 0x000fe2000c101d24 */
[----:B------:R-:W-:Y:S05]  /*10e20*/  EXIT ;  /* 0x000000000000794d */ /* 0x000fea0003800000 */
.L_x_2880:
        /* <DEDUP_REMOVED lines=25> */
.L_x_2885:
[----:B------:R-:W-:Y:S05]  /*10fc0*/  BSYNC B0 ;  /* 0x0000000000007941 */ /* 0x000fea0003800000 */
.L_x_2884:
[----:B------:R-:W-:-:S05]  /*10fd0*/  LOP3.LUT R3, R0, R3, RZ, 0xfc, !PT ;  /* 0x0000000300037212 */ /* 0x000fca00078efcff */
[----:B------:R-:W-:Y:S01]  /*10fe0*/  STG.E.U8 desc[UR36][R16.64], R3 ;  /* 0x0000000310007986 */ /* 0x000fe2000c101124 */
[----:B------:R-:W-:Y:S05]  /*10ff0*/  EXIT ;  /* 0x000000000000794d */ /* 0x000fea0003800000 */
.L_x_2883:
        /* <DEDUP_REMOVED lines=17> */
.L_x_2887:
[----:B------:R-:W-:Y:S01]  /*11110*/  IMAD.MOV.U32 R0, RZ, RZ, 0x7f ;  /* 0x0000007fff007424 */ /* 0x000fe200078e00ff */
[----:B------:R-:W-:-:S04]  /*11120*/  ISETP.GT.U32.AND P0, PT, R2, 0x7f800000, PT ;  /* 0x7f8000000200780c */ /* 0x000fc80003f04070 */
[----:B------:R-:W-:-:S09]  /*11130*/  SEL R0, R0, 0x7c, P0 ;  /* 0x0000007c00007807 */ /* 0x000fd20000000000 */
.L_x_2888:
[----:B------:R-:W-:Y:S05]  /*11140*/  BSYNC B0 ;  /* 0x0000000000007941 */ /* 0x000fea0003800000 */
.L_x_2886:
[----:B------:R-:W-:-:S04]  /*11150*/  LOP3.LUT R2, R3, 0x80000000, RZ, 0xc0, !PT ;  /* 0x8000000003027812 */ /* 0x000fc800078ec0ff */
[----:B------:R-:W-:-:S04]  /*11160*/  SHF.R.U32.HI R3, RZ, 0x18, R2 ;  /* 0x00000018ff037819 */ /* 0x000fc80000011602 */
[----:B------:R-:W-:-:S05]  /*11170*/  LOP3.LUT R3, R0, R3, RZ, 0xfc, !PT ;  /* 0x0000000300037212 */ /* 0x000fca00078efcff */
[----:B------:R-:W-:Y:S01]  /*11180*/  STG.E.U8 desc[UR36][R16.64], R3 ;  /* 0x0000000310007986 */ /* 0x000fe2000c101124 */
[----:B------:R-:W-:Y:S05]  /*11190*/  EXIT ;  /* 0x000000000000794d */ /* 0x000fea0003800000 */
.L_x_2882:
[----:B------:R-:W-:Y:S01]  /*111a0*/  UMOV UR4, 0xf0000000 ;  /* 0xf000000000047882 */ /* 0x000fe20000000000 */
[----:B------:R-:W-:Y:S01]  /*111b0*/  UMOV UR5, 0x380fffff ;  /* 0x380fffff00057882 */ /* 0x000fe20000000000 */
[----:B------:R-:W0:Y:S01]  /*111c0*/  F2F.F32.F64 R0, R4 ;  /* 0x0000000400007310 */ /* 0x000e220000301000 */
[----:B------:R-:W-:-:S14]  /*111d0*/  DSETP.GEU.AND P0, PT, |R4|, UR4, PT ;  /* 0x0000000404007e2a */ /* 0x000fdc000bf0e200 */
[----:B0-----:R-:W-:-:S05]  /*111e0*/  @!P0 FMUL R0, R0, 1.175494350822287508e-38 ;  /* 0x0080000000008820 */ /* 0x001fca0000400000 */
[----:B------:R-:W-:-:S05]  /*111f0*/  F2FP.BF16.F32.PACK_AB R0, RZ, R0 ;  /* 0x00000000ff00723e */ /* 0x000fca00000010ff */
[----:B------:R-:W-:Y:S01]  /*11200*/  STG.E.U16 desc[UR36][R16.64], R0 ;  /* 0x0000000010007986 */ /* 0x000fe2000c101524 */
[----:B------:R-:W-:Y:S05]  /*11210*/  EXIT ;  /* 0x000000000000794d */ /* 0x000fea0003800000 */
.L_x_2879:
        /* <DEDUP_REMOVED lines=9> */
[----:B0-----:R-:W-:Y:S01]  /*112b0*/  STG.E.U16 desc[UR36][R16.64], R5 ;  /* 0x0000000510007986 */ /* 0x001fe2000c101524 */
[----:B------:R-:W-:Y:S05]  /*112c0*/  EXIT ;  /* 0x000000000000794d */ /* 0x000fea0003800000 */
.L_x_2891:
        /* <DEDUP_REMOVED lines=21> */
.L_x_2894:
[----:B------:R-:W-:-:S04]  /*11420*/  LOP3.LUT R2, R3, 0x80000000, RZ, 0xc0, !PT ;  /* 0x8000000003027812 */ /* 0x000fc800078ec0ff */
[----:B------:R-:W-:-:S04]  /*11430*/  SHF.R.U32.HI R3, RZ, 0x18, R2 ;  /* 0x00000018ff037819 */ /* 0x000fc80000011602 */
[----:B------:R-:W-:-:S04]  /*11440*/  LOP3.LUT R0, R0, R3, RZ, 0xfc, !PT ;  /* 0x0000000300007212 */ /* 0x000fc800078efcff */
[----:B------:R-:W-:-:S07]  /*11450*/  PRMT R8, R0, 0x7610, R8 ;  /* 0x0000761000087816 */ /* 0x000fce0000000008 */
.L_x_2893:
[----:B------:R-:W-:Y:S05]  /*11460*/  BSYNC B0 ;  /* 0x0000000000007941 */ /* 0x000fea0003800000 */
.L_x_2892:
[----:B------:R-:W-:Y:S01]  /*11470*/  STG.E.U8 desc[UR36][R16.64], R8 ;  /* 0x0000000810007986 */ /* 0x000fe2000c101124 */
[----:B------:R-:W-:Y:S05]  /*11480*/  EXIT ;  /* 0x000000000000794d */ /* 0x000fea0003800000 */
.L_x_2890:
        /* <DEDUP_REMOVED lines=21> */
.L_x_2897:
[----:B------:R-:W-:-:S04]  /*115e0*/  LOP3.LUT R2, R3, 0x80000000, RZ, 0xc0, !PT ;  /* 0x8000000003027812 */ /* 0x000fc800078ec0ff */
[----:B------:R-:W-:-:S04]  /*115f0*/  SHF.R.U32.HI R3, RZ, 0x18, R2 ;  /* 0x00000018ff037819 */ /* 0x000fc80000011602 */
[----:B------:R-:W-:-:S04]  /*11600*/  LOP3.LUT R0, R0, R3, RZ, 0xfc, !PT ;  /* 0x0000000300007212 */ /* 0x000fc800078efcff */
[----:B------:R-:W-:-:S07]  /*11610*/  PRMT R8, R0, 0x7610, R8 ;  /* 0x0000761000087816 */ /* 0x000fce0000000008 */
.L_x_2896:
[----:B------:R-:W-:Y:S05]  /*11620*/  BSYNC B0 ;  /* 0x0000000000007941 */ /* 0x000fea0003800000 */
.L_x_2895:
[----:B------:R-:W-:Y:S01]  /*11630*/  STG.E.U8 desc[UR36][R16.64], R8 ;  /* 0x0000000810007986 */ /* 0x000fe2000c101124 */
[----:B------:R-:W-:Y:S05]  /*11640*/  EXIT ;  /* 0x000000000000794d */ /* 0x000fea0003800000 */
.L_x_2889:
        /* <DEDUP_REMOVED lines=26> */
.L_x_2872:
        /* <DEDUP_REMOVED lines=16> */
.L_x_2900:
[----:B------:R-:W-:Y:S05]  /*118f0*/  EXIT ;  /* 0x000000000000794d */ /* 0x000fea0003800000 */
.L_x_2899:
[----:B------:R-:W0:Y:S02]  /*11900*/  F2I.U64.F64.TRUNC R4, R4 ;  /* 0x0000000400047311 */ /* 0x000e24000030d800 */
[----:B0-----:R-:W-:Y:S01]  /*11910*/  STG.E.64 desc[UR36][R16.64], R4 ;  /* 0x0000000410007986 */ /* 0x001fe2000c101b24 */
[----:B------:R-:W-:Y:S05]  /*11920*/  EXIT ;  /* 0x000000000000794d */ /* 0x000fea0003800000 */
.L_x_2898:
[----:B------:R-:W0:Y:S02]  /*11930*/  F2I.U32.F64.TRUNC R5, R4 ;  /* 0x0000000400057311 */ /* 0x000e24000030d000 */
[----:B0-----:R-:W-:Y:S01]  /*11940*/  STG.E desc[UR36][R16.64], R5 ;  /* 0x0000000510007986 */ /* 0x001fe2000c101924 */
[----:B------:R-:W-:Y:S05]  /*11950*/  EXIT ;  /* 0x000000000000794d */ /* 0x000fea0003800000 */
.L_x_2901:
        /* <DEDUP_REMOVED lines=10> */
.L_x_3368:


//--------------------- .text._ZN2at6native27unrolled_elementwise_kernelIZZZNS0_65_GLOBAL__N__eb3311e5_27_ActivationHardtanhKernel_cu_f5210f67_355124hardtanh_backward_kernelERNS_14TensorIteratorERKN3c106ScalarES8_ENKUlvE_clEvENKUlvE_clEvEUlddE_St5arrayIPcLm3EELi4E23TrivialOffsetCalculatorILi2EjESF_ILi1EjENS0_6memory12LoadWithCastILi2EEENSI_13StoreWithCastILi1EEEEEviT_T0_T2_T3_T4_T5_ --------------------------
	.section	.text._ZN2at6native27unrolled_elementwise_kernelIZZZNS0_65_GLOBAL__N__eb3311e5_27_ActivationHardtanhKernel_cu_f5210f67_355124hardtanh_backward_kernelERNS_14TensorIteratorERKN3c106ScalarES8_ENKUlvE_clEvENKUlvE_clEvEUlddE_St5arrayIPcLm3EELi4E23TrivialOffsetCalculatorILi2EjESF_ILi1EjENS0_6memory12LoadWithCastILi2EEENSI_13StoreWithCastILi1EEEEEviT_T0_T2_T3_T4_T5_,"ax",@progbits
	.align	128
        .global         _ZN2at6native27unrolled_elementwise_kernelIZZZNS0_65_GLOBAL__N__eb3311e5_27_ActivationHardtanhKernel_cu_f5210f67_355124hardtanh_backward_kernelERNS_14TensorIteratorERKN3c106ScalarES8_ENKUlvE_clEvENKUlvE_clEvEUlddE_St5arrayIPcLm3EELi4E23TrivialOffsetCalculatorILi2EjESF_ILi1EjENS0_6memory12LoadWithCastILi2EEENSI_13StoreWithCastILi1EEEEEviT_T0_T2_T3_T4_T5_
        .type           _ZN2at6native27unrolled_elementwise_kernelIZZZNS0_65_GLOBAL__N__eb3311e5_27_ActivationHardtanhKernel_cu_f5210f67_355124hardtanh_backward_kernelERNS_14TensorIteratorERKN3c106ScalarES8_ENKUlvE_clEvENKUlvE_clEvEUlddE_St5arrayIPcLm3EELi4E23TrivialOffsetCalculatorILi2EjESF_ILi1EjENS0_6memory12LoadWithCastILi2EEENSI_13StoreWithCastILi1EEEEEviT_T0_T2_T3_T4_T5_,@function
        .size           _ZN2at6native27unrolled_elementwise_kernelIZZZNS0_65_GLOBAL__N__eb3311e5_27_ActivationHardtanhKernel_cu_f5210f67_355124hardtanh_backward_kernelERNS_14TensorIteratorERKN3c106ScalarES8_ENKUlvE_clEvENKUlvE_clEvEUlddE_St5arrayIPcLm3EELi4E23TrivialOffsetCalculatorILi2EjESF_ILi1EjENS0_6memory12LoadWithCastILi2EEENSI_13StoreWithCastILi1EEEEEviT_T0_T2_T3_T4_T5_,(.L_x_3369 - _ZN2at6native27unrolled_elementwise_kernelIZZZNS0_65_GLOBAL__N__eb3311e5_27_ActivationHardtanhKernel_cu_f5210f67_355124hardtanh_backward_kernelERNS_14TensorIteratorERKN3c106ScalarES8_ENKUlvE_clEvENKUlvE_clEvEUlddE_St5arrayIPcLm3EELi4E23TrivialOffsetCalculatorILi2EjESF_ILi1EjENS0_6memory12LoadWithCastILi2EEENSI_13StoreWithCastILi1EEEEEviT_T0_T2_T3_T4_T5_)
        .other          _ZN2at6native27unrolled_elementwise_kernelIZZZNS0_65_GLOBAL__N__eb3311e5_27_ActivationHardtanhKernel_cu_f5210f67_355124hardtanh_backward_kernelERNS_14TensorIteratorERKN3c106ScalarES8_ENKUlvE_clEvENKUlvE_clEvEUlddE_St5arrayIPcLm3EELi4E23TrivialOffsetCalculatorILi2EjESF_ILi1EjENS0_6memory12LoadWithCastILi2EEENSI_13StoreWithCastILi1EEEEEviT_T0_T2_T3_T4_T5_,@"STO_CUDA_ENTRY STV_DEFAULT"
_ZN2at6native27unrolled_elementwise_kernelIZZZNS0_65_GLOBAL__N__eb3311e5_27_ActivationHardtanhKernel_cu_f5210f67_355124hardtanh_backward_kernelERNS_14TensorIteratorERKN3c106ScalarES8_ENKUlvE_clEvENKUlvE_clEvEUlddE_St5arrayIPcLm3EELi4E23TrivialOffsetCalculatorILi2EjESF_ILi1EjENS0_6memory12LoadWithCastILi2EEENSI_13StoreWithCastILi1EEEEEviT_T0_T2_T3_T4_T5_:
.text._ZN2at6native27unrolled_elementwise_kernelIZZZNS0_65_GLOBAL__N__eb3311e5_27_ActivationHardtanhKernel_cu_f5210f67_355124hardtanh_backward_kernelERNS_14TensorIteratorERKN3c106ScalarES8_ENKUlvE_clEvENKUlvE_clEvEUlddE_St5arrayIPcLm3EELi4E23TrivialOffsetCalculatorILi2EjESF_ILi1EjENS0_6memory12LoadWithCastILi2EEENSI_13StoreWithCastILi1EEEEEviT_T0_T2_T3_T4_T5_:
[----:B------:R-:W0:Y:S01]  /*0000*/  LDC R1, c[0x0][0x28] ;  /* 0x00000a00ff017b82 */ /* 0x000e220000000800 */
[----:B------:R-:W1:Y:S07]  /*0010*/  S2R R22, SR_CTAID.X ;  /* 0x0000000000167919 */ /* 0x000e6e0000002500 */
[----:B------:R-:W1:Y:S01]  /*0020*/  LDC R3, c[0x0][0x210] ;  /* 0x00008400ff037b82 */ /* 0x000e620000000800 */
[----:B------:R-:W-:Y:S01]  /*0030*/  ULDC.64 UR36, c[0x0][0x208] ;  /* 0x0000820000247ab9 */ /* 0x000fe20000000a00 */
[----:B------:R-:W-:Y:S01]  /*0040*/  BSSY B6, `(.L_x_2902) ;  /* 0x00001f2000067945 */ /* 0x000fe20003800000 */
[----:B------:R-:W2:Y:S01]  /*0050*/  S2R R33, SR_TID.X ;  /* 0x0000000000217919 */ /* 0x000ea20000002100 */
[----:B------:R-:W-:-:S02]  /*0060*/  CS2R R34, SRZ ;  /* 0x0000000000227805 */ /* 0x000fc4000001ff00 */
[----:B------:R-:W-:Y:S02]  /*0070*/  CS2R R30, SRZ ;  /* 0x00000000001e7805 */ /* 0x000fe4000001ff00 */
[----:B------:R-:W-:Y:S01]  /*0080*/  CS2R R36, SRZ ;  /* 0x0000000000247805 */ /* 0x000fe2000001ff00 */
        /* <DEDUP_REMOVED lines=25> */
.L_x_2907:
[----:B------:R-:W2:Y:S02]  /*0220*/  LDG.E.U8 R4, desc[UR36][R4.64] ;  /* 0x0000002404047981 */ /* 0x000ea4000c1e1100 */
[----:B--2---:R0:W1:Y:S01]  /*0230*/  I2F.F64.U16 R30, R4 ;  /* 0x00000004001e7312 */ /* 0x0040620000101800 */
[----:B------:R-:W-:Y:S05]  /*0240*/  BRA `(.L_x_2909) ;  /* 0x0000000c00747947 */ /* 0x000fea0003800000 */
.L_x_2906:
        /* <DEDUP_REMOVED lines=9> */
.L_x_2911:
[----:B------:R-:W2:Y:S02]  /*02e0*/  LDG.E R4, desc[UR36][R4.64] ;  /* 0x0000002404047981 */ /* 0x000ea4000c1e1900 */
[----:B--2---:R1:W2:Y:S01]  /*02f0*/  I2F.F64 R30, R4 ;  /* 0x00000004001e7312 */ /* 0x0042a20000201c00 */
[----:B------:R-:W-:Y:S05]  /*0300*/  BRA `(.L_x_2909) ;  /* 0x0000000c00447947 */ /* 0x000fea0003800000 */
.L_x_2910:
[----:B------:R-:W2:Y:S02]  /*0310*/  LDG.E.U16 R4, desc[UR36][R4.64] ;  /* 0x0000002404047981 */ /* 0x000ea4000c1e1500 */
[----:B--2---:R3:W4:Y:S01]  /*0320*/  I2F.F64.S16 R30, R4 ;  /* 0x00000004001e7312 */ /* 0x0047220000101c00 */
[----:B------:R-:W-:Y:S05]  /*0330*/  BRA `(.L_x_2909) ;  /* 0x0000000c00387947 */ /* 0x000fea0003800000 */
.L_x_2905:
        /* <DEDUP_REMOVED lines=10> */
.L_x_2913:
[----:B------:R-:W2:Y:S02]  /*03e0*/  LDG.E.U16 R0, desc[UR36][R4.64] ;  /* 0x0000002404007981 */ /* 0x000ea4000c1e1500 */
[----:B--2---:R-:W-:-:S05]  /*03f0*/  HADD2.F32 R0, -RZ, R0.H0_H0 ;  /* 0x20000000ff007230 */ /* 0x004fca0000004100 */
[----:B------:R-:W-:-:S04]  /*0400*/  FMUL.FTZ R0, R0, 1 ;  /* 0x3f80000000007820 */ /* 0x000fc80000410000 */
[----:B------:R0:W1:Y:S01]  /*0410*/  F2F.F64.F32 R30, R0 ;  /* 0x00000000001e7310 */ /* 0x0000620000201800 */
[----:B------:R-:W-:Y:S05]  /*0420*/  BRA `(.L_x_2909) ;  /* 0x0000000800fc7947 */ /* 0x000fea0003800000 */
.L_x_2912:
        /* <DEDUP_REMOVED lines=10> */
.L_x_2915:
[----:B------:R-:W2:Y:S02]  /*04d0*/  LDG.E.U16 R4, desc[UR36][R4.64] ;  /* 0x0000002404047981 */ /* 0x000ea4000c1e1500 */
[----:B--2---:R-:W-:-:S05]  /*04e0*/  HADD2.F32 R0, -RZ, R4.H0_H0 ;  /* 0x20000004ff007230 */ /* 0x004fca0000004100 */
[----:B------:R-:W-:-:S04]  /*04f0*/  FMUL.FTZ R0, R0, 1 ;  /* 0x3f80000000007820 */ /* 0x000fc80000410000 */
[----:B------:R0:W1:Y:S01]  /*0500*/  F2F.F64.F32 R30, R0 ;  /* 0x00000000001e7310 */ /* 0x0000620000201800 */
[----:B------:R-:W-:Y:S05]  /*0510*/  BRA `(.L_x_2909) ;  /* 0x0000000800c07947 */ /* 0x000fea0003800000 */
.L_x_2914:
[----:B------:R0:W5:Y:S01]  /*0520*/  LDG.E.64 R30, desc[UR36][R4.64] ;  /* 0x00000024041e7981 */ /* 0x000162000c1e1b00 */
[----:B------:R-:W-:Y:S05]  /*0530*/  BRA `(.L_x_2909) ;  /* 0x0000000800b87947 */ /* 0x000fea0003800000 */
.L_x_2904:
        /* <DEDUP_REMOVED lines=13> */
.L_x_2918:
[----:B------:R0:W5:Y:S01]  /*0610*/  LDG.E.64 R30, desc[UR36][R4.64] ;  /* 0x00000024041e7981 */ /* 0x000162000c1e1b00 */
[----:B------:R-:W-:Y:S05]  /*0620*/  BRA `(.L_x_2909) ;  /* 0x00000008007c7947 */ /* 0x000fea0003800000 */
.L_x_2917:
        /* <DEDUP_REMOVED lines=28> */
.L_x_2920:
        /* <DEDUP_REMOVED lines=12> */
[----:B------:R-:W-:-:S05]  /*08b0*/  LOP3.LUT R0, R3, 0x80000000, R0, 0xf8, !PT ;  /* 0x8000000003007812 */ /* 0x000fca00078ef800 */
[----:B------:R-:W-:-:S04]  /*08c0*/  FMUL.FTZ R0, R0, 1 ;  /* 0x3f80000000007820 */ /* 0x000fc80000410000 */
[----:B------:R0:W1:Y:S01]  /*08d0*/  F2F.F64.F32 R30, R0 ;  /* 0x00000000001e7310 */ /* 0x0000620000201800 */
[----:B------:R-:W-:Y:S05]  /*08e0*/  BRA `(.L_x_2909) ;  /* 0x0000000400cc7947 */ /* 0x000fea0003800000 */
.L_x_2919:
[----:B------:R-:W2:Y:S02]  /*08f0*/  LDG.E.U16 R0, desc[UR36][R4.64] ;  /* 0x0000002404007981 */ /* 0x000ea4000c1e1500 */
[----:B--2---:R-:W-:-:S04]  /*0900*/  IMAD.U32 R0, R0, 0x10000, RZ ;  /* 0x0001000000007824 */ /* 0x004fc800078e00ff */
[----:B------:R-:W-:-:S04]  /*0910*/  FMUL.FTZ R0, R0, 1 ;  /* 0x3f80000000007820 */ /* 0x000fc80000410000 */
[----:B------:R0:W1:Y:S01]  /*0920*/  F2F.F64.F32 R30, R0 ;  /* 0x00000000001e7310 */ /* 0x0000620000201800 */
[----:B------:R-:W-:Y:S05]  /*0930*/  BRA `(.L_x_2909) ;  /* 0x0000000400b87947 */ /* 0x000fea0003800000 */
.L_x_2916:
        /* <DEDUP_REMOVED lines=11> */
.L_x_2923:
        /* <DEDUP_REMOVED lines=21> */
.L_x_2927:
[----:B------:R-:W-:Y:S05]  /*0b40*/  BSYNC B1 ;  /* 0x0000000000017941 */ /* 0x000fea0003800000 */
.L_x_2926:
[----:B------:R-:W-:Y:S01]  /*0b50*/  LEA R5, R0, 0x3b800000, 0x17 ;  /* 0x3b80000000057811 */ /* 0x000fe200078eb8ff */
[----:B------:R-:W-:-:S05]  /*0b60*/  IMAD.SHL.U32 R0, R3, 0x100000, RZ ;  /* 0x0010000003007824 */ /* 0x000fca00078e00ff */
[----:B------:R-:W-:-:S07]  /*0b70*/  LOP3.LUT R0, R5, R0, R6, 0xfe, !PT ;  /* 0x0000000005007212 */ /* 0x000fce00078efe06 */
.L_x_2925:
[----:B------:R-:W-:Y:S05]  /*0b80*/  BSYNC B0 ;  /* 0x0000000000007941 */ /* 0x000fea0003800000 */
.L_x_2924:
[----:B------:R-:W-:-:S04]  /*0b90*/  FMUL.FTZ R0, R0, 1 ;  /* 0x3f80000000007820 */ /* 0x000fc80000410000 */
[----:B------:R0:W1:Y:S01]  /*0ba0*/  F2F.F64.F32 R30, R0 ;  /* 0x00000000001e7310 */ /* 0x0000620000201800 */
[----:B------:R-:W-:Y:S05]  /*0bb0*/  BRA `(.L_x_2909) ;  /* 0x0000000400187947 */ /* 0x000fea0003800000 */
.L_x_2922:
        /* <DEDUP_REMOVED lines=21> */
.L_x_2931:
[----:B------:R-:W-:Y:S05]  /*0d10*/  BSYNC B1 ;  /* 0x0000000000017941 */ /* 0x000fea0003800000 */
.L_x_2930:
[----:B------:R-:W-:Y:S01]  /*0d20*/  LEA R5, R0, 0x37800000, 0x17 ;  /* 0x3780000000057811 */ /* 0x000fe200078eb8ff */
[----:B------:R-:W-:-:S05]  /*0d30*/  IMAD.SHL.U32 R0, R3, 0x200000, RZ ;  /* 0x0020000003007824 */ /* 0x000fca00078e00ff */
[----:B------:R-:W-:-:S07]  /*0d40*/  LOP3.LUT R0, R5, R0, R6, 0xfe, !PT ;  /* 0x0000000005007212 */ /* 0x000fce00078efe06 */
.L_x_2929:
[----:B------:R-:W-:Y:S05]  /*0d50*/  BSYNC B0 ;  /* 0x0000000000007941 */ /* 0x000fea0003800000 */
.L_x_2928:
[----:B------:R-:W-:-:S04]  /*0d60*/  FMUL.FTZ R0, R0, 1 ;  /* 0x3f80000000007820 */ /* 0x000fc80000410000 */
[----:B------:R0:W1:Y:S01]  /*0d70*/  F2F.F64.F32 R30, R0 ;  /* 0x00000000001e7310 */ /* 0x0000620000201800 */
[----:B------:R-:W-:Y:S05]  /*0d80*/  BRA `(.L_x_2909) ;  /* 0x0000000000a47947 */ /* 0x000fea0003800000 */
.L_x_2921:
        /* <DEDUP_REMOVED lines=14> */
.L_x_2935:
[----:B------:R-:W-:Y:S05]  /*0e70*/  BSYNC B0 ;  /* 0x0000000000007941 */ /* 0x000fea0003800000 */
.L_x_2934:
[----:B------:R-:W-:-:S04]  /*0e80*/  FMUL.FTZ R0, R0, 1 ;  /* 0x3f80000000007820 */ /* 0x000fc80000410000 */
[----:B------:R0:W1:Y:S01]  /*0e90*/  F2F.F64.F32 R30, R0 ;  /* 0x00000000001e7310 */ /* 0x0000620000201800 */
[----:B------:R-:W-:Y:S05]  /*0ea0*/  BRA `(.L_x_2909) ;  /* 0x00000000005c7947 */ /* 0x000fea0003800000 */
.L_x_2908:
        /* <DEDUP_REMOVED lines=16> */
.L_x_2936:
[----:B------:R-:W-:Y:S01]  /*0fb0*/  CS2R R30, SRZ ;  /* 0x00000000001e7805 */ /* 0x000fe2000001ff00 */
[----:B------:R-:W-:Y:S06]  /*0fc0*/  BRA `(.L_x_2909) ;  /* 0x0000000000147947 */ /* 0x000fec0003800000 */
.L_x_2933:
[----:B------:R-:W2:Y:S02]  /*0fd0*/  LDG.E.64 R30, desc[UR36][R4.64] ;  /* 0x00000024041e7981 */ /* 0x000ea4000c1e1b00 */
[----:B--2---:R-:W0:Y:S01]  /*0fe0*/  I2F.F64.U64 R30, R30 ;  /* 0x0000001e001e7312 */ /* 0x004e220000301800 */
[----:B------:R-:W-:Y:S05]  /*0ff0*/  BRA `(.L_x_2909) ;  /* 0x0000000000087947 */ /* 0x000fea0003800000 */
.L_x_2932:
[----:B------:R-:W2:Y:S02]  /*1000*/  LDG.E R4, desc[UR36][R4.64] ;  /* 0x0000002404047981 */ /* 0x000ea4000c1e1900 */
[----:B--2---:R0:W1:Y:S02]  /*1010*/  I2F.F64.U32 R30, R4 ;  /* 0x00000004001e7312 */ /* 0x0040640000201800 */
.L_x_2909:
[----:B01-3--:R-:W0:Y:S01]  /*1020*/  LDC.64 R4, c[0x0][0x240] ;  /* 0x00009000ff047b82 */ /* 0x00be220000000a00 */
        /* <DEDUP_REMOVED lines=16> */
[----:B---3--:R0:W1:Y:S01]  /*1130*/  I2F.F64.S16 R36, R4 ;  /* 0x0000000400247312 */ /* 0x0080620000101c00 */
[----:B------:R-:W-:Y:S05]  /*1140*/  BRA `(.L_x_2942) ;  /* 0x0000000c007c7947 */ /* 0x000fea0003800000 */
.L_x_2940:
[----:B------:R-:W3:Y:S02]  /*1150*/  LDG.E.U8 R4, desc[UR36][R4.64] ;  /* 0x0000002404047981 */ /* 0x000ee4000c1e1100 */
[----:B---3--:R3:W0:Y:S01]  /*1160*/  I2F.F64.U16 R36, R4 ;  /* 0x0000000400247312 */ /* 0x0086220000101800 */
[----:B------:R-:W-:Y:S05]  /*1170*/  BRA `(.L_x_2942) ;  /* 0x0000000c00707947 */ /* 0x000fea0003800000 */
.L_x_2939:
        /* <DEDUP_REMOVED lines=9> */
.L_x_2944:
[----:B------:R-:W3:Y:S02]  /*1210*/  LDG.E R4, desc[UR36][R4.64] ;  /* 0x0000002404047981 */ /* 0x000ee4000c1e1900 */
[----:B---3--:R0:W1:Y:S01]  /*1220*/  I2F.F64 R36, R4 ;  /* 0x0000000400247312 */ /* 0x0080620000201c00 */
[----:B------:R-:W-:Y:S05]  /*1230*/  BRA `(.L_x_2942) ;  /* 0x0000000c00407947 */ /* 0x000fea0003800000 */
.L_x_2943:
[----:B------:R-:W3:Y:S02]  /*1240*/  LDG.E.U16 R4, desc[UR36][R4.64] ;  /* 0x0000002404047981 */ /* 0x000ee4000c1e1500 */
[----:B---3--:R0:W1:Y:S01]  /*1250*/  I2F.F64.S16 R36, R4 ;  /* 0x0000000400247312 */ /* 0x0080620000101c00 */
[----:B------:R-:W-:Y:S05]  /*1260*/  BRA `(.L_x_2942) ;  /* 0x0000000c00347947 */ /* 0x000fea0003800000 */
.L_x_2938:
        /* <DEDUP_REMOVED lines=10> */
.L_x_2946:
[----:B------:R-:W3:Y:S02]  /*1310*/  LDG.E.U16 R0, desc[UR36][R4.64] ;  /* 0x0000002404007981 */ /* 0x000ee4000c1e1500 */
[----:B---3--:R-:W-:-:S05]  /*1320*/  HADD2.F32 R0, -RZ, R0.H0_H0 ;  /* 0x20000000ff007230 */ /* 0x008fca0000004100 */
[----:B------:R-:W-:-:S04]  /*1330*/  FMUL.FTZ R0, R0, 1 ;  /* 0x3f80000000007820 */ /* 0x000fc80000410000 */
[----:B------:R0:W1:Y:S01]  /*1340*/  F2F.F64.F32 R36, R0 ;  /* 0x0000000000247310 */ /* 0x0000620000201800 */
[----:B------:R-:W-:Y:S05]  /*1350*/  BRA `(.L_x_2942) ;  /* 0x0000000800f87947 */ /* 0x000fea0003800000 */
.L_x_2945:
        /* <DEDUP_REMOVED lines=10> */
.L_x_2948:
[----:B------:R-:W3:Y:S02]  /*1400*/  LDG.E.U16 R4, desc[UR36][R4.64] ;  /* 0x0000002404047981 */ /* 0x000ee4000c1e1500 */
[----:B---3--:R-:W-:-:S05]  /*1410*/  HADD2.F32 R0, -RZ, R4.H0_H0 ;  /* 0x20000004ff007230 */ /* 0x008fca0000004100 */
[----:B------:R-:W-:-:S04]  /*1420*/  FMUL.FTZ R0, R0, 1 ;  /* 0x3f80000000007820 */ /* 0x000fc80000410000 */
[----:B------:R0:W1:Y:S01]  /*1430*/  F2F.F64.F32 R36, R0 ;  /* 0x0000000000247310 */ /* 0x0000620000201800 */
[----:B------:R-:W-:Y:S05]  /*1440*/  BRA `(.L_x_2942) ;  /* 0x0000000800bc7947 */ /* 0x000fea0003800000 */
.L_x_2947:
[----:B------:R0:W5:Y:S01]  /*1450*/  LDG.E.64 R36, desc[UR36][R4.64] ;  /* 0x0000002404247981 */ /* 0x000162000c1e1b00 */
[----:B------:R-:W-:Y:S05]  /*1460*/  BRA `(.L_x_2942) ;  /* 0x0000000800b47947 */ /* 0x000fea0003800000 */
.L_x_2937:
        /* <DEDUP_REMOVED lines=13> */
.L_x_2951:
[----:B------:R0:W5:Y:S01]  /*1540*/  LDG.E.64 R36, desc[UR36][R4.64] ;  /* 0x0000002404247981 */ /* 0x000162000c1e1b00 */
[----:B------:R-:W-:Y:S05]  /*1550*/  BRA `(.L_x_2942) ;  /* 0x0000000800787947 */ /* 0x000fea0003800000 */
.L_x_2950:
        /* <DEDUP_REMOVED lines=28> */
.L_x_2953:
[----:B------:R-:W3:Y:S02]  /*1720*/  LDG.E.U8 R4, desc[UR36][R4.64] ;  /* 0x0000002404047981 */ /* 0x000ee4000c1e1100 */
[----:B---3--:R-:W-:-:S05]  /*1730*/  IMAD.SHL.U32 R0, R4, 0x2000000, RZ ;  /* 0x0200000004007824 */ /* 0x008fca00078e00ff */
        /* <DEDUP_REMOVED lines=13> */
.L_x_2952:
[----:B------:R-:W3:Y:S02]  /*1810*/  LDG.E.U16 R0, desc[UR36][R4.64] ;  /* 0x0000002404007981 */ /* 0x000ee4000c1e1500 */
[----:B---3--:R-:W-:-:S04]  /*1820*/  IMAD.U32 R0, R0, 0x10000, RZ ;  /* 0x0001000000007824 */ /* 0x008fc800078e00ff */
[----:B------:R-:W-:-:S04]  /*1830*/  FMUL.FTZ R0, R0, 1 ;  /* 0x3f80000000007820 */ /* 0x000fc80000410000 */
[----:B------:R0:W1:Y:S01]  /*1840*/  F2F.F64.F32 R36, R0 ;  /* 0x0000000000247310 */ /* 0x0000620000201800 */
[----:B------:R-:W-:Y:S05]  /*1850*/  BRA `(.L_x_2942) ;  /* 0x0000000400b87947 */ /* 0x000fea0003800000 */
.L_x_2949:
        /* <DEDUP_REMOVED lines=9> */
[----:B---3--:R0:W1:Y:S01]  /*18f0*/  I2F.F64.U16 R36, R4 ;  /* 0x0000000400247312 */ /* 0x0080620000101800 */
[----:B------:R-:W-:Y:S05]  /*1900*/  BRA `(.L_x_2942) ;  /* 0x00000004008c7947 */ /* 0x000fea0003800000 */
.L_x_2956:
        /* <DEDUP_REMOVED lines=21> */
.L_x_2960:
[----:B------:R-:W-:Y:S05]  /*1a60*/  BSYNC B1 ;  /* 0x0000000000017941 */ /* 0x000fea0003800000 */
.L_x_2959:
[----:B------:R-:W-:Y:S01]  /*1a70*/  LEA R5, R0, 0x3b800000, 0x17 ;  /* 0x3b80000000057811 */ /* 0x000fe200078eb8ff */
[----:B------:R-:W-:-:S05]  /*1a80*/  IMAD.SHL.U32 R0, R3, 0x100000, RZ ;  /* 0x0010000003007824 */ /* 0x000fca00078e00ff */
[----:B------:R-:W-:-:S07]  /*1a90*/  LOP3.LUT R0, R5, R0, R6, 0xfe, !PT ;  /* 0x0000000005007212 */ /* 0x000fce00078efe06 */
.L_x_2958:
[----:B------:R-:W-:Y:S05]  /*1aa0*/  BSYNC B0 ;  /* 0x0000000000007941 */ /* 0x000fea0003800000 */
.L_x_2957:
[----:B------:R-:W-:-:S04]  /*1ab0*/  FMUL.FTZ R0, R0, 1 ;  /* 0x3f80000000007820 */ /* 0x000fc80000410000 */
[----:B------:R0:W1:Y:S01]  /*1ac0*/  F2F.F64.F32 R36, R0 ;  /* 0x0000000000247310 */ /* 0x0000620000201800 */
[----:B------:R-:W-:Y:S05]  /*1ad0*/  BRA `(.L_x_2942) ;  /* 0x0000000400187947 */ /* 0x000fea0003800000 */
.L_x_2955:
        /* <DEDUP_REMOVED lines=21> */
.L_x_2964:
[----:B------:R-:W-:Y:S05]  /*1c30*/  BSYNC B1 ;  /* 0x0000000000017941 */ /* 0x000fea0003800000 */
.L_x_2963:
[----:B------:R-:W-:Y:S01]  /*1c40*/  LEA R5, R0, 0x37800000, 0x17 ;  /* 0x3780000000057811 */ /* 0x000fe200078eb8ff */
[----:B------:R-:W-:-:S05]  /*1c50*/  IMAD.SHL.U32 R0, R3, 0x200000, RZ ;  /* 0x0020000003007824 */ /* 0x000fca00078e00ff */
[----:B------:R-:W-:-:S07]  /*1c60*/  LOP3.LUT R0, R5, R0, R6, 0xfe, !PT ;  /* 0x0000000005007212 */ /* 0x000fce00078efe06 */
.L_x_2962:
[----:B------:R-:W-:Y:S05]  /*1c70*/  BSYNC B0 ;  /* 0x0000000000007941 */ /* 0x000fea0003800000 */
.L_x_2961:
[----:B------:R-:W-:-:S04]  /*1c80*/  FMUL.FTZ R0, R0, 1 ;  /* 0x3f80000000007820 */ /* 0x000fc80000410000 */
[----:B------:R0:W1:Y:S01]  /*1c90*/  F2F.F64.F32 R36, R0 ;  /* 0x0000000000247310 */ /* 0x0000620000201800 */
[----:B------:R-:W-:Y:S05]  /*1ca0*/  BRA `(.L_x_2942) ;  /* 0x0000000000a47947 */ /* 0x000fea0003800000 */
.L_x_2954:
        /* <DEDUP_REMOVED lines=14> */
.L_x_2968:
[----:B------:R-:W-:Y:S05]  /*1d90*/  BSYNC B0 ;  /* 0x0000000000007941 */ /* 0x000fea0003800000 */
.L_x_2967:
[----:B------:R-:W-:-:S04]  /*1da0*/  FMUL.FTZ R0, R0, 1 ;  /* 0x3f80000000007820 */ /* 0x000fc80000410000 */
[----:B------:R0:W1:Y:S01]  /*1db0*/  F2F.F64.F32 R36, R0 ;  /* 0x0000000000247310 */ /* 0x0000620000201800 */
[----:B------:R-:W-:Y:S05]  /*1dc0*/  BRA `(.L_x_2942) ;  /* 0x00000000005c7947 */ /* 0x000fea0003800000 */
.L_x_2941:
        /* <DEDUP_REMOVED lines=16> */
.L_x_2969:
[----:B------:R-:W-:Y:S01]  /*1ed0*/  CS2R R36, SRZ ;  /* 0x0000000000247805 */ /* 0x000fe2000001ff00 */
[----:B------:R-:W-:Y:S06]  /*1ee0*/  BRA `(.L_x_2942) ;  /* 0x0000000000147947 */ /* 0x000fec0003800000 */
.L_x_2966:
[----:B------:R-:W3:Y:S02]  /*1ef0*/  LDG.E.64 R36, desc[UR36][R4.64] ;  /* 0x0000002404247981 */ /* 0x000ee4000c1e1b00 */
[----:B---3--:R-:W0:Y:S01]  /*1f00*/  I2F.F64.U64 R36, R36 ;  /* 0x0000002400247312 */ /* 0x008e220000301800 */
[----:B------:R-:W-:Y:S05]  /*1f10*/  BRA `(.L_x_2942) ;  /* 0x0000000000087947 */ /* 0x000fea0003800000 */
.L_x_2965:
[----:B------:R-:W3:Y:S02]  /*1f20*/  LDG.E R4, desc[UR36][R4.64] ;  /* 0x0000002404047981 */ /* 0x000ee4000c1e1900 */
[----:B---3--:R0:W1:Y:S02]  /*1f30*/  I2F.F64.U32 R36, R4 ;  /* 0x0000000400247312 */ /* 0x0080640000201800 */
.L_x_2942:
[----:B------:R-:W2:Y:S02]  /*1f40*/  S2R R33, SR_TID.X ;  /* 0x0000000000217919 */ /* 0x000ea40000002100 */
[----:B--2---:R-:W-:-:S07]  /*1f50*/  VIADD R33, R33, 0x80 ;  /* 0x0000008021217836 */ /* 0x004fce0000000000 */
.L_x_2903:
[----:B------:R-:W-:Y:S05]  /*1f60*/  BSYNC B6 ;  /* 0x0000000000067941 */ /* 0x000fea0003800000 */
.L_x_2902:
[----:B------:R-:W-:Y:S01]  /*1f70*/  ISETP.GE.AND P0, PT, R33, R2, PT ;  /* 0x000000022100720c */ /* 0x000fe20003f06270 */
[----:B------:R-:W-:Y:S01]  /*1f80*/  BSSY B6, `(.L_x_2970) ;  /* 0x00001e9000067945 */ /* 0x000fe20003800000 */
[----:B------:R-:W-:-:S11]  /*1f90*/  CS2R R28, SRZ ;  /* 0x00000000001c7805 */ /* 0x000fd6000001ff00 */
[----:B------:R-:W-:Y:S05]  /*1fa0*/  @P0 BRA `(.L_x_2971) ;  /* 0x0000001c00980947 */ /* 0x000fea0003800000 */
[----:B0--3--:R-:W0:Y:S01]  /*1fb0*/  LDC.64 R4, c[0x0][0x238] ;  /* 0x00008e00ff047b82 */ /* 0x009e220000000a00 */
        /* <DEDUP_REMOVED lines=17> */
[----:B--2---:R0:W2:Y:S01]  /*20d0*/  I2F.F64.S16 R34, R4 ;  /* 0x0000000400227312 */ /* 0x0040a20000101c00 */
[----:B------:R-:W-:Y:S05]  /*20e0*/  BRA `(.L_x_2977) ;  /* 0x0000000c007c7947 */ /* 0x000fea0003800000 */
.L_x_2975:
[----:B------:R-:W2:Y:S02]  /*20f0*/  LDG.E.U8 R4, desc[UR36][R4.64] ;  /* 0x0000002404047981 */ /* 0x000ea4000c1e1100 */
[----:B--2---:R0:W2:Y:S01]  /*2100*/  I2F.F64.U16 R34, R4 ;  /* 0x0000000400227312 */ /* 0x0040a20000101800 */
[----:B------:R-:W-:Y:S05]  /*2110*/  BRA `(.L_x_2977) ;  /* 0x0000000c00707947 */ /* 0x000fea0003800000 */
.L_x_2974:
        /* <DEDUP_REMOVED lines=9> */
.L_x_2979:
[----:B------:R-:W2:Y:S02]  /*21b0*/  LDG.E R4, desc[UR36][R4.64] ;  /* 0x0000002404047981 */ /* 0x000ea4000c1e1900 */
[----:B--2---:R0:W2:Y:S01]  /*21c0*/  I2F.F64 R34, R4 ;  /* 0x0000000400227312 */ /* 0x0040a20000201c00 */
[----:B------:R-:W-:Y:S05]  /*21d0*/  BRA `(.L_x_2977) ;  /* 0x0000000c00407947 */ /* 0x000fea0003800000 */
.L_x_2978:
[----:B------:R-:W2:Y:S02]  /*21e0*/  LDG.E.U16 R4, desc[UR36][R4.64] ;  /* 0x0000002404047981 */ /* 0x000ea4000c1e1500 */
[----:B--2---:R0:W2:Y:S01]  /*21f0*/  I2F.F64.S16 R34, R4 ;  /* 0x0000000400227312 */ /* 0x0040a20000101c00 */
[----:B------:R-:W-:Y:S05]  /*2200*/  BRA `(.L_x_2977) ;  /* 0x0000000c00347947 */ /* 0x000fea0003800000 */
.L_x_2973:
        /* <DEDUP_REMOVED lines=10> */
.L_x_2981:
[----:B------:R-:W2:Y:S02]  /*22b0*/  LDG.E.U16 R0, desc[UR36][R4.64] ;  /* 0x0000002404007981 */ /* 0x000ea4000c1e1500 */
[----:B--2---:R-:W-:-:S05]  /*22c0*/  HADD2.F32 R0, -RZ, R0.H0_H0 ;  /* 0x20000000ff007230 */ /* 0x004fca0000004100 */
[----:B------:R-:W-:-:S04]  /*22d0*/  FMUL.FTZ R0, R0, 1 ;  /* 0x3f80000000007820 */ /* 0x000fc80000410000 */
[----:B------:R0:W2:Y:S01]  /*22e0*/  F2F.F64.F32 R34, R0 ;  /* 0x0000000000227310 */ /* 0x0000a20000201800 */
[----:B------:R-:W-:Y:S05]  /*22f0*/  BRA `(.L_x_2977) ;  /* 0x0000000800f87947 */ /* 0x000fea0003800000 */
.L_x_2980:
        /* <DEDUP_REMOVED lines=10> */
.L_x_2983:
[----:B------:R-:W2:Y:S02]  /*23a0*/  LDG.E.U16 R4, desc[UR36][R4.64] ;  /* 0x0000002404047981 */ /* 0x000ea4000c1e1500 */
[----:B--2---:R-:W-:-:S05]  /*23b0*/  HADD2.F32 R0, -RZ, R4.H0_H0 ;  /* 0x20000004ff007230 */ /* 0x004fca0000004100 */
[----:B------:R-:W-:-:S04]  /*23c0*/  FMUL.FTZ R0, R0, 1 ;  /* 0x3f80000000007820 */ /* 0x000fc80000410000 */
[----:B------:R0:W2:Y:S01]  /*23d0*/  F2F.F64.F32 R34, R0 ;  /* 0x0000000000227310 */ /* 0x0000a20000201800 */
[----:B------:R-:W-:Y:S05]  /*23e0*/  BRA `(.L_x_2977) ;  /* 0x0000000800bc7947 */ /* 0x000fea0003800000 */
.L_x_2982:
[----:B------:R0:W5:Y:S01]  /*23f0*/  LDG.E.64 R34, desc[UR36][R4.64] ;  /* 0x0000002404227981 */ /* 0x000162000c1e1b00 */
[----:B------:R-:W-:Y:S05]  /*2400*/  BRA `(.L_x_2977) ;  /* 0x0000000800b47947 */ /* 0x000fea0003800000 */
.L_x_2972:
        /* <DEDUP_REMOVED lines=13> */
.L_x_2986:
[----:B------:R0:W5:Y:S01]  /*24e0*/  LDG.E.64 R34, desc[UR36][R4.64] ;  /* 0x0000002404227981 */ /* 0x000162000c1e1b00 */
[----:B------:R-:W-:Y:S05]  /*24f0*/  BRA `(.L_x_2977) ;  /* 0x0000000800787947 */ /* 0x000fea0003800000 */
.L_x_2985:
        /* <DEDUP_REMOVED lines=26> */
[----:B------:R0:W2:Y:S01]  /*26a0*/  F2F.F64.F32 R34, R7 ;  /* 0x0000000700227310 */ /* 0x0000a20000201800 */
[----:B------:R-:W-:Y:S05]  /*26b0*/  BRA `(.L_x_2977) ;  /* 0x0000000800087947 */ /* 0x000fea0003800000 */
.L_x_2988:
        /* <DEDUP_REMOVED lines=13> */
[----:B------:R0:W2:Y:S01]  /*2790*/  F2F.F64.F32 R34, R0 ;  /* 0x0000000000227310 */ /* 0x0000a20000201800 */
[----:B------:R-:W-:Y:S05]  /*27a0*/  BRA `(.L_x_2977) ;  /* 0x0000000400cc7947 */ /* 0x000fea0003800000 */
.L_x_2987:
[----:B------:R-:W2:Y:S02]  /*27b0*/  LDG.E.U16 R0, desc[UR36][R4.64] ;  /* 0x0000002404007981 */ /* 0x000ea4000c1e1500 */
[----:B--2---:R-:W-:-:S04]  /*27c0*/  IMAD.U32 R0, R0, 0x10000, RZ ;  /* 0x0001000000007824 */ /* 0x004fc800078e00ff */
[----:B------:R-:W-:-:S04]  /*27d0*/  FMUL.FTZ R0, R0, 1 ;  /* 0x3f80000000007820 */ /* 0x000fc80000410000 */
[----:B------:R2:W3:Y:S01]  /*27e0*/  F2F.F64.F32 R34, R0 ;  /* 0x0000000000227310 */ /* 0x0004e20000201800 */
[----:B------:R-:W-:Y:S05]  /*27f0*/  BRA `(.L_x_2977) ;  /* 0x0000000400b87947 */ /* 0x000fea0003800000 */
.L_x_2984:
        /* <DEDUP_REMOVED lines=9> */
[----:B--2---:R0:W2:Y:S01]  /*2890*/  I2F.F64.U16 R34, R4 ;  /* 0x0000000400227312 */ /* 0x0040a20000101800 */
[----:B------:R-:W-:Y:S05]  /*28a0*/  BRA `(.L_x_2977) ;  /* 0x00000004008c7947 */ /* 0x000fea0003800000 */
.L_x_2991:
        /* <DEDUP_REMOVED lines=21> */
.L_x_2995:
[----:B------:R-:W-:Y:S05]  /*2a00*/  BSYNC B1 ;  /* 0x0000000000017941 */ /* 0x000fea0003800000 */
.L_x_2994:
[----:B------:R-:W-:Y:S01]  /*2a10*/  LEA R5, R0, 0x3b800000, 0x17 ;  /* 0x3b80000000057811 */ /* 0x000fe200078eb8ff */
[----:B------:R-:W-:-:S05]  /*2a20*/  IMAD.SHL.U32 R0, R3, 0x100000, RZ ;  /* 0x0010000003007824 */ /* 0x000fca00078e00ff */
[----:B------:R-:W-:-:S07]  /*2a30*/  LOP3.LUT R0, R5, R0, R6, 0xfe, !PT ;  /* 0x0000000005007212 */ /* 0x000fce00078efe06 */
.L_x_2993:
[----:B------:R-:W-:Y:S05]  /*2a40*/  BSYNC B0 ;  /* 0x0000000000007941 */ /* 0x000fea0003800000 */
.L_x_2992:
[----:B------:R-:W-:-:S04]  /*2a50*/  FMUL.FTZ R0, R0, 1 ;  /* 0x3f80000000007820 */ /* 0x000fc80000410000 */
[----:B------:R0:W2:Y:S01]  /*2a60*/  F2F.F64.F32 R34, R0 ;  /* 0x0000000000227310 */ /* 0x0000a20000201800 */
[----:B------:R-:W-:Y:S05]  /*2a70*/  BRA `(.L_x_2977) ;  /* 0x0000000400187947 */ /* 0x000fea0003800000 */
.L_x_2990:
        /* <DEDUP_REMOVED lines=21> */
.L_x_2999:
[----:B------:R-:W-:Y:S05]  /*2bd0*/  BSYNC B1 ;  /* 0x0000000000017941 */ /* 0x000fea0003800000 */
.L_x_2998:
[----:B------:R-:W-:Y:S01]  /*2be0*/  LEA R5, R0, 0x37800000, 0x17 ;  /* 0x3780000000057811 */ /* 0x000fe200078eb8ff */
[----:B------:R-:W-:-:S05]  /*2bf0*/  IMAD.SHL.U32 R0, R3, 0x200000, RZ ;  /* 0x0020000003007824 */ /* 0x000fca00078e00ff */
[----:B------:R-:W-:-:S07]  /*2c00*/  LOP3.LUT R0, R5, R0, R6, 0xfe, !PT ;  /* 0x0000000005007212 */ /* 0x000fce00078efe06 */
.L_x_2997:
[----:B------:R-:W-:Y:S05]  /*2c10*/  BSYNC B0 ;  /* 0x0000000000007941 */ /* 0x000fea0003800000 */
.L_x_2996:
[----:B------:R-:W-:-:S04]  /*2c20*/  FMUL.FTZ R0, R0, 1 ;  /* 0x3f80000000007820 */ /* 0x000fc80000410000 */
[----:B------:R0:W2:Y:S01]  /*2c30*/  F2F.F64.F32 R34, R0 ;  /* 0x0000000000227310 */ /* 0x0000a20000201800 */
[----:B------:R-:W-:Y:S05]  /*2c40*/  BRA `(.L_x_2977) ;  /* 0x0000000000a47947 */ /* 0x000fea0003800000 */
.L_x_2989:
        /* <DEDUP_REMOVED lines=14> */
.L_x_3003:
[----:B------:R-:W-:Y:S05]  /*2d30*/  BSYNC B0 ;  /* 0x0000000000007941 */ /* 0x000fea0003800000 */
.L_x_3002:
[----:B------:R-:W-:-:S04]  /*2d40*/  FMUL.FTZ R0, R0, 1 ;  /* 0x3f80000000007820 */ /* 0x000fc80000410000 */
[----:B------:R0:W2:Y:S01]  /*2d50*/  F2F.F64.F32 R34, R0 ;  /* 0x0000000000227310 */ /* 0x0000a20000201800 */
[----:B------:R-:W-:Y:S05]  /*2d60*/  BRA `(.L_x_2977) ;  /* 0x00000000005c7947 */ /* 0x000fea0003800000 */
.L_x_2976:
        /* <DEDUP_REMOVED lines=15> */
[----:B01--45:R-:W-:Y:S05]  /*2e60*/  CALL.ABS.NOINC R14 ;  /* 0x000000000e007343 */ /* 0x033fea0003c00000 */
.L_x_3004:
[----:B------:R-:W-:Y:S01]  /*2e70*/  CS2R R34, SRZ ;  /* 0x0000000000227805 */ /* 0x000fe2000001ff00 */
[----:B------:R-:W-:Y:S06]  /*2e80*/  BRA `(.L_x_2977) ;  /* 0x0000000000147947 */ /* 0x000fec0003800000 */
.L_x_3001:
[----:B------:R-:W2:Y:S02]  /*2e90*/  LDG.E.64 R34, desc[UR36][R4.64] ;  /* 0x0000002404227981 */ /* 0x000ea4000c1e1b00 */
[----:B--2---:R-:W0:Y:S01]  /*2ea0*/  I2F.F64.U64 R34, R34 ;  /* 0x0000002200227312 */ /* 0x004e220000301800 */
[----:B------:R-:W-:Y:S05]  /*2eb0*/  BRA `(.L_x_2977) ;  /* 0x0000000000087947 */ /* 0x000fea0003800000 */
.L_x_3000:
[----:B------:R-:W2:Y:S02]  /*2ec0*/  LDG.E R4, desc[UR36][R4.64] ;  /* 0x0000002404047981 */ /* 0x000ea4000c1e1900 */
[----:B--2---:R0:W2:Y:S02]  /*2ed0*/  I2F.F64.U32 R34, R4 ;  /* 0x0000000400227312 */ /* 0x0040a40000201800 */
.L_x_2977:
[----:B0-----:R-:W0:Y:S01]  /*2ee0*/  LDC.64 R4, c[0x0][0x240] ;  /* 0x00009000ff047b82 */ /* 0x001e220000000a00 */
[----:B--2---:R-:W-:Y:S01]  /*2ef0*/  PRMT R0, R16, 0x9910, RZ ;  /* 0x0000991010007816 */ /* 0x004fe200000000ff */
        /* <DEDUP_REMOVED lines=17> */
.L_x_3008:
[----:B------:R-:W2:Y:S02]  /*3010*/  LDG.E.U8 R4, desc[UR36][R4.64] ;  /* 0x0000002404047981 */ /* 0x000ea4000c1e1100 */
[----:B--2---:R0:W2:Y:S01]  /*3020*/  I2F.F64.U16 R28, R4 ;  /* 0x00000004001c7312 */ /* 0x0040a20000101800 */
[----:B------:R-:W-:Y:S05]  /*3030*/  BRA `(.L_x_3010) ;  /* 0x0000000c00707947 */ /* 0x000fea0003800000 */
.L_x_3007:
        /* <DEDUP_REMOVED lines=9> */
.L_x_3012:
[----:B------:R-:W2:Y:S02]  /*30d0*/  LDG.E R4, desc[UR36][R4.64] ;  /* 0x0000002404047981 */ /* 0x000ea4000c1e1900 */
[----:B--2---:R0:W2:Y:S01]  /*30e0*/  I2F.F64 R28, R4 ;  /* 0x00000004001c7312 */ /* 0x0040a20000201c00 */
[----:B------:R-:W-:Y:S05]  /*30f0*/  BRA `(.L_x_3010) ;  /* 0x0000000c00407947 */ /* 0x000fea0003800000 */
.L_x_3011:
[----:B------:R-:W2:Y:S02]  /*3100*/  LDG.E.U16 R4, desc[UR36][R4.64] ;  /* 0x0000002404047981 */ /* 0x000ea4000c1e1500 */
[----:B--2---:R0:W2:Y:S01]  /*3110*/  I2F.F64.S16 R28, R4 ;  /* 0x00000004001c7312 */ /* 0x0040a20000101c00 */
[----:B------:R-:W-:Y:S05]  /*3120*/  BRA `(.L_x_3010) ;  /* 0x0000000c00347947 */ /* 0x000fea0003800000 */
.L_x_3006:
        /* <DEDUP_REMOVED lines=10> */
.L_x_3014:
[----:B------:R-:W2:Y:S02]  /*31d0*/  LDG.E.U16 R0, desc[UR36][R4.64] ;  /* 0x0000002404007981 */ /* 0x000ea4000c1e1500 */
[----:B--2---:R-:W-:-:S05]  /*31e0*/  HADD2.F32 R0, -RZ, R0.H0_H0 ;  /* 0x20000000ff007230 */ /* 0x004fca0000004100 */
[----:B------:R-:W-:-:S04]  /*31f0*/  FMUL.FTZ R0, R0, 1 ;  /* 0x3f80000000007820 */ /* 0x000fc80000410000 */
[----:B------:R0:W2:Y:S01]  /*3200*/  F2F.F64.F32 R28, R0 ;  /* 0x00000000001c7310 */ /* 0x0000a20000201800 */
[----:B------:R-:W-:Y:S05]  /*3210*/  BRA `(.L_x_3010) ;  /* 0x0000000800f87947 */ /* 0x000fea0003800000 */
.L_x_3013:
        /* <DEDUP_REMOVED lines=10> */
.L_x_3016:
[----:B------:R-:W2:Y:S02]  /*32c0*/  LDG.E.U16 R4, desc[UR36][R4.64] ;  /* 0x0000002404047981 */ /* 0x000ea4000c1e1500 */
[----:B--2---:R-:W-:-:S05]  /*32d0*/  HADD2.F32 R0, -RZ, R4.H0_H0 ;  /* 0x20000004ff007230 */ /* 0x004fca0000004100 */
[----:B------:R-:W-:-:S04]  /*32e0*/  FMUL.FTZ R0, R0, 1 ;  /* 0x3f80000000007820 */ /* 0x000fc80000410000 */
[----:B------:R0:W2:Y:S01]  /*32f0*/  F2F.F64.F32 R28, R0 ;  /* 0x00000000001c7310 */ /* 0x0000a20000201800 */
[----:B------:R-:W-:Y:S05]  /*3300*/  BRA `(.L_x_3010) ;  /* 0x0000000800bc7947 */ /* 0x000fea0003800000 */
.L_x_3015:
[----:B------:R0:W5:Y:S01]  /*3310*/  LDG.E.64 R28, desc[UR36][R4.64] ;  /* 0x00000024041c7981 */ /* 0x000162000c1e1b00 */
[----:B------:R-:W-:Y:S05]  /*3320*/  BRA `(.L_x_3010) ;  /* 0x0000000800b47947 */ /* 0x000fea0003800000 */
.L_x_3005:
        /* <DEDUP_REMOVED lines=13> */
.L_x_3019:
[----:B------:R0:W5:Y:S01]  /*3400*/  LDG.E.64 R28, desc[UR36][R4.64] ;  /* 0x00000024041c7981 */ /* 0x000162000c1e1b00 */
[----:B------:R-:W-:Y:S05]  /*3410*/  BRA `(.L_x_3010) ;  /* 0x0000000800787947 */ /* 0x000fea0003800000 */
.L_x_3018:
        /* <DEDUP_REMOVED lines=28> */
.L_x_3021:
        /* <DEDUP_REMOVED lines=15> */
.L_x_3020:
[----:B------:R-:W2:Y:S02]  /*36d0*/  LDG.E.U16 R0, desc[UR36][R4.64] ;  /* 0x0000002404007981 */ /* 0x000ea4000c1e1500 */
[----:B--2---:R-:W-:-:S04]  /*36e0*/  IMAD.U32 R0, R0, 0x10000, RZ ;  /* 0x0001000000007824 */ /* 0x004fc800078e00ff */
[----:B------:R-:W-:-:S04]  /*36f0*/  FMUL.FTZ R0, R0, 1 ;  /* 0x3f80000000007820 */ /* 0x000fc80000410000 */
[----:B------:R0:W2:Y:S01]  /*3700*/  F2F.F64.F32 R28, R0 ;  /* 0x00000000001c7310 */ /* 0x0000a20000201800 */
[----:B------:R-:W-:Y:S05]  /*3710*/  BRA `(.L_x_3010) ;  /* 0x0000000400b87947 */ /* 0x000fea0003800000 */
.L_x_3017:
        /* <DEDUP_REMOVED lines=11> */
.L_x_3024:
        /* <DEDUP_REMOVED lines=21> */
.L_x_3028:
[----:B------:R-:W-:Y:S05]  /*3920*/  BSYNC B1 ;  /* 0x0000000000017941 */ /* 0x000fea0003800000 */
.L_x_3027:
[----:B------:R-:W-:Y:S01]  /*3930*/  LEA R5, R0, 0x3b800000, 0x17 ;  /* 0x3b80000000057811 */ /* 0x000fe200078eb8ff */
[----:B------:R-:W-:-:S05]  /*3940*/  IMAD.SHL.U32 R0, R3, 0x100000, RZ ;  /* 0x0010000003007824 */ /* 0x000fca00078e00ff */
[----:B------:R-:W-:-:S07]  /*3950*/  LOP3.LUT R0, R5, R0, R6, 0xfe, !PT ;  /* 0x0000000005007212 */ /* 0x000fce00078efe06 */
.L_x_3026:
[----:B------:R-:W-:Y:S05]  /*3960*/  BSYNC B0 ;  /* 0x0000000000007941 */ /* 0x000fea0003800000 */
.L_x_3025:
[----:B------:R-:W-:-:S04]  /*3970*/  FMUL.FTZ R0, R0, 1 ;  /* 0x3f80000000007820 */ /* 0x000fc80000410000 */
[----:B------:R0:W2:Y:S01]  /*3980*/  F2F.F64.F32 R28, R0 ;  /* 0x00000000001c7310 */ /* 0x0000a20000201800 */
[----:B------:R-:W-:Y:S05]  /*3990*/  BRA `(.L_x_3010) ;  /* 0x0000000400187947 */ /* 0x000fea0003800000 */
.L_x_3023:
        /* <DEDUP_REMOVED lines=21> */
.L_x_3032:
[----:B------:R-:W-:Y:S05]  /*3af0*/  BSYNC B1 ;  /* 0x0000000000017941 */ /* 0x000fea0003800000 */
.L_x_3031:
[----:B------:R-:W-:Y:S01]  /*3b00*/  LEA R5, R0, 0x37800000, 0x17 ;  /* 0x3780000000057811 */ /* 0x000fe200078eb8ff */
[----:B------:R-:W-:-:S05]  /*3b10*/  IMAD.SHL.U32 R0, R3, 0x200000, RZ ;  /* 0x0020000003007824 */ /* 0x000fca00078e00ff */
[----:B------:R-:W-:-:S07]  /*3b20*/  LOP3.LUT R0, R5, R0, R6, 0xfe, !PT ;  /* 0x0000000005007212 */ /* 0x000fce00078efe06 */
.L_x_3030:
[----:B------:R-:W-:Y:S05]  /*3b30*/  BSYNC B0 ;  /* 0x0000000000007941 */ /* 0x000fea0003800000 */
.L_x_3029:
[----:B------:R-:W-:-:S04]  /*3b40*/  FMUL.FTZ R0, R0, 1 ;  /* 0x3f80000000007820 */ /* 0x000fc80000410000 */
[----:B------:R0:W2:Y:S01]  /*3b50*/  F2F.F64.F32 R28, R0 ;  /* 0x00000000001c7310 */ /* 0x0000a20000201800 */
[----:B------:R-:W-:Y:S05]  /*3b60*/  BRA `(.L_x_3010) ;  /* 0x0000000000a47947 */ /* 0x000fea0003800000 */
.L_x_3022:
        /* <DEDUP_REMOVED lines=14> */
.L_x_3036:
[----:B------:R-:W-:Y:S05]  /*3c50*/  BSYNC B0 ;  /* 0x0000000000007941 */ /* 0x000fea0003800000 */
.L_x_3035:
[----:B------:R-:W-:-:S04]  /*3c60*/  FMUL.FTZ R0, R0, 1 ;  /* 0x3f80000000007820 */ /* 0x000fc80000410000 */
[----:B------:R0:W2:Y:S01]  /*3c70*/  F2F.F64.F32 R28, R0 ;  /* 0x00000000001c7310 */ /* 0x0000a20000201800 */
[----:B------:R-:W-:Y:S05]  /*3c80*/  BRA `(.L_x_3010) ;  /* 0x00000000005c7947 */ /* 0x000fea0003800000 */
.L_x_3009:
        /* <DEDUP_REMOVED lines=16> */
.L_x_3037:
[----:B------:R-:W-:Y:S01]  /*3d90*/  CS2R R28, SRZ ;  /* 0x00000000001c7805 */ /* 0x000fe2000001ff00 */
[----:B------:R-:W-:Y:S06]  /*3da0*/  BRA `(.L_x_3010) ;  /* 0x0000000000147947 */ /* 0x000fec0003800000 */
.L_x_3034:
[----:B------:R-:W2:Y:S02]  /*3db0*/  LDG.E.64 R28, desc[UR36][R4.64] ;  /* 0x00000024041c7981 */ /* 0x000ea4000c1e1b00 */
[----:B--2---:R-:W0:Y:S01]  /*3dc0*/  I2F.F64.U64 R28, R28 ;  /* 0x0000001c001c7312 */ /* 0x004e220000301800 */
[----:B------:R-:W-:Y:S05]  /*3dd0*/  BRA `(.L_x_3010) ;  /* 0x0000000000087947 */ /* 0x000fea0003800000 */
.L_x_3033:
[----:B------:R-:W2:Y:S02]  /*3de0*/  LDG.E R4, desc[UR36][R4.64] ;  /* 0x0000002404047981 */ /* 0x000ea4000c1e1900 */
[----:B--2---:R0:W2:Y:S02]  /*3df0*/  I2F.F64.U32 R28, R4 ;  /* 0x00000004001c7312 */ /* 0x0040a40000201800 */
.L_x_3010:
[----:B------:R-:W-:-:S07]  /*3e00*/  VIADD R33, R33, 0x80 ;  /* 0x0000008021217836 */ /* 0x000fce0000000000 */
.L_x_2971:
[----:B------:R-:W-:Y:S05]  /*3e10*/  BSYNC B6 ;  /* 0x0000000000067941 */ /* 0x000fea0003800000 */
.L_x_2970:
[----:B------:R-:W-:Y:S01]  /*3e20*/  ISETP.GE.AND P0, PT, R33, R2, PT ;  /* 0x000000022100720c */ /* 0x000fe20003f06270 */
[----:B------:R-:W-:Y:S01]  /*3e30*/  BSSY B6, `(.L_x_3038) ;  /* 0x00001eb000067945 */ /* 0x000fe20003800000 */
[----:B------:R-:W-:Y:S02]  /*3e40*/  CS2R R26, SRZ ;  /* 0x00000000001a7805 */ /* 0x000fe4000001ff00 */
[----:B------:R-:W-:Y:S02]  /*3e50*/  CS2R R24, SRZ ;  /* 0x0000000000187805 */ /* 0x000fe4000001ff00 */
[----:B------:R-:W-:-:S07]  /*3e60*/  CS2R R18, SRZ ;  /* 0x0000000000127805 */ /* 0x000fce000001ff00 */
        /* <DEDUP_REMOVED lines=19> */
[----:B---3--:R0:W3:Y:S01]  /*3fa0*/  I2F.F64.S16 R24, R4 ;  /* 0x0000000400187312 */ /* 0x0080e20000101c00 */
[----:B------:R-:W-:Y:S05]  /*3fb0*/  BRA `(.L_x_3045) ;  /* 0x0000000c007c7947 */ /* 0x000fea0003800000 */
.L_x_3043:
[----:B------:R-:W3:Y:S02]  /*3fc0*/  LDG.E.U8 R4, desc[UR36][R4.64] ;  /* 0x0000002404047981 */ /* 0x000ee4000c1e1100 */
[----:B---3--:R0:W3:Y:S01]  /*3fd0*/  I2F.F64.U16 R24, R4 ;  /* 0x0000000400187312 */ /* 0x0080e20000101800 */
[----:B------:R-:W-:Y:S05]  /*3fe0*/  BRA `(.L_x_3045) ;  /* 0x0000000c00707947 */ /* 0x000fea0003800000 */
.L_x_3042:
        /* <DEDUP_REMOVED lines=9> */
.L_x_3047:
[----:B------:R-:W3:Y:S02]  /*4080*/  LDG.E R4, desc[UR36][R4.64] ;  /* 0x0000002404047981 */ /* 0x000ee4000c1e1900 */
[----:B---3--:R0:W3:Y:S01]  /*4090*/  I2F.F64 R24, R4 ;  /* 0x0000000400187312 */ /* 0x0080e20000201c00 */
[----:B------:R-:W-:Y:S05]  /*40a0*/  BRA `(.L_x_3045) ;  /* 0x0000000c00407947 */ /* 0x000fea0003800000 */
.L_x_3046:
[----:B------:R-:W3:Y:S02]  /*40b0*/  LDG.E.U16 R4, desc[UR36][R4.64] ;  /* 0x0000002404047981 */ /* 0x000ee4000c1e1500 */
[----:B---3--:R0:W3:Y:S01]  /*40c0*/  I2F.F64.S16 R24, R4 ;  /* 0x0000000400187312 */ /* 0x0080e20000101c00 */
[----:B------:R-:W-:Y:S05]  /*40d0*/  BRA `(.L_x_3045) ;  /* 0x0000000c00347947 */ /* 0x000fea0003800000 */
.L_x_3041:
        /* <DEDUP_REMOVED lines=10> */
.L_x_3049:
[----:B------:R-:W3:Y:S02]  /*4180*/  LDG.E.U16 R0, desc[UR36][R4.64] ;  /* 0x0000002404007981 */ /* 0x000ee4000c1e1500 */
[----:B---3--:R-:W-:-:S05]  /*4190*/  HADD2.F32 R0, -RZ, R0.H0_H0 ;  /* 0x20000000ff007230 */ /* 0x008fca0000004100 */
[----:B------:R-:W-:-:S04]  /*41a0*/  FMUL.FTZ R0, R0, 1 ;  /* 0x3f80000000007820 */ /* 0x000fc80000410000 */
[----:B------:R0:W3:Y:S01]  /*41b0*/  F2F.F64.F32 R24, R0 ;  /* 0x0000000000187310 */ /* 0x0000e20000201800 */
[----:B------:R-:W-:Y:S05]  /*41c0*/  BRA `(.L_x_3045) ;  /* 0x0000000800f87947 */ /* 0x000fea0003800000 */
.L_x_3048:
        /* <DEDUP_REMOVED lines=10> */
.L_x_3051:
[----:B------:R-:W3:Y:S02]  /*4270*/  LDG.E.U16 R4, desc[UR36][R4.64] ;  /* 0x0000002404047981 */ /* 0x000ee4000c1e1500 */
[----:B---3--:R-:W-:-:S05]  /*4280*/  HADD2.F32 R0, -RZ, R4.H0_H0 ;  /* 0x20000004ff007230 */ /* 0x008fca0000004100 */
[----:B------:R-:W-:-:S04]  /*4290*/  FMUL.FTZ R0, R0, 1 ;  /* 0x3f80000000007820 */ /* 0x000fc80000410000 */
[----:B------:R0:W3:Y:S01]  /*42a0*/  F2F.F64.F32 R24, R0 ;  /* 0x0000000000187310 */ /* 0x0000e20000201800 */
[----:B------:R-:W-:Y:S05]  /*42b0*/  BRA `(.L_x_3045) ;  /* 0x0000000800bc7947 */ /* 0x000fea0003800000 */
.L_x_3050:
[----:B------:R0:W5:Y:S01]  /*42c0*/  LDG.E.64 R24, desc[UR36][R4.64] ;  /* 0x0000002404187981 */ /* 0x000162000c1e1b00 */
[----:B------:R-:W-:Y:S05]  /*42d0*/  BRA `(.L_x_3045) ;  /* 0x0000000800b47947 */ /* 0x000fea0003800000 */
.L_x_3040:
        /* <DEDUP_REMOVED lines=13> */
.L_x_3054:
[----:B------:R0:W5:Y:S01]  /*43b0*/  LDG.E.64 R24, desc[UR36][R4.64] ;  /* 0x0000002404187981 */ /* 0x000162000c1e1b00 */
[----:B------:R-:W-:Y:S05]  /*43c0*/  BRA `(.L_x_3045) ;  /* 0x0000000800787947 */ /* 0x000fea0003800000 */
.L_x_3053:
        /* <DEDUP_REMOVED lines=26> */
[----:B------:R0:W3:Y:S01]  /*4570*/  F2F.F64.F32 R24, R7 ;  /* 0x0000000700187310 */ /* 0x0000e20000201800 */
[----:B------:R-:W-:Y:S05]  /*4580*/  BRA `(.L_x_3045) ;  /* 0x0000000800087947 */ /* 0x000fea0003800000 */
.L_x_3056:
        /* <DEDUP_REMOVED lines=13> */
[----:B------:R0:W3:Y:S01]  /*4660*/  F2F.F64.F32 R24, R0 ;  /* 0x0000000000187310 */ /* 0x0000e20000201800 */
[----:B------:R-:W-:Y:S05]  /*4670*/  BRA `(.L_x_3045) ;  /* 0x0000000400cc7947 */ /* 0x000fea0003800000 */
.L_x_3055:
[----:B------:R-:W3:Y:S02]  /*4680*/  LDG.E.U16 R0, desc[UR36][R4.64] ;  /* 0x0000002404007981 */ /* 0x000ee4000c1e1500 */
[----:B---3--:R-:W-:-:S04]  /*4690*/  IMAD.U32 R0, R0, 0x10000, RZ ;  /* 0x0001000000007824 */ /* 0x008fc800078e00ff */
[----:B------:R-:W-:-:S04]  /*46a0*/  FMUL.FTZ R0, R0, 1 ;  /* 0x3f80000000007820 */ /* 0x000fc80000410000 */
[----:B------:R3:W0:Y:S01]  /*46b0*/  F2F.F64.F32 R24, R0 ;  /* 0x0000000000187310 */ /* 0x0006220000201800 */
[----:B------:R-:W-:Y:S05]  /*46c0*/  BRA `(.L_x_3045) ;  /* 0x0000000400b87947 */ /* 0x000fea0003800000 */
.L_x_3052:
        /* <DEDUP_REMOVED lines=9> */
[----:B---3--:R0:W3:Y:S01]  /*4760*/  I2F.F64.U16 R24, R4 ;  /* 0x0000000400187312 */ /* 0x0080e20000101800 */
[----:B------:R-:W-:Y:S05]  /*4770*/  BRA `(.L_x_3045) ;  /* 0x00000004008c7947 */ /* 0x000fea0003800000 */
.L_x_3059:
        /* <DEDUP_REMOVED lines=21> */
.L_x_3063:
[----:B------:R-:W-:Y:S05]  /*48d0*/  BSYNC B1 ;  /* 0x0000000000017941 */ /* 0x000fea0003800000 */
.L_x_3062:
[----:B------:R-:W-:Y:S01]  /*48e0*/  LEA R5, R0, 0x3b800000, 0x17 ;  /* 0x3b80000000057811 */ /* 0x000fe200078eb8ff */
[----:B------:R-:W-:-:S05]  /*48f0*/  IMAD.SHL.U32 R0, R3, 0x100000, RZ ;  /* 0x0010000003007824 */ /* 0x000fca00078e00ff */
[----:B------:R-:W-:-:S07]  /*4900*/  LOP3.LUT R0, R5, R0, R6, 0xfe, !PT ;  /* 0x0000000005007212 */ /* 0x000fce00078efe06 */
.L_x_3061:
[----:B------:R-:W-:Y:S05]  /*4910*/  BSYNC B0 ;  /* 0x0000000000007941 */ /* 0x000fea0003800000 */
.L_x_3060:
[----:B------:R-:W-:-:S04]  /*4920*/  FMUL.FTZ R0, R0, 1 ;  /* 0x3f80000000007820 */ /* 0x000fc80000410000 */
[----:B------:R0:W3:Y:S01]  /*4930*/  F2F.F64.F32 R24, R0 ;  /* 0x0000000000187310 */ /* 0x0000e20000201800 */
[----:B------:R-:W-:Y:S05]  /*4940*/  BRA `(.L_x_3045) ;  /* 0x0000000400187947 */ /* 0x000fea0003800000 */
.L_x_3058:
        /* <DEDUP_REMOVED lines=21> */
.L_x_3067:
[----:B------:R-:W-:Y:S05]  /*4aa0*/  BSYNC B1 ;  /* 0x0000000000017941 */ /* 0x000fea0003800000 */
.L_x_3066:
[----:B------:R-:W-:Y:S01]  /*4ab0*/  LEA R5, R0, 0x37800000, 0x17 ;  /* 0x3780000000057811 */ /* 0x000fe200078eb8ff */
[----:B------:R-:W-:-:S05]  /*4ac0*/  IMAD.SHL.U32 R0, R3, 0x200000, RZ ;  /* 0x0020000003007824 */ /* 0x000fca00078e00ff */
[----:B------:R-:W-:-:S07]  /*4ad0*/  LOP3.LUT R0, R5, R0, R6, 0xfe, !PT ;  /* 0x0000000005007212 */ /* 0x000fce00078efe06 */
.L_x_3065:
[----:B------:R-:W-:Y:S05]  /*4ae0*/  BSYNC B0 ;  /* 0x0000000000007941 */ /* 0x000fea0003800000 */
.L_x_3064:
[----:B------:R-:W-:-:S04]  /*4af0*/  FMUL.FTZ R0, R0, 1 ;  /* 0x3f80000000007820 */ /* 0x000fc80000410000 */
[----:B------:R0:W3:Y:S01]  /*4b00*/  F2F.F64.F32 R24, R0 ;  /* 0x0000000000187310 */ /* 0x0000e20000201800 */
[----:B------:R-:W-:Y:S05]  /*4b10*/  BRA `(.L_x_3045) ;  /* 0x0000000000a47947 */ /* 0x000fea0003800000 */
.L_x_3057:
        /* <DEDUP_REMOVED lines=14> */
.L_x_3071:
[----:B------:R-:W-:Y:S05]  /*4c00*/  BSYNC B0 ;  /* 0x0000000000007941 */ /* 0x000fea0003800000 */
.L_x_3070:
[----:B------:R-:W-:-:S04]  /*4c10*/  FMUL.FTZ R0, R0, 1 ;  /* 0x3f80000000007820 */ /* 0x000fc80000410000 */
[----:B------:R0:W3:Y:S01]  /*4c20*/  F2F.F64.F32 R24, R0 ;  /* 0x0000000000187310 */ /* 0x0000e20000201800 */
[----:B------:R-:W-:Y:S05]  /*4c30*/  BRA `(.L_x_3045) ;  /* 0x00000000005c7947 */ /* 0x000fea0003800000 */
.L_x_3044:
        /* <DEDUP_REMOVED lines=16> */
.L_x_3072:
[----:B------:R-:W-:Y:S01]  /*4d40*/  CS2R R24, SRZ ;  /* 0x0000000000187805 */ /* 0x000fe2000001ff00 */
[----:B------:R-:W-:Y:S06]  /*4d50*/  BRA `(.L_x_3045) ;  /* 0x0000000000147947 */ /* 0x000fec0003800000 */
.L_x_3069:
[----:B------:R-:W3:Y:S02]  /*4d60*/  LDG.E.64 R24, desc[UR36][R4.64] ;  /* 0x0000002404187981 */ /* 0x000ee4000c1e1b00 */
[----:B---3--:R-:W0:Y:S01]  /*4d70*/  I2F.F64.U64 R24, R24 ;  /* 0x0000001800187312 */ /* 0x008e220000301800 */
[----:B------:R-:W-:Y:S05]  /*4d80*/  BRA `(.L_x_3045) ;  /* 0x0000000000087947 */ /* 0x000fea0003800000 */
.L_x_3068:
[----:B------:R-:W3:Y:S02]  /*4d90*/  LDG.E R4, desc[UR36][R4.64] ;  /* 0x0000002404047981 */ /* 0x000ee4000c1e1900 */
[----:B---3--:R0:W3:Y:S02]  /*4da0*/  I2F.F64.U32 R24, R4 ;  /* 0x0000000400187312 */ /* 0x0080e40000201800 */
.L_x_3045:
[----:B0-----:R-:W0:Y:S01]  /*4db0*/  LDC.64 R4, c[0x0][0x240] ;  /* 0x00009000ff047b82 */ /* 0x001e220000000a00 */
[----:B---3--:R-:W-:Y:S01]  /*4dc0*/  PRMT R0, R16, 0x9910, RZ ;  /* 0x0000991010007816 */ /* 0x008fe200000000ff */
        /* <DEDUP_REMOVED lines=17> */
.L_x_3076:
[----:B------:R-:W3:Y:S02]  /*4ee0*/  LDG.E.U8 R4, desc[UR36][R4.64] ;  /* 0x0000002404047981 */ /* 0x000ee4000c1e1100 */
[----:B---3--:R0:W3:Y:S01]  /*4ef0*/  I2F.F64.U16 R18, R4 ;  /* 0x0000000400127312 */ /* 0x0080e20000101800 */
[----:B------:R-:W-:Y:S05]  /*4f00*/  BRA `(.L_x_3078) ;  /* 0x0000000c00707947 */ /* 0x000fea0003800000 */
.L_x_3075:
        /* <DEDUP_REMOVED lines=9> */
.L_x_3080:
[----:B------:R-:W3:Y:S02]  /*4fa0*/  LDG.E R4, desc[UR36][R4.64] ;  /* 0x0000002404047981 */ /* 0x000ee4000c1e1900 */
[----:B---3--:R0:W3:Y:S01]  /*4fb0*/  I2F.F64 R18, R4 ;  /* 0x0000000400127312 */ /* 0x0080e20000201c00 */
[----:B------:R-:W-:Y:S05]  /*4fc0*/  BRA `(.L_x_3078) ;  /* 0x0000000c00407947 */ /* 0x000fea0003800000 */
.L_x_3079:
[----:B------:R-:W3:Y:S02]  /*4fd0*/  LDG.E.U16 R4, desc[UR36][R4.64] ;  /* 0x0000002404047981 */ /* 0x000ee4000c1e1500 */
[----:B---3--:R0:W3:Y:S01]  /*4fe0*/  I2F.F64.S16 R18, R4 ;  /* 0x0000000400127312 */ /* 0x0080e20000101c00 */
[----:B------:R-:W-:Y:S05]  /*4ff0*/  BRA `(.L_x_3078) ;  /* 0x0000000c00347947 */ /* 0x000fea0003800000 */
.L_x_3074:
        /* <DEDUP_REMOVED lines=10> */
.L_x_3082:
[----:B------:R-:W3:Y:S02]  /*50a0*/  LDG.E.U16 R0, desc[UR36][R4.64] ;  /* 0x0000002404007981 */ /* 0x000ee4000c1e1500 */
[----:B---3--:R-:W-:-:S05]  /*50b0*/  HADD2.F32 R0, -RZ, R0.H0_H0 ;  /* 0x20000000ff007230 */ /* 0x008fca0000004100 */
[----:B------:R-:W-:-:S04]  /*50c0*/  FMUL.FTZ R0, R0, 1 ;  /* 0x3f80000000007820 */ /* 0x000fc80000410000 */
[----:B------:R0:W3:Y:S01]  /*50d0*/  F2F.F64.F32 R18, R0 ;  /* 0x0000000000127310 */ /* 0x0000e20000201800 */
[----:B------:R-:W-:Y:S05]  /*50e0*/  BRA `(.L_x_3078) ;  /* 0x0000000800f87947 */ /* 0x000fea0003800000 */
.L_x_3081:
        /* <DEDUP_REMOVED lines=10> */
.L_x_3084:
[----:B------:R-:W3:Y:S02]  /*5190*/  LDG.E.U16 R4, desc[UR36][R4.64] ;  /* 0x0000002404047981 */ /* 0x000ee4000c1e1500 */
[----:B---3--:R-:W-:-:S05]  /*51a0*/  HADD2.F32 R0, -RZ, R4.H0_H0 ;  /* 0x20000004ff007230 */ /* 0x008fca0000004100 */
[----:B------:R-:W-:-:S04]  /*51b0*/  FMUL.FTZ R0, R0, 1 ;  /* 0x3f80000000007820 */ /* 0x000fc80000410000 */
[----:B------:R0:W3:Y:S01]  /*51c0*/  F2F.F64.F32 R18, R0 ;  /* 0x0000000000127310 */ /* 0x0000e20000201800 */
[----:B------:R-:W-:Y:S05]  /*51d0*/  BRA `(.L_x_3078) ;  /* 0x0000000800bc7947 */ /* 0x000fea0003800000 */
.L_x_3083:
[----:B------:R0:W5:Y:S01]  /*51e0*/  LDG.E.64 R18, desc[UR36][R4.64] ;  /* 0x0000002404127981 */ /* 0x000162000c1e1b00 */
[----:B------:R-:W-:Y:S05]  /*51f0*/  BRA `(.L_x_3078) ;  /* 0x0000000800b47947 */ /* 0x000fea0003800000 */
.L_x_3073:
        /* <DEDUP_REMOVED lines=13> */
.L_x_3087:
[----:B------:R0:W5:Y:S01]  /*52d0*/  LDG.E.64 R18, desc[UR36][R4.64] ;  /* 0x0000002404127981 */ /* 0x000162000c1e1b00 */
[----:B------:R-:W-:Y:S05]  /*52e0*/  BRA `(.L_x_3078) ;  /* 0x0000000800787947 */ /* 0x000fea0003800000 */
.L_x_3086:
        /* <DEDUP_REMOVED lines=28> */
.L_x_3089:
        /* <DEDUP_REMOVED lines=15> */
.L_x_3088:
[----:B------:R-:W3:Y:S02]  /*55a0*/  LDG.E.U16 R0, desc[UR36][R4.64] ;  /* 0x0000002404007981 */ /* 0x000ee4000c1e1500 */
[----:B---3--:R-:W-:-:S04]  /*55b0*/  IMAD.U32 R0, R0, 0x10000, RZ ;  /* 0x0001000000007824 */ /* 0x008fc800078e00ff */
[----:B------:R-:W-:-:S04]  /*55c0*/  FMUL.FTZ R0, R0, 1 ;  /* 0x3f80000000007820 */ /* 0x000fc80000410000 */
[----:B------:R0:W3:Y:S01]  /*55d0*/  F2F.F64.F32 R18, R0 ;  /* 0x0000000000127310 */ /* 0x0000e20000201800 */
[----:B------:R-:W-:Y:S05]  /*55e0*/  BRA `(.L_x_3078) ;  /* 0x0000000400b87947 */ /* 0x000fea0003800000 */
.L_x_3085:
        /* <DEDUP_REMOVED lines=11> */
.L_x_3092:
        /* <DEDUP_REMOVED lines=21> */
.L_x_3096:
[----:B------:R-:W-:Y:S05]  /*57f0*/  BSYNC B1 ;  /* 0x0000000000017941 */ /* 0x000fea0003800000 */
.L_x_3095:
[----:B------:R-:W-:Y:S01]  /*5800*/  LEA R5, R0, 0x3b800000, 0x17 ;  /* 0x3b80000000057811 */ /* 0x000fe200078eb8ff */
[----:B------:R-:W-:-:S05]  /*5810*/  IMAD.SHL.U32 R0, R3, 0x100000, RZ ;  /* 0x0010000003007824 */ /* 0x000fca00078e00ff */
[----:B------:R-:W-:-:S07]  /*5820*/  LOP3.LUT R0, R5, R0, R6, 0xfe, !PT ;  /* 0x0000000005007212 */ /* 0x000fce00078efe06 */
.L_x_3094:
[----:B------:R-:W-:Y:S05]  /*5830*/  BSYNC B0 ;  /* 0x0000000000007941 */ /* 0x000fea0003800000 */
.L_x_3093:
[----:B------:R-:W-:-:S04]  /*5840*/  FMUL.FTZ R0, R0, 1 ;  /* 0x3f80000000007820 */ /* 0x000fc80000410000 */
[----:B------:R0:W3:Y:S01]  /*5850*/  F2F.F64.F32 R18, R0 ;  /* 0x0000000000127310 */ /* 0x0000e20000201800 */
[----:B------:R-:W-:Y:S05]  /*5860*/  BRA `(.L_x_3078) ;  /* 0x0000000400187947 */ /* 0x000fea0003800000 */
.L_x_3091:
        /* <DEDUP_REMOVED lines=21> */
.L_x_3100:
[----:B------:R-:W-:Y:S05]  /*59c0*/  BSYNC B1 ;  /* 0x0000000000017941 */ /* 0x000fea0003800000 */
.L_x_3099:
[----:B------:R-:W-:Y:S01]  /*59d0*/  LEA R5, R0, 0x37800000, 0x17 ;  /* 0x3780000000057811 */ /* 0x000fe200078eb8ff */
[----:B------:R-:W-:-:S05]  /*59e0*/  IMAD.SHL.U32 R0, R3, 0x200000, RZ ;  /* 0x0020000003007824 */ /* 0x000fca00078e00ff */
[----:B------:R-:W-:-:S07]  /*59f0*/  LOP3.LUT R0, R5, R0, R6, 0xfe, !PT ;  /* 0x0000000005007212 */ /* 0x000fce00078efe06 */
.L_x_3098:
[----:B------:R-:W-:Y:S05]  /*5a00*/  BSYNC B0 ;  /* 0x0000000000007941 */ /* 0x000fea0003800000 */
.L_x_3097:
[----:B------:R-:W-:-:S04]  /*5a10*/  FMUL.FTZ R0, R0, 1 ;  /* 0x3f80000000007820 */ /* 0x000fc80000410000 */
[----:B------:R0:W3:Y:S01]  /*5a20*/  F2F.F64.F32 R18, R0 ;  /* 0x0000000000127310 */ /* 0x0000e20000201800 */
[----:B------:R-:W-:Y:S05]  /*5a30*/  BRA `(.L_x_3078) ;  /* 0x0000000000a47947 */ /* 0x000fea0003800000 */
.L_x_3090:
        /* <DEDUP_REMOVED lines=14> */
.L_x_3104:
[----:B------:R-:W-:Y:S05]  /*5b20*/  BSYNC B0 ;  /* 0x0000000000007941 */ /* 0x000fea0003800000 */
.L_x_3103:
[----:B------:R-:W-:-:S04]  /*5b30*/  FMUL.FTZ R0, R0, 1 ;  /* 0x3f80000000007820 */ /* 0x000fc80000410000 */
[----:B------:R0:W3:Y:S01]  /*5b40*/  F2F.F64.F32 R18, R0 ;  /* 0x0000000000127310 */ /* 0x0000e20000201800 */
[----:B------:R-:W-:Y:S05]  /*5b50*/  BRA `(.L_x_3078) ;  /* 0x00000000005c7947 */ /* 0x000fea0003800000 */
.L_x_3077:
        /* <DEDUP_REMOVED lines=16> */
.L_x_3105:
[----:B------:R-:W-:Y:S01]  /*5c60*/  CS2R R18, SRZ ;  /* 0x0000000000127805 */ /* 0x000fe2000001ff00 */
[----:B------:R-:W-:Y:S06]  /*5c70*/  BRA `(.L_x_3078) ;  /* 0x0000000000147947 */ /* 0x000fec0003800000 */
.L_x_3102:
[----:B------:R-:W3:Y:S02]  /*5c80*/  LDG.E.64 R18, desc[UR36][R4.64] ;  /* 0x0000002404127981 */ /* 0x000ee4000c1e1b00 */
[----:B---3--:R-:W0:Y:S01]  /*5c90*/  I2F.F64.U64 R18, R18 ;  /* 0x0000001200127312 */ /* 0x008e220000301800 */
[----:B------:R-:W-:Y:S05]  /*5ca0*/  BRA `(.L_x_3078) ;  /* 0x0000000000087947 */ /* 0x000fea0003800000 */
.L_x_3101:
[----:B------:R-:W3:Y:S02]  /*5cb0*/  LDG.E R4, desc[UR36][R4.64] ;  /* 0x0000002404047981 */ /* 0x000ee4000c1e1900 */
[----:B---3--:R0:W3:Y:S02]  /*5cc0*/  I2F.F64.U32 R18, R4 ;  /* 0x0000000400127312 */ /* 0x0080e40000201800 */
.L_x_3078:
[----:B------:R-:W-:-:S07]  /*5cd0*/  VIADD R33, R33, 0x80 ;  /* 0x0000008021217836 */ /* 0x000fce0000000000 */
.L_x_3039:
[----:B------:R-:W-:Y:S05]  /*5ce0*/  BSYNC B6 ;  /* 0x0000000000067941 */ /* 0x000fea0003800000 */
.L_x_3038:
        /* <DEDUP_REMOVED lines=24> */
.L_x_3111:
[----:B------:R-:W3:Y:S02]  /*5e70*/  LDG.E.U8 R4, desc[UR36][R4.64] ;  /* 0x0000002404047981 */ /* 0x000ee4000c1e1100 */
[----:B---3--:R0:W3:Y:S01]  /*5e80*/  I2F.F64.U16 R16, R4 ;  /* 0x0000000400107312 */ /* 0x0080e20000101800 */
[----:B------:R-:W-:Y:S05]  /*5e90*/  BRA `(.L_x_3113) ;  /* 0x0000000c00707947 */ /* 0x000fea0003800000 */
.L_x_3110:
        /* <DEDUP_REMOVED lines=9> */
.L_x_3115:
[----:B------:R-:W3:Y:S02]  /*5f30*/  LDG.E R4, desc[UR36][R4.64] ;  /* 0x0000002404047981 */ /* 0x000ee4000c1e1900 */
[----:B---3--:R0:W3:Y:S01]  /*5f40*/  I2F.F64 R16, R4 ;  /* 0x0000000400107312 */ /* 0x0080e20000201c00 */
[----:B------:R-:W-:Y:S05]  /*5f50*/  BRA `(.L_x_3113) ;  /* 0x0000000c00407947 */ /* 0x000fea0003800000 */
.L_x_3114:
[----:B------:R-:W3:Y:S02]  /*5f60*/  LDG.E.U16 R4, desc[UR36][R4.64] ;  /* 0x0000002404047981 */ /* 0x000ee4000c1e1500 */
[----:B---3--:R0:W3:Y:S01]  /*5f70*/  I2F.F64.S16 R16, R4 ;  /* 0x0000000400107312 */ /* 0x0080e20000101c00 */
[----:B------:R-:W-:Y:S05]  /*5f80*/  BRA `(.L_x_3113) ;  /* 0x0000000c00347947 */ /* 0x000fea0003800000 */
.L_x_3109:
        /* <DEDUP_REMOVED lines=10> */
.L_x_3117:
[----:B------:R-:W3:Y:S02]  /*6030*/  LDG.E.U16 R0, desc[UR36][R4.64] ;  /* 0x0000002404007981 */ /* 0x000ee4000c1e1500 */
[----:B---3--:R-:W-:-:S05]  /*6040*/  HADD2.F32 R0, -RZ, R0.H0_H0 ;  /* 0x20000000ff007230 */ /* 0x008fca0000004100 */
[----:B------:R-:W-:-:S04]  /*6050*/  FMUL.FTZ R0, R0, 1 ;  /* 0x3f80000000007820 */ /* 0x000fc80000410000 */
[----:B------:R0:W3:Y:S01]  /*6060*/  F2F.F64.F32 R16, R0 ;  /* 0x0000000000107310 */ /* 0x0000e20000201800 */
[----:B------:R-:W-:Y:S05]  /*6070*/  BRA `(.L_x_3113) ;  /* 0x0000000800f87947 */ /* 0x000fea0003800000 */
.L_x_3116:
        /* <DEDUP_REMOVED lines=10> */
.L_x_3119:
[----:B------:R-:W3:Y:S02]  /*6120*/  LDG.E.U16 R4, desc[UR36][R4.64] ;  /* 0x0000002404047981 */ /* 0x000ee4000c1e1500 */
[----:B---3--:R-:W-:-:S05]  /*6130*/  HADD2.F32 R0, -RZ, R4.H0_H0 ;  /* 0x20000004ff007230 */ /* 0x008fca0000004100 */
[----:B------:R-:W-:-:S04]  /*6140*/  FMUL.FTZ R0, R0, 1 ;  /* 0x3f80000000007820 */ /* 0x000fc80000410000 */
[----:B------:R0:W3:Y:S01]  /*6150*/  F2F.F64.F32 R16, R0 ;  /* 0x0000000000107310 */ /* 0x0000e20000201800 */
[----:B------:R-:W-:Y:S05]  /*6160*/  BRA `(.L_x_3113) ;  /* 0x0000000800bc7947 */ /* 0x000fea0003800000 */
.L_x_3118:
[----:B------:R0:W5:Y:S01]  /*6170*/  LDG.E.64 R16, desc[UR36][R4.64] ;  /* 0x0000002404107981 */ /* 0x000162000c1e1b00 */
[----:B------:R-:W-:Y:S05]  /*6180*/  BRA `(.L_x_3113) ;  /* 0x0000000800b47947 */ /* 0x000fea0003800000 */
.L_x_3108:
        /* <DEDUP_REMOVED lines=13> */
.L_x_3122:
[----:B------:R0:W5:Y:S01]  /*6260*/  LDG.E.64 R16, desc[UR36][R4.64] ;  /* 0x0000002404107981 */ /* 0x000162000c1e1b00 */
[----:B------:R-:W-:Y:S05]  /*6270*/  BRA `(.L_x_3113) ;  /* 0x0000000800787947 */ /* 0x000fea0003800000 */
.L_x_3121:
        /* <DEDUP_REMOVED lines=28> */
.L_x_3124:
        /* <DEDUP_REMOVED lines=15> */
.L_x_3123:
[----:B------:R-:W3:Y:S02]  /*6530*/  LDG.E.U16 R0, desc[UR36][R4.64] ;  /* 0x0000002404007981 */ /* 0x000ee4000c1e1500 */
[----:B---3--:R-:W-:-:S04]  /*6540*/  IMAD.U32 R0, R0, 0x10000, RZ ;  /* 0x0001000000007824 */ /* 0x008fc800078e00ff */
[----:B------:R-:W-:-:S04]  /*6550*/  FMUL.FTZ R0, R0, 1 ;  /* 0x3f80000000007820 */ /* 0x000fc80000410000 */
[----:B------:R0:W3:Y:S01]  /*6560*/  F2F.F64.F32 R16, R0 ;  /* 0x0000000000107310 */ /* 0x0000e20000201800 */
[----:B------:R-:W-:Y:S05]  /*6570*/  BRA `(.L_x_3113) ;  /* 0x0000000400b87947 */ /* 0x000fea0003800000 */
.L_x_3120:
        /* <DEDUP_REMOVED lines=11> */
.L_x_3127:
        /* <DEDUP_REMOVED lines=21> */
.L_x_3131:
[----:B------:R-:W-:Y:S05]  /*6780*/  BSYNC B1 ;  /* 0x0000000000017941 */ /* 0x000fea0003800000 */
.L_x_3130:
[----:B------:R-:W-:Y:S01]  /*6790*/  LEA R5, R0, 0x3b800000, 0x17 ;  /* 0x3b80000000057811 */ /* 0x000fe200078eb8ff */
[----:B------:R-:W-:-:S05]  /*67a0*/  IMAD.SHL.U32 R0, R3, 0x100000, RZ ;  /* 0x0010000003007824 */ /* 0x000fca00078e00ff */
[----:B------:R-:W-:-:S07]  /*67b0*/  LOP3.LUT R0, R5, R0, R6, 0xfe, !PT ;  /* 0x0000000005007212 */ /* 0x000fce00078efe06 */
.L_x_3129:
[----:B------:R-:W-:Y:S05]  /*67c0*/  BSYNC B0 ;  /* 0x0000000000007941 */ /* 0x000fea0003800000 */
.L_x_3128:
[----:B------:R-:W-:-:S04]  /*67d0*/  FMUL.FTZ R0, R0, 1 ;  /* 0x3f80000000007820 */ /* 0x000fc80000410000 */
[----:B------:R0:W3:Y:S01]  /*67e0*/  F2F.F64.F32 R16, R0 ;  /* 0x0000000000107310 */ /* 0x0000e20000201800 */
[----:B------:R-:W-:Y:S05]  /*67f0*/  BRA `(.L_x_3113) ;  /* 0x0000000400187947 */ /* 0x000fea0003800000 */
.L_x_3126:
        /* <DEDUP_REMOVED lines=21> */
.L_x_3135:
[----:B------:R-:W-:Y:S05]  /*6950*/  BSYNC B1 ;  /* 0x0000000000017941 */ /* 0x000fea0003800000 */
.L_x_3134:
[----:B------:R-:W-:Y:S01]  /*6960*/  LEA R5, R0, 0x37800000, 0x17 ;  /* 0x3780000000057811 */ /* 0x000fe200078eb8ff */
[----:B------:R-:W-:-:S05]  /*6970*/  IMAD.SHL.U32 R0, R3, 0x200000, RZ ;  /* 0x0020000003007824 */ /* 0x000fca00078e00ff */
[----:B------:R-:W-:-:S07]  /*6980*/  LOP3.LUT R0, R5, R0, R6, 0xfe, !PT ;  /* 0x0000000005007212 */ /* 0x000fce00078efe06 */
.L_x_3133:
[----:B------:R-:W-:Y:S05]  /*6990*/  BSYNC B0 ;  /* 0x0000000000007941 */ /* 0x000fea0003800000 */
.L_x_3132:
[----:B------:R-:W-:-:S04]  /*69a0*/  FMUL.FTZ R0, R0, 1 ;  /* 0x3f80000000007820 */ /* 0x000fc80000410000 */
[----:B------:R0:W3:Y:S01]  /*69b0*/  F2F.F64.F32 R16, R0 ;  /* 0x0000000000107310 */ /* 0x0000e20000201800 */
[----:B------:R-:W-:Y:S05]  /*69c0*/  BRA `(.L_x_3113) ;  /* 0x0000000000a47947 */ /* 0x000fea0003800000 */
.L_x_3125:
        /* <DEDUP_REMOVED lines=14> */
.L_x_3139:
[----:B------:R-:W-:Y:S05]  /*6ab0*/  BSYNC B0 ;  /* 0x0000000000007941 */ /* 0x000fea0003800000 */
.L_x_3138:
[----:B------:R-:W-:-:S04]  /*6ac0*/  FMUL.FTZ R0, R0, 1 ;  /* 0x3f80000000007820 */ /* 0x000fc80000410000 */
[----:B------:R0:W3:Y:S01]  /*6ad0*/  F2F.F64.F32 R16, R0 ;  /* 0x0000000000107310 */ /* 0x0000e20000201800 */
[----:B------:R-:W-:Y:S05]  /*6ae0*/  BRA `(.L_x_3113) ;  /* 0x00000000005c7947 */ /* 0x000fea0003800000 */
.L_x_3112:
        /* <DEDUP_REMOVED lines=16> */
.L_x_3140:
[----:B------:R-:W-:Y:S01]  /*6bf0*/  CS2R R16, SRZ ;  /* 0x0000000000107805 */ /* 0x000fe2000001ff00 */
[----:B------:R-:W-:Y:S06]  /*6c00*/  BRA `(.L_x_3113) ;  /* 0x0000000000147947 */ /* 0x000fec0003800000 */
.L_x_3137:
[----:B------:R-:W3:Y:S02]  /*6c10*/  LDG.E.64 R16, desc[UR36][R4.64] ;  /* 0x0000002404107981 */ /* 0x000ee4000c1e1b00 */
[----:B---3--:R-:W0:Y:S01]  /*6c20*/  I2F.F64.U64 R16, R16 ;  /* 0x0000001000107312 */ /* 0x008e220000301800 */
[----:B------:R-:W-:Y:S05]  /*6c30*/  BRA `(.L_x_3113) ;  /* 0x0000000000087947 */ /* 0x000fea0003800000 */
.L_x_3136:
[----:B------:R-:W3:Y:S02]  /*6c40*/  LDG.E R4, desc[UR36][R4.64] ;  /* 0x0000002404047981 */ /* 0x000ee4000c1e1900 */
[----:B---3--:R0:W3:Y:S02]  /*6c50*/  I2F.F64.U32 R16, R4 ;  /* 0x0000000400107312 */ /* 0x0080e40000201800 */
.L_x_3113:
        /* <DEDUP_REMOVED lines=20> */
.L_x_3144:
[----:B------:R-:W2:Y:S02]  /*6da0*/  LDG.E.U8 R4, desc[UR36][R4.64] ;  /* 0x0000002404047981 */ /* 0x000ea4000c1e1100 */
[----:B--2---:R0:W1:Y:S01]  /*6db0*/  I2F.F64.U16 R26, R4 ;  /* 0x00000004001a7312 */ /* 0x0040620000101800 */
[----:B------:R-:W-:Y:S05]  /*6dc0*/  BRA `(.L_x_3107) ;  /* 0x0000000c006c7947 */ /* 0x000fea0003800000 */
.L_x_3143:
        /* <DEDUP_REMOVED lines=9> */
.L_x_3147:
[----:B------:R-:W2:Y:S02]  /*6e60*/  LDG.E R4, desc[UR36][R4.64] ;  /* 0x0000002404047981 */ /* 0x000ea4000c1e1900 */
[----:B--2---:R0:W1:Y:S01]  /*6e70*/  I2F.F64 R26, R4 ;  /* 0x00000004001a7312 */ /* 0x0040620000201c00 */
[----:B------:R-:W-:Y:S05]  /*6e80*/  BRA `(.L_x_3107) ;  /* 0x0000000c003c7947 */ /* 0x000fea0003800000 */
.L_x_3146:
[----:B------:R-:W2:Y:S02]  /*6e90*/  LDG.E.U16 R4, desc[UR36][R4.64] ;  /* 0x0000002404047981 */ /* 0x000ea4000c1e1500 */
[----:B--2---:R0:W1:Y:S01]  /*6ea0*/  I2F.F64.S16 R26, R4 ;  /* 0x00000004001a7312 */ /* 0x0040620000101c00 */
[----:B------:R-:W-:Y:S05]  /*6eb0*/  BRA `(.L_x_3107) ;  /* 0x0000000c00307947 */ /* 0x000fea0003800000 */
.L_x_3142:
        /* <DEDUP_REMOVED lines=10> */
.L_x_3149:
[----:B------:R-:W2:Y:S02]  /*6f60*/  LDG.E.U16 R0, desc[UR36][R4.64] ;  /* 0x0000002404007981 */ /* 0x000ea4000c1e1500 */
[----:B--2---:R-:W-:-:S05]  /*6f70*/  HADD2.F32 R0, -RZ, R0.H0_H0 ;  /* 0x20000000ff007230 */ /* 0x004fca0000004100 */
[----:B------:R-:W-:-:S04]  /*6f80*/  FMUL.FTZ R0, R0, 1 ;  /* 0x3f80000000007820 */ /* 0x000fc80000410000 */
[----:B------:R0:W1:Y:S01]  /*6f90*/  F2F.F64.F32 R26, R0 ;  /* 0x00000000001a7310 */ /* 0x0000620000201800 */
[----:B------:R-:W-:Y:S05]  /*6fa0*/  BRA `(.L_x_3107) ;  /* 0x0000000800f47947 */ /* 0x000fea0003800000 */
.L_x_3148:
        /* <DEDUP_REMOVED lines=10> */
.L_x_3151:
[----:B------:R-:W2:Y:S02]  /*7050*/  LDG.E.U16 R4, desc[UR36][R4.64] ;  /* 0x0000002404047981 */ /* 0x000ea4000c1e1500 */
[----:B--2---:R-:W-:-:S05]  /*7060*/  HADD2.F32 R0, -RZ, R4.H0_H0 ;  /* 0x20000004ff007230 */ /* 0x004fca0000004100 */
[----:B------:R-:W-:-:S04]  /*7070*/  FMUL.FTZ R0, R0, 1 ;  /* 0x3f80000000007820 */ /* 0x000fc80000410000 */
[----:B------:R0:W1:Y:S01]  /*7080*/  F2F.F64.F32 R26, R0 ;  /* 0x00000000001a7310 */ /* 0x0000620000201800 */
[----:B------:R-:W-:Y:S05]  /*7090*/  BRA `(.L_x_3107) ;  /* 0x0000000800b87947 */ /* 0x000fea0003800000 */
.L_x_3150:
[----:B------:R0:W5:Y:S01]  /*70a0*/  LDG.E.64 R26, desc[UR36][R4.64] ;  /* 0x00000024041a7981 */ /* 0x000162000c1e1b00 */
[----:B------:R-:W-:Y:S05]  /*70b0*/  BRA `(.L_x_3107) ;  /* 0x0000000800b07947 */ /* 0x000fea0003800000 */
.L_x_3141:
        /* <DEDUP_REMOVED lines=13> */
.L_x_3154:
[----:B------:R0:W5:Y:S01]  /*7190*/  LDG.E.64 R26, desc[UR36][R4.64] ;  /* 0x00000024041a7981 */ /* 0x000162000c1e1b00 */
[----:B------:R-:W-:Y:S05]  /*71a0*/  BRA `(.L_x_3107) ;  /* 0x0000000800747947 */ /* 0x000fea0003800000 */
.L_x_3153:
        /* <DEDUP_REMOVED lines=28> */
.L_x_3156:
        /* <DEDUP_REMOVED lines=15> */
.L_x_3155:
[----:B------:R-:W2:Y:S02]  /*7460*/  LDG.E.U16 R0, desc[UR36][R4.64] ;  /* 0x0000002404007981 */ /* 0x000ea4000c1e1500 */
[----:B--2---:R-:W-:-:S04]  /*7470*/  IMAD.U32 R0, R0, 0x10000, RZ ;  /* 0x0001000000007824 */ /* 0x004fc800078e00ff */
[----:B------:R-:W-:-:S04]  /*7480*/  FMUL.FTZ R0, R0, 1 ;  /* 0x3f80000000007820 */ /* 0x000fc80000410000 */
[----:B------:R0:W1:Y:S01]  /*7490*/  F2F.F64.F32 R26, R0 ;  /* 0x00000000001a7310 */ /* 0x0000620000201800 */
[----:B------:R-:W-:Y:S05]  /*74a0*/  BRA `(.L_x_3107) ;  /* 0x0000000400b47947 */ /* 0x000fea0003800000 */
.L_x_3152:
        /* <DEDUP_REMOVED lines=11> */
.L_x_3159:
        /* <DEDUP_REMOVED lines=21> */
.L_x_3163:
[----:B------:R-:W-:Y:S05]  /*76b0*/  BSYNC B1 ;  /* 0x0000000000017941 */ /* 0x000fea0003800000 */
.L_x_3162:
[----:B------:R-:W-:Y:S01]  /*76c0*/  LEA R5, R0, 0x3b800000, 0x17 ;  /* 0x3b80000000057811 */ /* 0x000fe200078eb8ff */
[----:B------:R-:W-:-:S05]  /*76d0*/  IMAD.SHL.U32 R0, R3, 0x100000, RZ ;  /* 0x0010000003007824 */ /* 0x000fca00078e00ff */
[----:B------:R-:W-:-:S07]  /*76e0*/  LOP3.LUT R0, R5, R0, R6, 0xfe, !PT ;  /* 0x0000000005007212 */ /* 0x000fce00078efe06 */
.L_x_3161:
[----:B------:R-:W-:Y:S05]  /*76f0*/  BSYNC B0 ;  /* 0x0000000000007941 */ /* 0x000fea0003800000 */
.L_x_3160:
[----:B------:R-:W-:-:S04]  /*7700*/  FMUL.FTZ R0, R0, 1 ;  /* 0x3f80000000007820 */ /* 0x000fc80000410000 */
[----:B------:R0:W1:Y:S01]  /*7710*/  F2F.F64.F32 R26, R0 ;  /* 0x00000000001a7310 */ /* 0x0000620000201800 */
[----:B------:R-:W-:Y:S05]  /*7720*/  BRA `(.L_x_3107) ;  /* 0x0000000400147947 */ /* 0x000fea0003800000 */
.L_x_3158:
        /* <DEDUP_REMOVED lines=21> */
.L_x_3167:
[----:B------:R-:W-:Y:S05]  /*7880*/  BSYNC B1 ;  /* 0x0000000000017941 */ /* 0x000fea0003800000 */
.L_x_3166:
[----:B------:R-:W-:Y:S01]  /*7890*/  LEA R5, R0, 0x37800000, 0x17 ;  /* 0x3780000000057811 */ /* 0x000fe200078eb8ff */
[----:B------:R-:W-:-:S05]  /*78a0*/  IMAD.SHL.U32 R0, R3, 0x200000, RZ ;  /* 0x0020000003007824 */ /* 0x000fca00078e00ff */
[----:B------:R-:W-:-:S07]  /*78b0*/  LOP3.LUT R0, R5, R0, R6, 0xfe, !PT ;  /* 0x0000000005007212 */ /* 0x000fce00078efe06 */
.L_x_3165:
[----:B------:R-:W-:Y:S05]  /*78c0*/  BSYNC B0 ;  /* 0x0000000000007941 */ /* 0x000fea0003800000 */
.L_x_3164:
[----:B------:R-:W-:-:S04]  /*78d0*/  FMUL.FTZ R0, R0, 1 ;  /* 0x3f80000000007820 */ /* 0x000fc80000410000 */
[----:B------:R0:W1:Y:S01]  /*78e0*/  F2F.F64.F32 R26, R0 ;  /* 0x00000000001a7310 */ /* 0x0000620000201800 */
[----:B------:R-:W-:Y:S05]  /*78f0*/  BRA `(.L_x_3107) ;  /* 0x0000000000a07947 */ /* 0x000fea0003800000 */
.L_x_3157:
        /* <DEDUP_REMOVED lines=14> */
.L_x_3171:
[----:B------:R-:W-:Y:S05]  /*79e0*/  BSYNC B0 ;  /* 0x0000000000007941 */ /* 0x000fea0003800000 */
.L_x_3170:
[----:B------:R-:W-:-:S04]  /*79f0*/  FMUL.FTZ R0, R0, 1 ;  /* 0x3f80000000007820 */ /* 0x000fc80000410000 */
[----:B------:R0:W1:Y:S01]  /*7a00*/  F2F.F64.F32 R26, R0 ;  /* 0x00000000001a7310 */ /* 0x0000620000201800 */
[----:B------:R-:W-:Y:S05]  /*7a10*/  BRA `(.L_x_3107) ;  /* 0x0000000000587947 */ /* 0x000fea0003800000 */
.L_x_3145:
        /* <DEDUP_REMOVED lines=16> */
.L_x_3172:
[----:B------:R-:W-:Y:S05]  /*7b20*/  BRA `(.L_x_3107) ;  /* 0x0000000000147947 */ /* 0x000fea0003800000 */
.L_x_3169:
[----:B------:R-:W2:Y:S02]  /*7b30*/  LDG.E.64 R26, desc[UR36][R4.64] ;  /* 0x00000024041a7981 */ /* 0x000ea4000c1e1b00 */
[----:B--2---:R-:W0:Y:S01]  /*7b40*/  I2F.F64.U64 R26, R26 ;  /* 0x0000001a001a7312 */ /* 0x004e220000301800 */
[----:B------:R-:W-:Y:S05]  /*7b50*/  BRA `(.L_x_3107) ;  /* 0x0000000000087947 */ /* 0x000fea0003800000 */
.L_x_3168:
[----:B------:R-:W2:Y:S02]  /*7b60*/  LDG.E R4, desc[UR36][R4.64] ;  /* 0x0000002404047981 */ /* 0x000ea4000c1e1900 */
[----:B--2---:R0:W1:Y:S02]  /*7b70*/  I2F.F64.U32 R26, R4 ;  /* 0x00000004001a7312 */ /* 0x0040640000201800 */
.L_x_3107:
[----:B------:R-:W-:Y:S05]  /*7b80*/  BSYNC B6 ;  /* 0x0000000000067941 */ /* 0x000fea0003800000 */
.L_x_3106:
[----:B------:R-:W4:Y:S01]  /*7b90*/  S2R R23, SR_TID.X ;  /* 0x0000000000177919 */ /* 0x000f220000002100 */
[----:B------:R-:W-:Y:S01]  /*7ba0*/  ULDC.64 UR4, c[0x0][0x220] ;  /* 0x0000880000047ab9 */ /* 0x000fe20000000a00 */
[----:B------:R-:W-:Y:S01]  /*7bb0*/  ULDC.64 UR6, c[0x0][0x218] ;  /* 0x0000860000067ab9 */ /* 0x000fe20000000a00 */
[----:B01---5:R-:W-:Y:S01]  /*7bc0*/  DSETP.GE.AND P0, PT, R36, UR4, PT ;  /* 0x0000000424007e2a */ /* 0x023fe2000bf06000 */
[----:B------:R-:W0:Y:S01]  /*7bd0*/  LDC.U8 R32, c[0x0][0x258] ;  /* 0x00009600ff207b82 */ /* 0x000e220000000000 */
[----:B--2---:R-:W-:Y:S01]  /*7be0*/  DSETP.GE.AND P1, PT, R28, UR4, PT ;  /* 0x000000041c007e2a */ /* 0x004fe2000bf26000 */
[----:B------:R-:W-:Y:S01]  /*7bf0*/  BSSY B6, `(.L_x_3173) ;  /* 0x0000127000067945 */ /* 0x000fe20003800000 */
[----:B---3--:R-:W-:Y:S02]  /*7c00*/  DSETP.GE.AND P3, PT, R18, UR4, PT ;  /* 0x0000000412007e2a */ /* 0x008fe4000bf66000 */
[----:B------:R-:W-:Y:S02]  /*7c10*/  DSETP.GTU.AND P0, PT, R36, UR6, !P0 ;  /* 0x0000000624007e2a */ /* 0x000fe4000c70c000 */
[----:B------:R-:W-:-:S02]  /*7c20*/  DSETP.GE.AND P2, PT, R26, UR4, PT ;  /* 0x000000041a007e2a */ /* 0x000fc4000bf46000 */
[----:B------:R-:W-:Y:S02]  /*7c30*/  DSETP.GTU.AND P1, PT, R28, UR6, !P1 ;  /* 0x000000061c007e2a */ /* 0x000fe4000cf2c000 */
[----:B----4-:R-:W-:Y:S01]  /*7c40*/  FSEL R4, R30, RZ, P0 ;  /* 0x000000ff1e047208 */ /* 0x010fe20000000000 */
[----:B------:R-:W-:Y:S01]  /*7c50*/  DSETP.GTU.AND P3, PT, R18, UR6, !P3 ;  /* 0x0000000612007e2a */ /* 0x000fe2000df6c000 */
[----:B------:R-:W-:Y:S01]  /*7c60*/  FSEL R5, R31, RZ, P0 ;  /* 0x000000ff1f057208 */ /* 0x000fe20000000000 */
[----:B------:R-:W-:Y:S01]  /*7c70*/  DSETP.GTU.AND P2, PT, R26, UR6, !P2 ;  /* 0x000000061a007e2a */ /* 0x000fe2000d74c000 */
[----:B------:R-:W-:Y:S02]  /*7c80*/  FSEL R28, R34, RZ, P1 ;  /* 0x000000ff221c7208 */ /* 0x000fe40000800000 */
[----:B------:R-:W-:Y:S02]  /*7c90*/  FSEL R29, R35, RZ, P1 ;  /* 0x000000ff231d7208 */ /* 0x000fe40000800000 */
[----:B------:R-:W-:-:S02]  /*7ca0*/  FSEL R24, R24, RZ, P3 ;  /* 0x000000ff18187208 */ /* 0x000fc40001800000 */
[----:B------:R-:W-:Y:S02]  /*7cb0*/  FSEL R25, R25, RZ, P3 ;  /* 0x000000ff19197208 */ /* 0x000fe40001800000 */
[----:B------:R-:W-:Y:S02]  /*7cc0*/  FSEL R16, R16, RZ, P2 ;  /* 0x000000ff10107208 */ /* 0x000fe40001000000 */
[----:B------:R-:W-:Y:S02]  /*7cd0*/  FSEL R17, R17, RZ, P2 ;  /* 0x000000ff11117208 */ /* 0x000fe40001000000 */
[----:B------:R-:W-:-:S13]  /*7ce0*/  ISETP.GE.AND P0, PT, R23, R2, PT ;  /* 0x000000021700720c */ /* 0x000fda0003f06270 */
[----:B------:R-:W-:Y:S05]  /*7cf0*/  @P0 BRA `(.L_x_3174) ;  /* 0x0000001000580947 */ /* 0x000fea0003800000 */
[----:B------:R-:W1:Y:S01]  /*7d00*/  LDC.64 R8, c[0x0][0x230] ;  /* 0x00008c00ff087b82 */ /* 0x000e620000000a00 */
[----:B------:R-:W-:Y:S01]  /*7d10*/  IMAD R0, R22, 0x200, R23 ;  /* 0x0000020016007824 */ /* 0x000fe200078e0217 */
[----:B0-----:R-:W-:Y:S01]  /*7d20*/  PRMT R6, R32, 0x9910, RZ ;  /* 0x0000991020067816 */ /* 0x001fe200000000ff */
[----:B------:R-:W-:Y:S01]  /*7d30*/  ULDC UR4, c[0x0][0x25c] ;  /* 0x0000970000047ab9 */ /* 0x000fe20000000800 */
[----:B------:R-:W-:Y:S02]  /*7d40*/  VIADD R23, R23, 0x80 ;  /* 0x0000008017177836 */ /* 0x000fe40000000000 */
[----:B------:R-:W-:Y:S02]  /*7d50*/  IMAD R3, R0, UR4, RZ ;  /* 0x0000000400037c24 */ /* 0x000fe4000f8e02ff */
[----:B------:R-:W-:-:S05]  /*7d60*/  IMAD.MOV.U32 R0, RZ, RZ, R6 ;  /* 0x000000ffff007224 */ /* 0x000fca00078e0006 */
[----:B------:R-:W-:Y:S02]  /*7d70*/  ISETP.GT.AND P0, PT, R0, 0x9, PT ;  /* 0x000000090000780c */ /* 0x000fe40003f04270 */
[----:B-1----:R-:W-:-:S05]  /*7d80*/  IADD3 R8, P1, R3, R8, RZ ;  /* 0x0000000803087210 */ /* 0x002fca0007f3e0ff */
        /* <DEDUP_REMOVED lines=13> */
.L_x_3178:
[----:B------:R-:W0:Y:S02]  /*7e60*/  F2I.S64.F64.TRUNC R4, R4 ;  /* 0x0000000400047311 */ /* 0x000e24000030d900 */
[----:B0-----:R-:W-:-:S05]  /*7e70*/  IMAD.MOV.U32 R3, RZ, RZ, R4 ;  /* 0x000000ffff037224 */ /* 0x001fca00078e0004 */
[----:B------:R0:W-:Y:S01]  /*7e80*/  STG.E.U8 desc[UR36][R8.64], R3 ;  /* 0x0000000308007986 */ /* 0x0001e2000c101124 */
[----:B------:R-:W-:Y:S05]  /*7e90*/  BRA `(.L_x_3174) ;  /* 0x0000000c00f07947 */ /* 0x000fea0003800000 */
.L_x_3177:
        /* <DEDUP_REMOVED lines=9> */
.L_x_3181:
[----:B------:R-:W0:Y:S02]  /*7f30*/  F2I.F64.TRUNC R5, R4 ;  /* 0x0000000400057311 */ /* 0x000e24000030d100 */
[----:B0-----:R0:W-:Y:S01]  /*7f40*/  STG.E desc[UR36][R8.64], R5 ;  /* 0x0000000508007986 */ /* 0x0011e2000c101924 */
[----:B------:R-:W-:Y:S05]  /*7f50*/  BRA `(.L_x_3174) ;  /* 0x0000000c00c07947 */ /* 0x000fea0003800000 */
.L_x_3180:
[----:B------:R-:W0:Y:S02]  /*7f60*/  F2I.F64.TRUNC R5, R4 ;  /* 0x0000000400057311 */ /* 0x000e24000030d100 */
[----:B0-----:R0:W-:Y:S01]  /*7f70*/  STG.E.U16 desc[UR36][R8.64], R5 ;  /* 0x0000000508007986 */ /* 0x0011e2000c101524 */
[----:B------:R-:W-:Y:S05]  /*7f80*/  BRA `(.L_x_3174) ;  /* 0x0000000c00b47947 */ /* 0x000fea0003800000 */
.L_x_3176:
        /* <DEDUP_REMOVED lines=13> */
.L_x_3183:
        /* <DEDUP_REMOVED lines=8> */
.L_x_3182:
        /* <DEDUP_REMOVED lines=14> */
.L_x_3185:
        /* <DEDUP_REMOVED lines=9> */
.L_x_3184:
[----:B------:R0:W-:Y:S01]  /*8250*/  STG.E.64 desc[UR36][R8.64], R4 ;  /* 0x0000000408007986 */ /* 0x0001e2000c101b24 */
[----:B------:R-:W-:Y:S05]  /*8260*/  BRA `(.L_x_3174) ;  /* 0x0000000800fc7947 */ /* 0x000fea0003800000 */
.L_x_3175:
        /* <DEDUP_REMOVED lines=12> */
.L_x_3188:
[----:B------:R-:W-:-:S05]  /*8330*/  CS2R R6, SRZ ;  /* 0x0000000000067805 */ /* 0x000fca000001ff00 */
[----:B------:R0:W-:Y:S01]  /*8340*/  STG.E.128 desc[UR36][R8.64], R4 ;  /* 0x0000000408007986 */ /* 0x0001e2000c101d24 */
[----:B------:R-:W-:Y:S05]  /*8350*/  BRA `(.L_x_3174) ;  /* 0x0000000800c07947 */ /* 0x000fea0003800000 */
.L_x_3187:
        /* <DEDUP_REMOVED lines=25> */
.L_x_3192:
[----:B------:R-:W-:Y:S05]  /*84f0*/  BSYNC B0 ;  /* 0x0000000000007941 */ /* 0x000fea0003800000 */
.L_x_3191:
[----:B------:R-:W-:-:S05]  /*8500*/  LOP3.LUT R7, R0, R7, RZ, 0xfc, !PT ;  /* 0x0000000700077212 */ /* 0x000fca00078efcff */
[----:B------:R0:W-:Y:S01]  /*8510*/  STG.E.U8 desc[UR36][R8.64], R7 ;  /* 0x0000000708007986 */ /* 0x0001e2000c101124 */
[----:B------:R-:W-:Y:S05]  /*8520*/  BRA `(.L_x_3174) ;  /* 0x00000008004c7947 */ /* 0x000fea0003800000 */
.L_x_3190:
        /* <DEDUP_REMOVED lines=17> */
.L_x_3194:
[----:B------:R-:W-:Y:S01]  /*8640*/  IMAD.MOV.U32 R0, RZ, RZ, 0x7f ;  /* 0x0000007fff007424 */ /* 0x000fe200078e00ff */
[----:B------:R-:W-:-:S04]  /*8650*/  ISETP.GT.U32.AND P0, PT, R3, 0x7f800000, PT ;  /* 0x7f8000000300780c */ /* 0x000fc80003f04070 */
[----:B------:R-:W-:-:S09]  /*8660*/  SEL R0, R0, 0x7c, P0 ;  /* 0x0000007c00007807 */ /* 0x000fd20000000000 */
.L_x_3195:
[----:B------:R-:W-:Y:S05]  /*8670*/  BSYNC B0 ;  /* 0x0000000000007941 */ /* 0x000fea0003800000 */
.L_x_3193:
[----:B------:R-:W-:-:S04]  /*8680*/  LOP3.LUT R3, R7, 0x80000000, RZ, 0xc0, !PT ;  /* 0x8000000007037812 */ /* 0x000fc800078ec0ff */
[----:B------:R-:W-:-:S04]  /*8690*/  SHF.R.U32.HI R3, RZ, 0x18, R3 ;  /* 0x00000018ff037819 */ /* 0x000fc80000011603 */
[----:B------:R-:W-:-:S05]  /*86a0*/  LOP3.LUT R3, R0, R3, RZ, 0xfc, !PT ;  /* 0x0000000300037212 */ /* 0x000fca00078efcff */
[----:B------:R0:W-:Y:S01]  /*86b0*/  STG.E.U8 desc[UR36][R8.64], R3 ;  /* 0x0000000308007986 */ /* 0x0001e2000c101124 */
[----:B------:R-:W-:Y:S05]  /*86c0*/  BRA `(.L_x_3174) ;  /* 0x0000000400e47947 */ /* 0x000fea0003800000 */
.L_x_3189:
        /* <DEDUP_REMOVED lines=8> */
.L_x_3186:
        /* <DEDUP_REMOVED lines=11> */
.L_x_3198:
        /* <DEDUP_REMOVED lines=21> */
.L_x_3201:
[----:B------:R-:W-:-:S04]  /*8950*/  LOP3.LUT R0, R7, 0x80000000, RZ, 0xc0, !PT ;  /* 0x8000000007007812 */ /* 0x000fc800078ec0ff */
[----:B------:R-:W-:-:S04]  /*8960*/  SHF.R.U32.HI R0, RZ, 0x18, R0 ;  /* 0x00000018ff007819 */ /* 0x000fc80000011600 */
[----:B------:R-:W-:-:S07]  /*8970*/  LOP3.LUT R0, R3, R0, RZ, 0xfc, !PT ;  /* 0x0000000003007212 */ /* 0x000fce00078efcff */
.L_x_3200:
[----:B------:R-:W-:Y:S05]  /*8980*/  BSYNC B0 ;  /* 0x0000000000007941 */ /* 0x000fea0003800000 */
.L_x_3199:
[----:B------:R0:W-:Y:S01]  /*8990*/  STG.E.U8 desc[UR36][R8.64], R0 ;  /* 0x0000000008007986 */ /* 0x0001e2000c101124 */
[----:B------:R-:W-:Y:S05]  /*89a0*/  BRA `(.L_x_3174) ;  /* 0x00000004002c7947 */ /* 0x000fea0003800000 */
.L_x_3197:
        /* <DEDUP_REMOVED lines=21> */
.L_x_3204:
[----:B------:R-:W-:-:S04]  /*8b00*/  LOP3.LUT R0, R7, 0x80000000, RZ, 0xc0, !PT ;  /* 0x8000000007007812 */ /* 0x000fc800078ec0ff */
[----:B------:R-:W-:-:S04]  /*8b10*/  SHF.R.U32.HI R0, RZ, 0x18, R0 ;  /* 0x00000018ff007819 */ /* 0x000fc80000011600 */
[----:B------:R-:W-:-:S07]  /*8b20*/  LOP3.LUT R0, R3, R0, RZ, 0xfc, !PT ;  /* 0x0000000003007212 */ /* 0x000fce00078efcff */
.L_x_3203:
[----:B------:R-:W-:Y:S05]  /*8b30*/  BSYNC B0 ;  /* 0x0000000000007941 */ /* 0x000fea0003800000 */
.L_x_3202:
[----:B------:R0:W-:Y:S01]  /*8b40*/  STG.E.U8 desc[UR36][R8.64], R0 ;  /* 0x0000000008007986 */ /* 0x0001e2000c101124 */
[----:B------:R-:W-:Y:S05]  /*8b50*/  BRA `(.L_x_3174) ;  /* 0x0000000000c07947 */ /* 0x000fea0003800000 */
.L_x_3196:
        /* <DEDUP_REMOVED lines=26> */
.L_x_3179:
        /* <DEDUP_REMOVED lines=16> */
.L_x_3207:
[----:B------:R-:W-:Y:S05]  /*8e00*/  BRA `(.L_x_3174) ;  /* 0x0000000000147947 */ /* 0x000fea0003800000 */
.L_x_3206:
[----:B------:R-:W0:Y:S02]  /*8e10*/  F2I.U64.F64.TRUNC R4, R4 ;  /* 0x0000000400047311 */ /* 0x000e24000030d800 */
[----:B0-----:R0:W-:Y:S01]  /*8e20*/  STG.E.64 desc[UR36][R8.64], R4 ;  /* 0x0000000408007986 */ /* 0x0011e2000c101b24 */
[----:B------:R-:W-:Y:S05]  /*8e30*/  BRA `(.L_x_3174) ;  /* 0x0000000000087947 */ /* 0x000fea0003800000 */
.L_x_3205:
[----:B------:R-:W0:Y:S02]  /*8e40*/  F2I.U32.F64.TRUNC R5, R4 ;  /* 0x0000000400057311 */ /* 0x000e24000030d000 */
[----:B0-----:R0:W-:Y:S02]  /*8e50*/  STG.E desc[UR36][R8.64], R5 ;  /* 0x0000000508007986 */ /* 0x0011e4000c101924 */
.L_x_3174:
[----:B------:R-:W-:Y:S05]  /*8e60*/  BSYNC B6 ;  /* 0x0000000000067941 */ /* 0x000fea0003800000 */
.L_x_3173:
[----:B------:R-:W-:Y:S01]  /*8e70*/  ISETP.GE.AND P0, PT, R23, R2, PT ;  /* 0x000000021700720c */ /* 0x000fe20003f06270 */
[----:B------:R-:W-:-:S12]  /*8e80*/  BSSY B6, `(.L_x_3208) ;  /* 0x0000230000067945 */ /* 0x000fd80003800000 */
[----:B------:R-:W-:Y:S05]  /*8e90*/  @P0 BRA `(.L_x_3209) ;  /* 0x0000002000b80947 */ /* 0x000fea0003800000 */
[----:B0-----:R-:W0:Y:S01]  /*8ea0*/  LDC.64 R4, c[0x0][0x230] ;  /* 0x00008c00ff047b82 */ /* 0x001e220000000a00 */
[----:B-1----:R-:W-:Y:S01]  /*8eb0*/  IMAD R0, R22, 0x200, R23 ;  /* 0x0000020016007824 */ /* 0x002fe200078e0217 */
[----:B---3--:R-:W-:Y:S01]  /*8ec0*/  PRMT R6, R32, 0x9910, RZ ;  /* 0x0000991020067816 */ /* 0x008fe200000000ff */
[----:B------:R-:W-:Y:S02]  /*8ed0*/  ULDC UR4, c[0x0][0x25c] ;  /* 0x0000970000047ab9 */ /* 0x000fe40000000800 */
[----:B--2-4-:R-:W-:Y:S02]  /*8ee0*/  IMAD R3, R0, UR4, RZ ;  /* 0x0000000400037c24 */ /* 0x014fe4000f8e02ff */
        /* <DEDUP_REMOVED lines=16> */
.L_x_3213:
[----:B------:R-:W0:Y:S02]  /*8ff0*/  F2I.S64.F64.TRUNC R28, R28 ;  /* 0x0000001c001c7311 */ /* 0x000e24000030d900 */
[----:B0-----:R-:W-:-:S05]  /*9000*/  IMAD.MOV.U32 R3, RZ, RZ, R28 ;  /* 0x000000ffff037224 */ /* 0x001fca00078e001c */
[----:B------:R0:W-:Y:S01]  /*9010*/  STG.E.U8 desc[UR36][R4.64], R3 ;  /* 0x0000000304007986 */ /* 0x0001e2000c101124 */
[----:B------:R-:W-:Y:S05]  /*9020*/  BRA `(.L_x_3215) ;  /* 0x0000000c00f07947 */ /* 0x000fea0003800000 */
.L_x_3212:
        /* <DEDUP_REMOVED lines=9> */
.L_x_3217:
[----:B------:R-:W0:Y:S02]  /*90c0*/  F2I.F64.TRUNC R29, R28 ;  /* 0x0000001c001d7311 */ /* 0x000e24000030d100 */
[----:B0-----:R0:W-:Y:S01]  /*90d0*/  STG.E desc[UR36][R4.64], R29 ;  /* 0x0000001d04007986 */ /* 0x0011e2000c101924 */
[----:B------:R-:W-:Y:S05]  /*90e0*/  BRA `(.L_x_3215) ;  /* 0x0000000c00c07947 */ /* 0x000fea0003800000 */
.L_x_3216:
[----:B------:R-:W0:Y:S02]  /*90f0*/  F2I.F64.TRUNC R29, R28 ;  /* 0x0000001c001d7311 */ /* 0x000e24000030d100 */
[----:B0-----:R0:W-:Y:S01]  /*9100*/  STG.E.U16 desc[UR36][R4.64], R29 ;  /* 0x0000001d04007986 */ /* 0x0011e2000c101524 */
[----:B------:R-:W-:Y:S05]  /*9110*/  BRA `(.L_x_3215) ;  /* 0x0000000c00b47947 */ /* 0x000fea0003800000 */
.L_x_3211:
        /* <DEDUP_REMOVED lines=13> */
.L_x_3219:
        /* <DEDUP_REMOVED lines=8> */
.L_x_3218:
        /* <DEDUP_REMOVED lines=14> */
.L_x_3221:
        /* <DEDUP_REMOVED lines=9> */
.L_x_3220:
[----:B------:R4:W-:Y:S01]  /*93e0*/  STG.E.64 desc[UR36][R4.64], R28 ;  /* 0x0000001c04007986 */ /* 0x0009e2000c101b24 */
[----:B------:R-:W-:Y:S05]  /*93f0*/  BRA `(.L_x_3215) ;  /* 0x0000000800fc7947 */ /* 0x000fea0003800000 */
.L_x_3210:
        /* <DEDUP_REMOVED lines=12> */
.L_x_3224:
[----:B------:R-:W-:-:S05]  /*94c0*/  CS2R R30, SRZ ;  /* 0x00000000001e7805 */ /* 0x000fca000001ff00 */
[----:B------:R0:W-:Y:S01]  /*94d0*/  STG.E.128 desc[UR36][R4.64], R28 ;  /* 0x0000001c04007986 */ /* 0x0001e2000c101d24 */
[----:B------:R-:W-:Y:S05]  /*94e0*/  BRA `(.L_x_3215) ;  /* 0x0000000800c07947 */ /* 0x000fea0003800000 */
.L_x_3223:
        /* <DEDUP_REMOVED lines=25> */
.L_x_3228:
[----:B------:R-:W-:Y:S05]  /*9680*/  BSYNC B0 ;  /* 0x0000000000007941 */ /* 0x000fea0003800000 */
.L_x_3227:
[----:B------:R-:W-:-:S05]  /*9690*/  LOP3.LUT R7, R0, R7, RZ, 0xfc, !PT ;  /* 0x0000000700077212 */ /* 0x000fca00078efcff */
[----:B------:R0:W-:Y:S01]  /*96a0*/  STG.E.U8 desc[UR36][R4.64], R7 ;  /* 0x0000000704007986 */ /* 0x0001e2000c101124 */
[----:B------:R-:W-:Y:S05]  /*96b0*/  BRA `(.L_x_3215) ;  /* 0x00000008004c7947 */ /* 0x000fea0003800000 */
.L_x_3226:
        /* <DEDUP_REMOVED lines=17> */
.L_x_3230:
[----:B------:R-:W-:Y:S01]  /*97d0*/  IMAD.MOV.U32 R0, RZ, RZ, 0x7f ;  /* 0x0000007fff007424 */ /* 0x000fe200078e00ff */
[----:B------:R-:W-:-:S04]  /*97e0*/  ISETP.GT.U32.AND P0, PT, R3, 0x7f800000, PT ;  /* 0x7f8000000300780c */ /* 0x000fc80003f04070 */
[----:B------:R-:W-:-:S09]  /*97f0*/  SEL R0, R0, 0x7c, P0 ;  /* 0x0000007c00007807 */ /* 0x000fd20000000000 */
.L_x_3231:
[----:B------:R-:W-:Y:S05]  /*9800*/  BSYNC B0 ;  /* 0x0000000000007941 */ /* 0x000fea0003800000 */
.L_x_3229:
[----:B------:R-:W-:-:S04]  /*9810*/  LOP3.LUT R3, R7, 0x80000000, RZ, 0xc0, !PT ;  /* 0x8000000007037812 */ /* 0x000fc800078ec0ff */
[----:B------:R-:W-:-:S04]  /*9820*/  SHF.R.U32.HI R3, RZ, 0x18, R3 ;  /* 0x00000018ff037819 */ /* 0x000fc80000011603 */
[----:B------:R-:W-:-:S05]  /*9830*/  LOP3.LUT R3, R0, R3, RZ, 0xfc, !PT ;  /* 0x0000000300037212 */ /* 0x000fca00078efcff */
[----:B------:R0:W-:Y:S01]  /*9840*/  STG.E.U8 desc[UR36][R4.64], R3 ;  /* 0x0000000304007986 */ /* 0x0001e2000c101124 */
[----:B------:R-:W-:Y:S05]  /*9850*/  BRA `(.L_x_3215) ;  /* 0x0000000400e47947 */ /* 0x000fea0003800000 */
.L_x_3225:
        /* <DEDUP_REMOVED lines=8> */
.L_x_3222:
        /* <DEDUP_REMOVED lines=11> */
.L_x_3234:
        /* <DEDUP_REMOVED lines=21> */
.L_x_3237:
[----:B------:R-:W-:-:S04]  /*9ae0*/  LOP3.LUT R0, R7, 0x80000000, RZ, 0xc0, !PT ;  /* 0x8000000007007812 */ /* 0x000fc800078ec0ff */
[----:B------:R-:W-:-:S04]  /*9af0*/  SHF.R.U32.HI R0, RZ, 0x18, R0 ;  /* 0x00000018ff007819 */ /* 0x000fc80000011600 */
[----:B------:R-:W-:-:S07]  /*9b00*/  LOP3.LUT R0, R3, R0, RZ, 0xfc, !PT ;  /* 0x0000000003007212 */ /* 0x000fce00078efcff */
.L_x_3236:
[----:B------:R-:W-:Y:S05]  /*9b10*/  BSYNC B0 ;  /* 0x0000000000007941 */ /* 0x000fea0003800000 */
.L_x_3235:
[----:B------:R0:W-:Y:S01]  /*9b20*/  STG.E.U8 desc[UR36][R4.64], R0 ;  /* 0x0000000004007986 */ /* 0x0001e2000c101124 */
[----:B------:R-:W-:Y:S05]  /*9b30*/  BRA `(.L_x_3215) ;  /* 0x00000004002c7947 */ /* 0x000fea0003800000 */
.L_x_3233:
        /* <DEDUP_REMOVED lines=21> */
.L_x_3240:
[----:B------:R-:W-:-:S04]  /*9c90*/  LOP3.LUT R0, R7, 0x80000000, RZ, 0xc0, !PT ;  /* 0x8000000007007812 */ /* 0x000fc800078ec0ff */
[----:B------:R-:W-:-:S04]  /*9ca0*/  SHF.R.U32.HI R0, RZ, 0x18, R0 ;  /* 0x00000018ff007819 */ /* 0x000fc80000011600 */
[----:B------:R-:W-:-:S07]  /*9cb0*/  LOP3.LUT R0, R3, R0, RZ, 0xfc, !PT ;  /* 0x0000000003007212 */ /* 0x000fce00078efcff */
.L_x_3239:
[----:B------:R-:W-:Y:S05]  /*9cc0*/  BSYNC B0 ;  /* 0x0000000000007941 */ /* 0x000fea0003800000 */
.L_x_3238:
[----:B------:R0:W-:Y:S01]  /*9cd0*/  STG.E.U8 desc[UR36][R4.64], R0 ;  /* 0x0000000004007986 */ /* 0x0001e2000c101124 */
[----:B------:R-:W-:Y:S05]  /*9ce0*/  BRA `(.L_x_3215) ;  /* 0x0000000000c07947 */ /* 0x000fea0003800000 */
.L_x_3232:
        /* <DEDUP_REMOVED lines=26> */
.L_x_3214:
        /* <DEDUP_REMOVED lines=16> */
.L_x_3243:
[----:B------:R-:W-:Y:S05]  /*9f90*/  BRA `(.L_x_3215) ;  /* 0x0000000000147947 */ /* 0x000fea0003800000 */
.L_x_3242:
[----:B------:R-:W0:Y:S02]  /*9fa0*/  F2I.U64.F64.TRUNC R28, R28 ;  /* 0x0000001c001c7311 */ /* 0x000e24000030d800 */
[----:B0-----:R0:W-:Y:S01]  /*9fb0*/  STG.E.64 desc[UR36][R4.64], R28 ;  /* 0x0000001c04007986 */ /* 0x0011e2000c101b24 */
[----:B------:R-:W-:Y:S05]  /*9fc0*/  BRA `(.L_x_3215) ;  /* 0x0000000000087947 */ /* 0x000fea0003800000 */
.L_x_3241:
[----:B------:R-:W0:Y:S02]  /*9fd0*/  F2I.U32.F64.TRUNC R29, R28 ;  /* 0x0000001c001d7311 */ /* 0x000e24000030d000 */
[----:B0-----:R0:W-:Y:S02]  /*9fe0*/  STG.E desc[UR36][R4.64], R29 ;  /* 0x0000001d04007986 */ /* 0x0011e4000c101924 */
.L_x_3215:
        /* <DEDUP_REMOVED lines=24> */
.L_x_3247:
[----:B------:R-:W0:Y:S02]  /*a170*/  F2I.S64.F64.TRUNC R24, R24 ;  /* 0x0000001800187311 */ /* 0x000e24000030d900 */
[----:B0-----:R-:W-:-:S05]  /*a180*/  IMAD.MOV.U32 R3, RZ, RZ, R24 ;  /* 0x000000ffff037224 */ /* 0x001fca00078e0018 */
[----:B------:R0:W-:Y:S01]  /*a190*/  STG.E.U8 desc[UR36][R4.64], R3 ;  /* 0x0000000304007986 */ /* 0x0001e2000c101124 */
[----:B------:R-:W-:Y:S05]  /*a1a0*/  BRA `(.L_x_3249) ;  /* 0x0000000c00f07947 */ /* 0x000fea0003800000 */
.L_x_3246:
        /* <DEDUP_REMOVED lines=9> */
.L_x_3251:
[----:B------:R-:W0:Y:S02]  /*a240*/  F2I.F64.TRUNC R25, R24 ;  /* 0x0000001800197311 */ /* 0x000e24000030d100 */
[----:B0-----:R0:W-:Y:S01]  /*a250*/  STG.E desc[UR36][R4.64], R25 ;  /* 0x0000001904007986 */ /* 0x0011e2000c101924 */
[----:B------:R-:W-:Y:S05]  /*a260*/  BRA `(.L_x_3249) ;  /* 0x0000000c00c07947 */ /* 0x000fea0003800000 */
.L_x_3250:
[----:B------:R-:W0:Y:S02]  /*a270*/  F2I.F64.TRUNC R25, R24 ;  /* 0x0000001800197311 */ /* 0x000e24000030d100 */
[----:B0-----:R0:W-:Y:S01]  /*a280*/  STG.E.U16 desc[UR36][R4.64], R25 ;  /* 0x0000001904007986 */ /* 0x0011e2000c101524 */
[----:B------:R-:W-:Y:S05]  /*a290*/  BRA `(.L_x_3249) ;  /* 0x0000000c00b47947 */ /* 0x000fea0003800000 */
.L_x_3245:
        /* <DEDUP_REMOVED lines=13> */
.L_x_3253:
        /* <DEDUP_REMOVED lines=8> */
.L_x_3252:
        /* <DEDUP_REMOVED lines=14> */
.L_x_3255:
        /* <DEDUP_REMOVED lines=9> */
.L_x_3254:
[----:B------:R0:W-:Y:S01]  /*a560*/  STG.E.64 desc[UR36][R4.64], R24 ;  /* 0x0000001804007986 */ /* 0x0001e2000c101b24 */
[----:B------:R-:W-:Y:S05]  /*a570*/  BRA `(.L_x_3249) ;  /* 0x0000000800fc7947 */ /* 0x000fea0003800000 */
.L_x_3244:
        /* <DEDUP_REMOVED lines=12> */
.L_x_3258:
[----:B------:R-:W-:-:S05]  /*a640*/  CS2R R26, SRZ ;  /* 0x00000000001a7805 */ /* 0x000fca000001ff00 */
[----:B------:R0:W-:Y:S01]  /*a650*/  STG.E.128 desc[UR36][R4.64], R24 ;  /* 0x0000001804007986 */ /* 0x0001e2000c101d24 */
[----:B------:R-:W-:Y:S05]  /*a660*/  BRA `(.L_x_3249) ;  /* 0x0000000800c07947 */ /* 0x000fea0003800000 */
.L_x_3257:
        /* <DEDUP_REMOVED lines=25> */
.L_x_3262:
[----:B------:R-:W-:Y:S05]  /*a800*/  BSYNC B0 ;  /* 0x0000000000007941 */ /* 0x000fea0003800000 */
.L_x_3261:
[----:B------:R-:W-:-:S05]  /*a810*/  LOP3.LUT R7, R0, R7, RZ, 0xfc, !PT ;  /* 0x0000000700077212 */ /* 0x000fca00078efcff */
[----:B------:R0:W-:Y:S01]  /*a820*/  STG.E.U8 desc[UR36][R4.64], R7 ;  /* 0x0000000704007986 */ /* 0x0001e2000c101124 */
[----:B------:R-:W-:Y:S05]  /*a830*/  BRA `(.L_x_3249) ;  /* 0x00000008004c7947 */ /* 0x000fea0003800000 */
.L_x_3260:
        /* <DEDUP_REMOVED lines=17> */
.L_x_3264:
[----:B------:R-:W-:Y:S01]  /*a950*/  IMAD.MOV.U32 R0, RZ, RZ, 0x7f ;  /* 0x0000007fff007424 */ /* 0x000fe200078e00ff */
[----:B------:R-:W-:-:S04]  /*a960*/  ISETP.GT.U32.AND P0, PT, R3, 0x7f800000, PT ;  /* 0x7f8000000300780c */ /* 0x000fc80003f04070 */
[----:B------:R-:W-:-:S09]  /*a970*/  SEL R0, R0, 0x7c, P0 ;  /* 0x0000007c00007807 */ /* 0x000fd20000000000 */
.L_x_3265:
[----:B------:R-:W-:Y:S05]  /*a980*/  BSYNC B0 ;  /* 0x0000000000007941 */ /* 0x000fea0003800000 */
.L_x_3263:
[----:B------:R-:W-:-:S04]  /*a990*/  LOP3.LUT R3, R7, 0x80000000, RZ, 0xc0, !PT ;  /* 0x8000000007037812 */ /* 0x000fc800078ec0ff */
[----:B------:R-:W-:-:S04]  /*a9a0*/  SHF.R.U32.HI R3, RZ, 0x18, R3 ;  /* 0x00000018ff037819 */ /* 0x000fc80000011603 */
[----:B------:R-:W-:-:S05]  /*a9b0*/  LOP3.LUT R3, R0, R3, RZ, 0xfc, !PT ;  /* 0x0000000300037212 */ /* 0x000fca00078efcff */
[----:B------:R0:W-:Y:S01]  /*a9c0*/  STG.E.U8 desc[UR36][R4.64], R3 ;  /* 0x0000000304007986 */ /* 0x0001e2000c101124 */
[----:B------:R-:W-:Y:S05]  /*a9d0*/  BRA `(.L_x_3249) ;  /* 0x0000000400e47947 */ /* 0x000fea0003800000 */
.L_x_3259:
        /* <DEDUP_REMOVED lines=8> */
.L_x_3256:
        /* <DEDUP_REMOVED lines=11> */
.L_x_3268:
        /* <DEDUP_REMOVED lines=21> */
.L_x_3271:
[----:B------:R-:W-:-:S04]  /*ac60*/  LOP3.LUT R0, R7, 0x80000000, RZ, 0xc0, !PT ;  /* 0x8000000007007812 */ /* 0x000fc800078ec0ff */
[----:B------:R-:W-:-:S04]  /*ac70*/  SHF.R.U32.HI R0, RZ, 0x18, R0 ;  /* 0x00000018ff007819 */ /* 0x000fc80000011600 */
[----:B------:R-:W-:-:S07]  /*ac80*/  LOP3.LUT R0, R3, R0, RZ, 0xfc, !PT ;  /* 0x0000000003007212 */ /* 0x000fce00078efcff */
.L_x_3270:
[----:B------:R-:W-:Y:S05]  /*ac90*/  BSYNC B0 ;  /* 0x0000000000007941 */ /* 0x000fea0003800000 */
.L_x_3269:
[----:B------:R0:W-:Y:S01]  /*aca0*/  STG.E.U8 desc[UR36][R4.64], R0 ;  /* 0x0000000004007986 */ /* 0x0001e2000c101124 */
[----:B------:R-:W-:Y:S05]  /*acb0*/  BRA `(.L_x_3249) ;  /* 0x00000004002c7947 */ /* 0x000fea0003800000 */
.L_x_3267:
        /* <DEDUP_REMOVED lines=21> */
.L_x_3274:
[----:B------:R-:W-:-:S04]  /*ae10*/  LOP3.LUT R0, R7, 0x80000000, RZ, 0xc0, !PT ;  /* 0x8000000007007812 */ /* 0x000fc800078ec0ff */
[----:B------:R-:W-:-:S04]  /*ae20*/  SHF.R.U32.HI R0, RZ, 0x18, R0 ;  /* 0x00000018ff007819 */ /* 0x000fc80000011600 */
[----:B------:R-:W-:-:S07]  /*ae30*/  LOP3.LUT R0, R3, R0, RZ, 0xfc, !PT ;  /* 0x0000000003007212 */ /* 0x000fce00078efcff */
.L_x_3273:
[----:B------:R-:W-:Y:S05]  /*ae40*/  BSYNC B0 ;  /* 0x0000000000007941 */ /* 0x000fea0003800000 */
.L_x_3272:
[----:B------:R0:W-:Y:S01]  /*ae50*/  STG.E.U8 desc[UR36][R4.64], R0 ;  /* 0x0000000004007986 */ /* 0x0001e2000c101124 */
[----:B------:R-:W-:Y:S05]  /*ae60*/  BRA `(.L_x_3249) ;  /* 0x0000000000c07947 */ /* 0x000fea0003800000 */
.L_x_3266:
        /* <DEDUP_REMOVED lines=26> */
.L_x_3248:
        /* <DEDUP_REMOVED lines=16> */
.L_x_3277:
[----:B------:R-:W-:Y:S05]  /*b110*/  BRA `(.L_x_3249) ;  /* 0x0000000000147947 */ /* 0x000fea0003800000 */
.L_x_3276:
[----:B------:R-:W0:Y:S02]  /*b120*/  F2I.U64.F64.TRUNC R24, R24 ;  /* 0x0000001800187311 */ /* 0x000e24000030d800 */
[----:B0-----:R0:W-:Y:S01]  /*b130*/  STG.E.64 desc[UR36][R4.64], R24 ;  /* 0x0000001804007986 */ /* 0x0011e2000c101b24 */
[----:B------:R-:W-:Y:S05]  /*b140*/  BRA `(.L_x_3249) ;  /* 0x0000000000087947 */ /* 0x000fea0003800000 */
.L_x_3275:
[----:B------:R-:W0:Y:S02]  /*b150*/  F2I.U32.F64.TRUNC R25, R24 ;  /* 0x0000001800197311 */ /* 0x000e24000030d000 */
[----:B0-----:R0:W-:Y:S02]  /*b160*/  STG.E desc[UR36][R4.64], R25 ;  /* 0x0000001904007986 */ /* 0x0011e4000c101924 */
.L_x_3249:
[----:B------:R-:W-:-:S07]  /*b170*/  VIADD R23, R23, 0x80 ;  /* 0x0000008017177836 */ /* 0x000fce0000000000 */
.L_x_3209:
[----:B------:R-:W-:Y:S05]  /*b180*/  BSYNC B6 ;  /* 0x0000000000067941 */ /* 0x000fea0003800000 */
.L_x_3208:
[----:B------:R-:W-:-:S13]  /*b190*/  ISETP.GE.AND P0, PT, R23, R2, PT ;  /* 0x000000021700720c */ /* 0x000fda0003f06270 */
[----:B------:R-:W-:Y:S05]  /*b1a0*/  @P0 EXIT ;  /* 0x000000000000094d */ /* 0x000fea0003800000 */
[----:B01234-:R-:W0:Y:S01]  /*b1b0*/  LDC.64 R2, c[0x0][0x230] ;  /* 0x00008c00ff027b82 */ /* 0x01fe220000000a00 */
        /* <DEDUP_REMOVED lines=19> */
.L_x_3281:
[----:B------:R-:W0:Y:S02]  /*b2f0*/  F2I.S64.F64.TRUNC R16, R16 ;  /* 0x0000001000107311 */ /* 0x000e24000030d900 */
[----:B0-----:R-:W-:-:S05]  /*b300*/  IMAD.MOV.U32 R5, RZ, RZ, R16 ;  /* 0x000000ffff057224 */ /* 0x001fca00078e0010 */
[----:B------:R-:W-:Y:S01]  /*b310*/  STG.E.U8 desc[UR36][R2.64], R5 ;  /* 0x0000000502007986 */ /* 0x000fe2000c101124 */
[----:B------:R-:W-:Y:S05]  /*b320*/  EXIT ;  /* 0x000000000000794d */ /* 0x000fea0003800000 */
.L_x_3280:
        /* <DEDUP_REMOVED lines=9> */
.L_x_3284:
[----:B------:R-:W0:Y:S02]  /*b3c0*/  F2I.F64.TRUNC R17, R16 ;  /* 0x0000001000117311 */ /* 0x000e24000030d100 */
[----:B0-----:R-:W-:Y:S01]  /*b3d0*/  STG.E desc[UR36][R2.64], R17 ;  /* 0x0000001102007986 */ /* 0x001fe2000c101924 */
[----:B------:R-:W-:Y:S05]  /*b3e0*/  EXIT ;  /* 0x000000000000794d */ /* 0x000fea0003800000 */
.L_x_3283:
[----:B------:R-:W0:Y:S02]  /*b3f0*/  F2I.F64.TRUNC R17, R16 ;  /* 0x0000001000117311 */ /* 0x000e24000030d100 */
[----:B0-----:R-:W-:Y:S01]  /*b400*/  STG.E.U16 desc[UR36][R2.64], R17 ;  /* 0x0000001102007986 */ /* 0x001fe2000c101524 */
[----:B------:R-:W-:Y:S05]  /*b410*/  EXIT ;  /* 0x000000000000794d */ /* 0x000fea0003800000 */
.L_x_3279:
        /* <DEDUP_REMOVED lines=13> */
.L_x_3286:
        /* <DEDUP_REMOVED lines=8> */
.L_x_3285:
        /* <DEDUP_REMOVED lines=14> */
.L_x_3288:
        /* <DEDUP_REMOVED lines=9> */
.L_x_3287:
[----:B------:R-:W-:Y:S01]  /*b6e0*/  STG.E.64 desc[UR36][R2.64], R16 ;  /* 0x0000001002007986 */ /* 0x000fe2000c101b24 */
[----:B------:R-:W-:Y:S05]  /*b6f0*/  EXIT ;  /* 0x000000000000794d */ /* 0x000fea0003800000 */
.L_x_3278:
        /* <DEDUP_REMOVED lines=12> */
.L_x_3291:
[----:B------:R-:W-:-:S05]  /*b7c0*/  CS2R R18, SRZ ;  /* 0x0000000000127805 */ /* 0x000fca000001ff00 */
[----:B------:R-:W-:Y:S01]  /*b7d0*/  STG.E.128 desc[UR36][R2.64], R16 ;  /* 0x0000001002007986 */ /* 0x000fe2000c101d24 */
[----:B------:R-:W-:Y:S05]  /*b7e0*/  EXIT ;  /* 0x000000000000794d */ /* 0x000fea0003800000 */
.L_x_3290:
        /* <DEDUP_REMOVED lines=25> */
.L_x_3295:
[----:B------:R-:W-:Y:S05]  /*b980*/  BSYNC B0 ;  /* 0x0000000000007941 */ /* 0x000fea0003800000 */
.L_x_3294:
[----:B------:R-:W-:-:S05]  /*b990*/  LOP3.LUT R5, R0, R5, RZ, 0xfc, !PT ;  /* 0x0000000500057212 */ /* 0x000fca00078efcff */
[----:B------:R-:W-:Y:S01]  /*b9a0*/  STG.E.U8 desc[UR36][R2.64], R5 ;  /* 0x0000000502007986 */ /* 0x000fe2000c101124 */
[----:B------:R-:W-:Y:S05]  /*b9b0*/  EXIT ;  /* 0x000000000000794d */ /* 0x000fea0003800000 */
.L_x_3293:
        /* <DEDUP_REMOVED lines=17> */
.L_x_3297:
[----:B------:R-:W-:Y:S01]  /*bad0*/  IMAD.MOV.U32 R0, RZ, RZ, 0x7f ;  /* 0x0000007fff007424 */ /* 0x000fe200078e00ff */
[----:B------:R-:W-:-:S04]  /*bae0*/  ISETP.GT.U32.AND P0, PT, R4, 0x7f800000, PT ;  /* 0x7f8000000400780c */ /* 0x000fc80003f04070 */
[----:B------:R-:W-:-:S09]  /*baf0*/  SEL R0, R0, 0x7c, P0 ;  /* 0x0000007c00007807 */ /* 0x000fd20000000000 */
.L_x_3298:
[----:B------:R-:W-:Y:S05]  /*bb00*/  BSYNC B0 ;  /* 0x0000000000007941 */ /* 0x000fea0003800000 */
.L_x_3296:
[----:B------:R-:W-:-:S04]  /*bb10*/  LOP3.LUT R4, R5, 0x80000000, RZ, 0xc0, !PT ;  /* 0x8000000005047812 */ /* 0x000fc800078ec0ff */
[----:B------:R-:W-:-:S04]  /*bb20*/  SHF.R.U32.HI R5, RZ, 0x18, R4 ;  /* 0x00000018ff057819 */ /* 0x000fc80000011604 */
[----:B------:R-:W-:-:S05]  /*bb30*/  LOP3.LUT R5, R0, R5, RZ, 0xfc, !PT ;  /* 0x0000000500057212 */ /* 0x000fca00078efcff */
[----:B------:R-:W-:Y:S01]  /*bb40*/  STG.E.U8 desc[UR36][R2.64], R5 ;  /* 0x0000000502007986 */ /* 0x000fe2000c101124 */
[----:B------:R-:W-:Y:S05]  /*bb50*/  EXIT ;  /* 0x000000000000794d */ /* 0x000fea0003800000 */
.L_x_3292:
        /* <DEDUP_REMOVED lines=8> */
.L_x_3289:
        /* <DEDUP_REMOVED lines=11> */
.L_x_3301:
        /* <DEDUP_REMOVED lines=21> */
.L_x_3304:
[----:B------:R-:W-:-:S04]  /*bde0*/  LOP3.LUT R0, R7, 0x80000000, RZ, 0xc0, !PT ;  /* 0x8000000007007812 */ /* 0x000fc800078ec0ff */
[----:B------:R-:W-:-:S04]  /*bdf0*/  SHF.R.U32.HI R5, RZ, 0x18, R0 ;  /* 0x00000018ff057819 */ /* 0x000fc80000011600 */
[----:B------:R-:W-:-:S04]  /*be00*/  LOP3.LUT R4, R4, R5, RZ, 0xfc, !PT ;  /* 0x0000000504047212 */ /* 0x000fc800078efcff */
[----:B------:R-:W-:-:S07]  /*be10*/  PRMT R0, R4, 0x7610, R0 ;  /* 0x0000761004007816 */ /* 0x000fce0000000000 */
.L_x_3303:
[----:B------:R-:W-:Y:S05]  /*be20*/  BSYNC B0 ;  /* 0x0000000000007941 */ /* 0x000fea0003800000 */
.L_x_3302:
[----:B------:R-:W-:Y:S01]  /*be30*/  STG.E.U8 desc[UR36][R2.64], R0 ;  /* 0x0000000002007986 */ /* 0x000fe2000c101124 */
[----:B------:R-:W-:Y:S05]  /*be40*/  EXIT ;  /* 0x000000000000794d */ /* 0x000fea0003800000 */
.L_x_3300:
        /* <DEDUP_REMOVED lines=21> */
.L_x_3307:
[----:B------:R-:W-:-:S04]  /*bfa0*/  LOP3.LUT R0, R7, 0x80000000, RZ, 0xc0, !PT ;  /* 0x8000000007007812 */ /* 0x000fc800078ec0ff */
[----:B------:R-:W-:-:S04]  /*bfb0*/  SHF.R.U32.HI R5, RZ, 0x18, R0 ;  /* 0x00000018ff057819 */ /* 0x000fc80000011600 */
[----:B------:R-:W-:-:S04]  /*bfc0*/  LOP3.LUT R4, R4, R5, RZ, 0xfc, !PT ;  /* 0x0000000504047212 */ /* 0x000fc800078efcff */
[----:B------:R-:W-:-:S07]  /*bfd0*/  PRMT R0, R4, 0x7610, R0 ;  /* 0x0000761004007816 */ /* 0x000fce0000000000 */
.L_x_3306:
[----:B------:R-:W-:Y:S05]  /*bfe0*/  BSYNC B0 ;  /* 0x0000000000007941 */ /* 0x000fea0003800000 */
.L_x_3305:
[----:B------:R-:W-:Y:S01]  /*bff0*/  STG.E.U8 desc[UR36][R2.64], R0 ;  /* 0x0000000002007986 */ /* 0x000fe2000c101124 */
[----:B------:R-:W-:Y:S05]  /*c000*/  EXIT ;  /* 0x000000000000794d */ /* 0x000fea0003800000 */
.L_x_3299:
        /* <DEDUP_REMOVED lines=26> */
.L_x_3282:
        /* <DEDUP_REMOVED lines=16> */
.L_x_3310:
[----:B------:R-:W-:Y:S05]  /*c2b0*/  EXIT ;  /* 0x000000000000794d */ /* 0x000fea0003800000 */
.L_x_3309:
[----:B------:R-:W0:Y:S02]  /*c2c0*/  F2I.U64.F64.TRUNC R16, R16 ;  /* 0x0000001000107311 */ /* 0x000e24000030d800 */
[----:B0-----:R-:W-:Y:S01]  /*c2d0*/  STG.E.64 desc[UR36][R2.64], R16 ;  /* 0x0000001002007986 */ /* 0x001fe2000c101b24 */
[----:B------:R-:W-:Y:S05]  /*c2e0*/  EXIT ;  /* 0x000000000000794d */ /* 0x000fea0003800000 */
.L_x_3308:
[----:B------:R-:W0:Y:S02]  /*c2f0*/  F2I.U32.F64.TRUNC R17, R16 ;  /* 0x0000001000117311 */ /* 0x000e24000030d000 */
[----:B0-----:R-:W-:Y:S01]  /*c300*/  STG.E desc[UR36][R2.64], R17 ;  /* 0x0000001102007986 */ /* 0x001fe2000c101924 */
[----:B------:R-:W-:Y:S05]  /*c310*/  EXIT ;  /* 0x000000000000794d */ /* 0x000fea0003800000 */
.L_x_3311:
        /* <DEDUP_REMOVED lines=14> */
.L_x_3369:


//--------------------- .text._ZN2at6native18elementwise_kernelILi128ELi2EZNS0_22gpu_kernel_impl_nocastIZZZNS0_65_GLOBAL__N__eb3311e5_27_ActivationHardtanhKernel_cu_f5210f67_355124hardtanh_backward_kernelERNS_14TensorIteratorERKN3c106ScalarES9_ENKUlvE_clEvENKUlvE_clEvEUlddE_EEvRNS_18TensorIteratorBaseERKT_EUliE_EEviT1_ --------------------------
	.section	.text._ZN2at6native18elementwise_kernelILi128ELi2EZNS0_22gpu_kernel_impl_nocastIZZZNS0_65_GLOBAL__N__eb3311e5_27_ActivationHardtanhKernel_cu_f5210f67_355124hardtanh_backward_kernelERNS_14TensorIteratorERKN3c106ScalarES9_ENKUlvE_clEvENKUlvE_clEvEUlddE_EEvRNS_18TensorIteratorBaseERKT_EUliE_EEviT1_,"ax",@progbits
	.align	128
        .global         _ZN2at6native18elementwise_kernelILi128ELi2EZNS0_22gpu_kernel_impl_nocastIZZZNS0_65_GLOBAL__N__eb3311e5_27_ActivationHardtanhKernel_cu_f5210f67_355124hardtanh_backward_kernelERNS_14TensorIteratorERKN3c106ScalarES9_ENKUlvE_clEvENKUlvE_clEvEUlddE_EEvRNS_18TensorIteratorBaseERKT_EUliE_EEviT1_
        .type           _ZN2at6native18elementwise_kernelILi128ELi2EZNS0_22gpu_kernel_impl_nocastIZZZNS0_65_GLOBAL__N__eb3311e5_27_ActivationHardtanhKernel_cu_f5210f67_355124hardtanh_backward_kernelERNS_14TensorIteratorERKN3c106ScalarES9_ENKUlvE_clEvENKUlvE_clEvEUlddE_EEvRNS_18TensorIteratorBaseERKT_EUliE_EEviT1_,@function
        .size           _ZN2at6native18elementwise_kernelILi128ELi2EZNS0_22gpu_kernel_impl_nocastIZZZNS0_65_GLOBAL__N__eb3311e5_27_ActivationHardtanhKernel_cu_f5210f67_355124hardtanh_backward_kernelERNS_14TensorIteratorERKN3c106ScalarES9_ENKUlvE_clEvENKUlvE_clEvEUlddE_EEvRNS_18TensorIteratorBaseERKT_EUliE_EEviT1_,(.L_x_3370 - _ZN2at6native18elementwise_kernelILi128ELi2EZNS0_22gpu_kernel_impl_nocastIZZZNS0_65_GLOBAL__N__eb3311e5_27_ActivationHardtanhKernel_cu_f5210f67_355124hardtanh_backward_kernelERNS_14TensorIteratorERKN3c106ScalarES9_ENKUlvE_clEvENKUlvE_clEvEUlddE_EEvRNS_18TensorIteratorBaseERKT_EUliE_EEviT1_)
        .other          _ZN2at6native18elementwise_kernelILi128ELi2EZNS0_22gpu_kernel_impl_nocastIZZZNS0_65_GLOBAL__N__eb3311e5_27_ActivationHardtanhKernel_cu_f5210f67_355124hardtanh_backward_kernelERNS_14TensorIteratorERKN3c106ScalarES9_ENKUlvE_clEvENKUlvE_clEvEUlddE_EEvRNS_18TensorIteratorBaseERKT_EUliE_EEviT1_,@"STO_CUDA_ENTRY STV_DEFAULT"
_ZN2at6native18elementwise_kernelILi128ELi2EZNS0_22gpu_kernel_impl_nocastIZZZNS0_65_GLOBAL__N__eb3311e5_27_ActivationHardtanhKernel_cu_f5210f67_355124hardtanh_backward_kernelERNS_14TensorIteratorERKN3c106ScalarES9_ENKUlvE_clEvENKUlvE_clEvEUlddE_EEvRNS_18TensorIteratorBaseERKT_EUliE_EEviT1_:
.text._ZN2at6native18elementwise_kernelILi128ELi2EZNS0_22gpu_kernel_impl_nocastIZZZNS0_65_GLOBAL__N__eb3311e5_27_ActivationHardtanhKernel_cu_f5210f67_355124hardtanh_backward_kernelERNS_14TensorIteratorERKN3c106ScalarES9_ENKUlvE_clEvENKUlvE_clEvEUlddE_EEvRNS_18TensorIteratorBaseERKT_EUliE_EEviT1_:
[----:B------:R-:W-:Y:S01]  /*0000*/  LDC R1, c[0x0][0x28] ;  /* 0x00000a00ff017b82 */ /* 0x000fe20000000800 */
[----:B------:R-:W0:Y:S01]  /*0010*/  S2R R0, SR_CTAID.X ;  /* 0x0000000000007919 */ /* 0x000e220000002500 */
[----:B------:R-:W-:Y:S01]  /*0020*/  ULDC UR6, c[0x0][0x210] ;  /* 0x0000840000067ab9 */ /* 0x000fe20000000800 */
[----:B------:R-:W-:Y:S01]  /*0030*/  ULDC.64 UR4, c[0x0][0x208] ;  /* 0x0000820000047ab9 */ /* 0x000fe20000000a00 */
[----:B------:R-:W-:Y:S01]  /*0040*/  BSSY B0, `(.L_x_3312) ;  /* 0x000017d000007945 */ /* 0x000fe20003800000 */
[----:B------:R-:W0:Y:S02]  /*0050*/  S2R R3, SR_TID.X ;  /* 0x0000000000037919 */ /* 0x000e240000002100 */
[----:B0-----:R-:W-:-:S04]  /*0060*/  LEA R0, R0, R3, 0x8 ;  /* 0x0000000300007211 */ /* 0x001fc800078e40ff */
[----:B------:R-:W-:Y:S02]  /*0070*/  ISETP.GE.AND P0, PT, R0, UR6, PT ;  /* 0x0000000600007c0c */ /* 0x000fe4000bf06270 */
[----:B------:R-:W-:-:S11]  /*0080*/  MOV R11, R0 ;  /* 0x00000000000b7202 */ /* 0x000fd60000000f00 */
[----:B------:R-:W-:Y:S05]  /*0090*/  @P0 BRA `(.L_x_3313) ;  /* 0x0000001400dc0947 */ /* 0x000fea0003800000 */
[----:B------:R-:W0:Y:S01]  /*00a0*/  LDC R5, c[0x0][0x218] ;  /* 0x00008600ff057b82 */ /* 0x000e220000000800 */
[----:B------:R-:W-:Y:S01]  /*00b0*/  HFMA2.MMA R4, -RZ, RZ, 0, 0 ;  /* 0x00000000ff047435 */ /* 0x000fe200000001ff */
[----:B------:R-:W-:Y:S02]  /*00c0*/  CS2R R2, SRZ ;  /* 0x0000000000027805 */ /* 0x000fe4000001ff00 */
        /* <DEDUP_REMOVED lines=350> */
.L_x_3314:
[----:B------:R-:W-:Y:S02]  /*16b0*/  ULDC.64 UR8, c[0x0][0x488] ;  /* 0x0001220000087ab9 */ /* 0x000fe40000000a00 */
[----:B------:R-:W-:-:S04]  /*16c0*/  IADD3 R6, P0, R4, UR8, RZ ;  /* 0x0000000804067c10 */ /* 0x000fc8000ff1e0ff */
[----:B------:R-:W-:Y:S01]  /*16d0*/  IADD3.X R7, RZ, UR9, RZ, P0, !PT ;  /* 0x00000009ff077c10 */ /* 0x000fe200087fe4ff */
[----:B------:R-:W-:-:S05]  /*16e0*/  ULDC.64 UR8, c[0x0][0x490] ;  /* 0x0001240000087ab9 */ /* 0x000fca0000000a00 */
[----:B------:R-:W2:Y:S02]  /*16f0*/  LDG.E.64 R6, desc[UR4][R6.64] ;  /* 0x0000000406067981 */ /* 0x000ea4000c1e1b00 */
[----:B--2---:R-:W-:Y:S01]  /*1700*/  DSETP.GTU.AND P0, PT, R6, UR8, PT ;  /* 0x0000000806007e2a */ /* 0x004fe2000bf0c000 */
[----:B------:R-:W-:Y:S02]  /*1710*/  ULDC.64 UR8, c[0x0][0x480] ;  /* 0x0001200000087ab9 */ /* 0x000fe40000000a00 */
[----:B------:R-:W-:-:S04]  /*1720*/  IADD3 R4, P1, R2, UR8, RZ ;  /* 0x0000000802047c10 */ /* 0x000fc8000ff3e0ff */
[----:B------:R-:W-:Y:S01]  /*1730*/  IADD3.X R5, RZ, UR9, RZ, P1, !PT ;  /* 0x00000009ff057c10 */ /* 0x000fe20008ffe4ff */
[----:B------:R-:W-:-:S06]  /*1740*/  ULDC.64 UR8, c[0x0][0x478] ;  /* 0x00011e0000087ab9 */ /* 0x000fcc0000000a00 */
[----:B------:R-:W2:Y:S01]  /*1750*/  @P0 LDG.E.64 R4, desc[UR4][R4.64] ;  /* 0x0000000404040981 */ /* 0x000ea2000c1e1b00 */
[----:B------:R-:W0:Y:S01]  /*1760*/  @P0 LDC.64 R8, c[0x0][0x498] ;  /* 0x00012600ff080b82 */ /* 0x000e220000000a00 */
[----:B------:R-:W-:Y:S01]  /*1770*/  IADD3 R11, R0, 0x80, RZ ;  /* 0x00000080000b7810 */ /* 0x000fe20007ffe0ff */
[----:B0-----:R-:W-:Y:S01]  /*1780*/  @P0 DSETP.GE.AND P1, PT, R6, R8, PT ;  /* 0x000000080600022a */ /* 0x001fe20003f26000 */
[----:B------:R-:W-:Y:S02]  /*1790*/  IADD3 R8, P2, R3, UR8, RZ ;  /* 0x0000000803087c10 */ /* 0x000fe4000ff5e0ff */
[----:B------:R-:W-:Y:S02]  /*17a0*/  CS2R R2, SRZ ;  /* 0x0000000000027805 */ /* 0x000fe4000001ff00 */
[----:B------:R-:W-:Y:S02]  /*17b0*/  IADD3.X R9, RZ, UR9, RZ, P2, !PT ;  /* 0x00000009ff097c10 */ /* 0x000fe400097fe4ff */
[----:B--2---:R-:W-:-:S02]  /*17c0*/  @P0 FSEL R6, R4, RZ, !P1 ;  /* 0x000000ff04060208 */ /* 0x004fc40004800000 */
[----:B------:R-:W-:Y:S02]  /*17d0*/  @P0 FSEL R7, R5, RZ, !P1 ;  /* 0x000000ff05070208 */ /* 0x000fe40004800000 */
[----:B------:R-:W-:Y:S02]  /*17e0*/  @P0 MOV R2, R6 ;  /* 0x0000000600020202 */ /* 0x000fe40000000f00 */
[----:B------:R-:W-:-:S05]  /*17f0*/  @P0 MOV R3, R7 ;  /* 0x0000000700030202 */ /* 0x000fca0000000f00 */
[----:B------:R0:W-:Y:S02]  /*1800*/  STG.E.64 desc[UR4][R8.64], R2 ;  /* 0x0000000208007986 */ /* 0x0001e4000c101b04 */
.L_x_3313:
[----:B------:R-:W-:Y:S05]  /*1810*/  BSYNC B0 ;  /* 0x0000000000007941 */ /* 0x000fea0003800000 */
.L_x_3312:
[----:B------:R-:W-:-:S13]  /*1820*/  ISETP.GE.AND P0, PT, R11, UR6, PT ;  /* 0x000000060b007c0c */ /* 0x000fda000bf06270 */
[----:B------:R-:W-:Y:S05]  /*1830*/  @P0 EXIT ;  /* 0x000000000000094d */ /* 0x000fea0003800000 */
[----:B0-----:R-:W0:Y:S01]  /*1840*/  LDC R8, c[0x0][0x218] ;  /* 0x00008600ff087b82 */ /* 0x001e220000000800 */
[----:B------:R-:W-:Y:S02]  /*1850*/  CS2R R2, SRZ ;  /* 0x0000000000027805 */ /* 0x000fe4000001ff00 */
[----:B------:R-:W-:Y:S02]  /*1860*/  MOV R0, RZ ;  /* 0x000000ff00007202 */ /* 0x000fe40000000f00 */
[----:B0-----:R-:W-:-:S13]  /*1870*/  ISETP.NE.AND P0, PT, R8, RZ, PT ;  /* 0x000000ff0800720c */ /* 0x001fda0003f05270 */
[----:B------:R-:W-:Y:S05]  /*1880*/  @!P0 BRA `(.L_x_3315) ;  /* 0x0000001400708947 */ /* 0x000fea0003800000 */
[----:B------:R-:W-:Y:S01]  /*1890*/  HFMA2.MMA R2, -RZ, RZ, 0, 0 ;  /* 0x00000000ff027435 */ /* 0x000fe200000001ff */
[----:B------:R-:W-:Y:S01]  /*18a0*/  MOV R3, R11 ;  /* 0x0000000b00037202 */ /* 0x000fe20000000f00 */
[----:B------:R-:W-:Y:S01]  /*18b0*/  ULDC.64 UR6, c[0x0][0x220] ;  /* 0x0000880000067ab9 */ /* 0x000fe20000000a00 */
[----:B------:R-:W-:Y:S01]  /*18c0*/  ISETP.NE.AND P0, PT, R8, 0x1, PT ;  /* 0x000000010800780c */ /* 0x000fe20003f05270 */
[----:B------:R-:W-:-:S06]  /*18d0*/  ULDC UR8, c[0x0][0x350] ;  /* 0x0000d40000087ab9 */ /* 0x000fcc0000000800 */
        /* <DEDUP_REMOVED lines=326> */
[----:B------:R-:W-:-:S03]  /*2d40*/  @P0 MOV R8, RZ ;  /* 0x000000ff00080202 */ /* 0x000fc60000000f00 */
[----:B------:R-:W1:Y:S08]  /*2d50*/  @P0 LDC R13, c[0x0][0x33c] ;  /* 0x0000cf00ff0d0b82 */ /* 0x000e700000000800 */
[----:B------:R-:W2:Y:S08]  /*2d60*/  @P0 LDC.64 R6, c[0x0][0x468] ;  /* 0x00011a00ff060b82 */ /* 0x000eb00000000a00 */
[----:B------:R-:W3:Y:S01]  /*2d70*/  @P0 LDC R12, c[0x0][0x470] ;  /* 0x00011c00ff0c0b82 */ /* 0x000ee20000000800 */
[----:B0-----:R-:W-:-:S05]  /*2d80*/  @P0 IMAD.HI.U32 R4, R9, R10, R8 ;  /* 0x0000000a09040227 */ /* 0x001fca00078e0008 */
[----:B------:R-:W-:Y:S02]  /*2d90*/  @P0 SHF.R.U32.HI R4, RZ, R11, R4 ;  /* 0x0000000bff040219 */ /* 0x000fe40000011604 */
[----:B------:R-:W-:Y:S02]  /*2da0*/  IADD3 R11, -R9, RZ, RZ ;  /* 0x000000ff090b7210 */ /* 0x000fe40007ffe1ff */
[----:B------:R-:W-:-:S03]  /*2db0*/  @P0 IADD3 R8, -R4, RZ, RZ ;  /* 0x000000ff04080210 */ /* 0x000fc60007ffe1ff */
[----:B------:R-:W-:Y:S01]  /*2dc0*/  IMAD R5, R11, UR8, R5 ;  /* 0x000000080b057c24 */ /* 0x000fe2000f8e0205 */
[----:B------:R-:W-:Y:S01]  /*2dd0*/  ULDC.64 UR8, c[0x0][0x460] ;  /* 0x0001180000087ab9 */ /* 0x000fe20000000a00 */
[----:B-1----:R-:W-:Y:S02]  /*2de0*/  @P0 IMAD R9, R13, R8, R9 ;  /* 0x000000080d090224 */ /* 0x002fe400078e0209 */
[C---:B------:R-:W-:Y:S02]  /*2df0*/  IMAD R3, R5.reuse, UR6, R3 ;  /* 0x0000000605037c24 */ /* 0x040fe4000f8e0203 */
[C---:B------:R-:W-:Y:S02]  /*2e00*/  IMAD R0, R5.reuse, UR8, R0 ;  /* 0x0000000805007c24 */ /* 0x040fe4000f8e0200 */
[----:B------:R-:W-:Y:S02]  /*2e10*/  IMAD R2, R5, UR9, R2 ;  /* 0x0000000905027c24 */ /* 0x000fe4000f8e0202 */
[----:B--2---:R-:W-:-:S02]  /*2e20*/  @P0 IMAD R3, R9, R6, R3 ;  /* 0x0000000609030224 */ /* 0x004fc400078e0203 */
[C---:B------:R-:W-:Y:S02]  /*2e30*/  @P0 IMAD R0, R9.reuse, R7, R0 ;  /* 0x0000000709000224 */ /* 0x040fe400078e0200 */
[----:B---3--:R-:W-:-:S07]  /*2e40*/  @P0 IMAD R2, R9, R12, R2 ;  /* 0x0000000c09020224 */ /* 0x008fce00078e0202 */
.L_x_3315:
        /* <DEDUP_REMOVED lines=11> */
[----:B------:R-:W0:Y:S02]  /*2f00*/  @P0 LDC.64 R8, c[0x0][0x498] ;  /* 0x00012600ff080b82 */ /* 0x000e240000000a00 */
        /* <DEDUP_REMOVED lines=8> */
[----:B------:R-:W-:Y:S01]  /*2f90*/  STG.E.64 desc[UR4][R8.64], R2 ;  /* 0x0000000208007986 */ /* 0x000fe2000c101b04 */
[----:B------:R-:W-:Y:S05]  /*2fa0*/  EXIT ;  /* 0x000000000000794d */ /* 0x000fea0003800000 */
.L_x_3316:
        /* <DEDUP_REMOVED lines=13> */
.L_x_3370:


//--------------------- .text._ZN2at6native27unrolled_elementwise_kernelIZZZNS0_65_GLOBAL__N__eb3311e5_27_ActivationHardtanhKernel_cu_f5210f67_355124hardtanh_backward_kernelERNS_14TensorIteratorERKN3c106ScalarES8_ENKUlvE_clEvENKUlvE_clEvEUlddE_St5arrayIPcLm3EELi4E23TrivialOffsetCalculatorILi2EjESF_ILi1EjENS0_6memory15LoadWithoutCastENSI_16StoreWithoutCastEEEviT_T0_T2_T3_T4_T5_ --------------------------
	.section	.text._ZN2at6native27unrolled_elementwise_kernelIZZZNS0_65_GLOBAL__N__eb3311e5_27_ActivationHardtanhKernel_cu_f5210f67_355124hardtanh_backward_kernelERNS_14TensorIteratorERKN3c106ScalarES8_ENKUlvE_clEvENKUlvE_clEvEUlddE_St5arrayIPcLm3EELi4E23TrivialOffsetCalculatorILi2EjESF_ILi1EjENS0_6memory15LoadWithoutCastENSI_16StoreWithoutCastEEEviT_T0_T2_T3_T4_T5_,"ax",@progbits
	.align	128
        .global         _ZN2at6native27unrolled_elementwise_kernelIZZZNS0_65_GLOBAL__N__eb3311e5_27_ActivationHardtanhKernel_cu_f5210f67_355124hardtanh_backward_kernelERNS_14TensorIteratorERKN3c106ScalarES8_ENKUlvE_clEvENKUlvE_clEvEUlddE_St5arrayIPcLm3EELi4E23TrivialOffsetCalculatorILi2EjESF_ILi1EjENS0_6memory15LoadWithoutCastENSI_16StoreWithoutCastEEEviT_T0_T2_T3_T4_T5_
        .type           _ZN2at6native27unrolled_elementwise_kernelIZZZNS0_65_GLOBAL__N__eb3311e5_27_ActivationHardtanhKernel_cu_f5210f67_355124hardtanh_backward_kernelERNS_14TensorIteratorERKN3c106ScalarES8_ENKUlvE_clEvENKUlvE_clEvEUlddE_St5arrayIPcLm3EELi4E23TrivialOffsetCalculatorILi2EjESF_ILi1EjENS0_6memory15LoadWithoutCastENSI_16StoreWithoutCastEEEviT_T0_T2_T3_T4_T5_,@function
        .size           _ZN2at6native27unrolled_elementwise_kernelIZZZNS0_65_GLOBAL__N__eb3311e5_27_ActivationHardtanhKernel_cu_f5210f67_355124hardtanh_backward_kernelERNS_14TensorIteratorERKN3c106ScalarES8_ENKUlvE_clEvENKUlvE_clEvEUlddE_St5arrayIPcLm3EELi4E23TrivialOffsetCalculatorILi2EjESF_ILi1EjENS0_6memory15LoadWithoutCastENSI_16StoreWithoutCastEEEviT_T0_T2_T3_T4_T5_,(.L_x_3371 - _ZN2at6native27unrolled_elementwise_kernelIZZZNS0_65_GLOBAL__N__eb3311e5_27_ActivationHardtanhKernel_cu_f5210f67_355124hardtanh_backward_kernelERNS_14TensorIteratorERKN3c106ScalarES8_ENKUlvE_clEvENKUlvE_clEvEUlddE_St5arrayIPcLm3EELi4E23TrivialOffsetCalculatorILi2EjESF_ILi1EjENS0_6memory15LoadWithoutCastENSI_16StoreWithoutCastEEEviT_T0_T2_T3_T4_T5_)
        .other          _ZN2at6native27unrolled_elementwise_kernelIZZZNS0_65_GLOBAL__N__eb3311e5_27_ActivationHardtanhKernel_cu_f5210f67_355124hardtanh_backward_kernelERNS_14TensorIteratorERKN3c106ScalarES8_ENKUlvE_clEvENKUlvE_clEvEUlddE_St5arrayIPcLm3EELi4E23TrivialOffsetCalculatorILi2EjESF_ILi1EjENS0_6memory15LoadWithoutCastENSI_16StoreWithoutCastEEEviT_T0_T2_T3_T4_T5_,@"STO_CUDA_ENTRY STV_DEFAULT"
_ZN2at6native27unrolled_elementwise_kernelIZZZNS0_65_GLOBAL__N__eb3311e5_27_ActivationHardtanhKernel_cu_f5210f67_355124hardtanh_backward_kernelERNS_14TensorIteratorERKN3c106ScalarES8_ENKUlvE_clEvENKUlvE_clEvEUlddE_St5arrayIPcLm3EELi4E23TrivialOffsetCalculatorILi2EjESF_ILi1EjENS0_6memory15LoadWithoutCastENSI_16StoreWithoutCastEEEviT_T0_T2_T3_T4_T5_:
.text._ZN2at6native27unrolled_elementwise_kernelIZZZNS0_65_GLOBAL__N__eb3311e5_27_ActivationHardtanhKernel_cu_f5210f67_355124hardtanh_backward_kernelERNS_14TensorIteratorERKN3c106ScalarES8_ENKUlvE_clEvENKUlvE_clEvEUlddE_St5arrayIPcLm3EELi4E23TrivialOffsetCalculatorILi2EjESF_ILi1EjENS0_6memory15LoadWithoutCastENSI_16StoreWithoutCastEEEviT_T0_T2_T3_T4_T5_:
[----:B------:R-:W-:Y:S01]  /*0000*/  LDC R1, c[0x0][0x28] ;  /* 0x00000a00ff017b82 */ /* 0x000fe20000000800 */
[----:B------:R-:W0:Y:S07]  /*0010*/  S2R R16, SR_CTAID.X ;  /* 0x0000000000107919 */ /* 0x000e2e0000002500 */
[----:B------:R-:W0:Y:S01]  /*0020*/  LDC R3, c[0x0][0x210] ;  /* 0x00008400ff037b82 */ /* 0x000e220000000800 */
[----:B------:R-:W-:Y:S01]  /*0030*/  CS2R R22, SRZ ;  /* 0x0000000000167805 */ /* 0x000fe2000001ff00 */
[----:B------:R-:W-:Y:S01]  /*0040*/  ULDC.64 UR4, c[0x0][0x208] ;  /* 0x0000820000047ab9 */ /* 0x000fe20000000a00 */
[----:B------:R-:W1:Y:S01]  /*0050*/  S2R R17, SR_TID.X ;  /* 0x0000000000117919 */ /* 0x000e620000002100 */
[----:B------:R-:W-:Y:S01]  /*0060*/  CS2R R4, SRZ ;  /* 0x0000000000047805 */ /* 0x000fe2000001ff00 */
[----:B------:R-:W-:Y:S01]  /*0070*/  ULDC.64 UR6, c[0x0][0x220] ;  /* 0x0000880000067ab9 */ /* 0x000fe20000000a00 */
        /* <DEDUP_REMOVED lines=13> */
[CC--:B------:R-:W-:Y:S02]  /*0150*/  ISETP.GE.AND P3, PT, R25.reuse, R0.reuse, PT ;  /* 0x000000001900720c */ /* 0x0c0fe40003f66270 */
[----:B------:R0:W3:Y:S02]  /*0160*/  @!P2 LDG.E.64 R22, desc[UR4][R2.64] ;  /* 0x000000040216a981 */ /* 0x0000e4000c1e1b00 */
[----:B------:R-:W4:Y:S09]  /*0170*/  @!P0 LDC.64 R10, c[0x0][0x238] ;  /* 0x00008e00ff0a8b82 */ /* 0x000f320000000a00 */
[----:B------:R-:W-:Y:S01]  /*0180*/  @!P3 IMAD R19, R16, 0x200, R25 ;  /* 0x000002001013b824 */ /* 0x000fe200078e0219 */
[----:B------:R-:W-:Y:S01]  /*0190*/  @!P3 IADD3 R25, R25, 0x80, RZ ;  /* 0x000000801919b810 */ /* 0x000fe20007ffe0ff */
[----:B------:R-:W4:Y:S03]  /*01a0*/  @!P3 LDC.64 R20, c[0x0][0x240] ;  /* 0x00009000ff14bb82 */ /* 0x000f260000000a00 */
[----:B------:R-:W-:Y:S01]  /*01b0*/  ISETP.GE.AND P1, PT, R25, R0, PT ;  /* 0x000000001900720c */ /* 0x000fe20003f26270 */
[----:B--2---:R-:W-:-:S04]  /*01c0*/  @!P0 IMAD.WIDE.U32 R28, R27, 0x8, R28 ;  /* 0x000000081b1c8825 */ /* 0x004fc800078e001c */
[----:B------:R-:W2:Y:S01]  /*01d0*/  @!P3 LDC.64 R6, c[0x0][0x238] ;  /* 0x00008e00ff06bb82 */ /* 0x000ea20000000a00 */
[----:B-1----:R-:W-:Y:S01]  /*01e0*/  @!P2 IMAD.WIDE.U32 R12, R15, 0x8, R12 ;  /* 0x000000080f0ca825 */ /* 0x002fe200078e000c */
[----:B------:R2:W3:Y:S01]  /*01f0*/  @!P0 LDG.E.64 R4, desc[UR4][R28.64] ;  /* 0x000000041c048981 */ /* 0x0004e2000c1e1b00 */
[----:B------:R-:W-:-:S05]  /*0200*/  CS2R R14, SRZ ;  /* 0x00000000000e7805 */ /* 0x000fca000001ff00 */
[----:B------:R-:W1:Y:S01]  /*0210*/  @!P1 LDC.64 R8, c[0x0][0x240] ;  /* 0x00009000ff089b82 */ /* 0x000e620000000a00 */
[----:B------:R-:W3:Y:S01]  /*0220*/  @!P2 LDG.E.64 R14, desc[UR4][R12.64] ;  /* 0x000000040c0ea981 */ /* 0x000ee2000c1e1b00 */
[----:B0-----:R-:W-:Y:S01]  /*0230*/  CS2R R2, SRZ ;  /* 0x0000000000027805 */ /* 0x001fe2000001ff00 */
[----:B----4-:R-:W-:-:S05]  /*0240*/  @!P3 IMAD.WIDE.U32 R20, R19, 0x8, R20 ;  /* 0x000000081314b825 */ /* 0x010fca00078e0014 */
[----:B------:R0:W4:Y:S01]  /*0250*/  @!P3 LDG.E.64 R2, desc[UR4][R20.64] ;  /* 0x000000041402b981 */ /* 0x000122000c1e1b00 */
[----:B------:R-:W-:Y:S02]  /*0260*/  @!P1 IMAD R25, R16, 0x200, R25 ;  /* 0x0000020010199824 */ /* 0x000fe400078e0219 */
[----:B------:R-:W-:Y:S01]  /*0270*/  @!P0 IMAD.WIDE.U32 R26, R27, 0x8, R10 ;  /* 0x000000081b1a8825 */ /* 0x000fe200078e000a */
[----:B------:R-:W-:-:S03]  /*0280*/  CS2R R10, SRZ ;  /* 0x00000000000a7805 */ /* 0x000fc6000001ff00 */
[----:B--2---:R-:W-:Y:S01]  /*0290*/  @!P3 IMAD.WIDE.U32 R28, R19, 0x8, R6 ;  /* 0x00000008131cb825 */ /* 0x004fe200078e0006 */
[----:B0-----:R-:W0:Y:S03]  /*02a0*/  @!P2 LDC.64 R20, c[0x0][0x230] ;  /* 0x00008c00ff14ab82 */ /* 0x001e260000000a00 */
[C---:B-1----:R-:W-:Y:S01]  /*02b0*/  @!P1 IMAD.WIDE.U32 R12, R25.reuse, 0x8, R8 ;  /* 0x00000008190c9825 */ /* 0x042fe200078e0008 */
[----:B------:R-:W-:Y:S02]  /*02c0*/  CS2R R8, SRZ ;  /* 0x0000000000087805 */ /* 0x000fe4000001ff00 */
[----:B------:R-:W-:Y:S02]  /*02d0*/  CS2R R6, SRZ ;  /* 0x0000000000067805 */ /* 0x000fe4000001ff00 */
[----:B------:R1:W2:Y:S01]  /*02e0*/  @!P1 LDG.E.64 R10, desc[UR4][R12.64] ;  /* 0x000000040c0a9981 */ /* 0x0002a2000c1e1b00 */
[----:B------:R-:W1:Y:S03]  /*02f0*/  @!P1 LDC.64 R18, c[0x0][0x238] ;  /* 0x00008e00ff129b82 */ /* 0x000e660000000a00 */
[----:B------:R-:W2:Y:S04]  /*0300*/  @!P0 LDG.E.64 R8, desc[UR4][R26.64] ;  /* 0x000000041a088981 */ /* 0x000ea8000c1e1b00 */
[----:B------:R-:W2:Y:S01]  /*0310*/  @!P3 LDG.E.64 R6, desc[UR4][R28.64] ;  /* 0x000000041c06b981 */ /* 0x000ea2000c1e1b00 */
[----:B-1----:R-:W-:Y:S01]  /*0320*/  @!P1 IMAD.WIDE.U32 R24, R25, 0x8, R18 ;  /* 0x0000000819189825 */ /* 0x002fe200078e0012 */
[----:B------:R-:W-:-:S06]  /*0330*/  CS2R R18, SRZ ;  /* 0x0000000000127805 */ /* 0x000fcc000001ff00 */
[----:B------:R1:W5:Y:S01]  /*0340*/  @!P1 LDG.E.64 R18, desc[UR4][R24.64] ;  /* 0x0000000418129981 */ /* 0x000362000c1e1b00 */
[----:B------:R-:W-:Y:S01]  /*0350*/  VIADD R12, R17, 0x80 ;  /* 0x00000080110c7836 */ /* 0x000fe20000000000 */
[----:B------:R-:W-:-:S03]  /*0360*/  MOV R13, R17 ;  /* 0x00000011000d7202 */ /* 0x000fc60000000f00 */
[----:B------:R-:W-:Y:S01]  /*0370*/  @!P2 IMAD.MOV.U32 R13, RZ, RZ, R12 ;  /* 0x000000ffff0da224 */ /* 0x000fe200078e000c */
[----:B------:R-:W-:Y:S01]  /*0380*/  BSSY B0, `(.L_x_3317) ;  /* 0x000001e000007945 */ /* 0x000fe20003800000 */
[----:B---3--:R-:W-:-:S06]  /*0390*/  DSETP.GE.AND P1, PT, R22, UR6, PT ;  /* 0x0000000616007e2a */ /* 0x008fcc000bf26000 */
[----:B------:R-:W-:Y:S02]  /*03a0*/  DSETP.GTU.AND P1, PT, R22, UR8, !P1 ;  /* 0x0000000816007e2a */ /* 0x000fe4000cf2c000 */
[----:B------:R-:W-:-:S06]  /*03b0*/  DSETP.GE.AND P0, PT, R4, UR6, PT ;  /* 0x0000000604007e2a */ /* 0x000fcc000bf06000 */
[----:B------:R-:W-:Y:S01]  /*03c0*/  DSETP.GTU.AND P0, PT, R4, UR8, !P0 ;  /* 0x0000000804007e2a */ /* 0x000fe2000c70c000 */
[----:B------:R-:W-:Y:S01]  /*03d0*/  FSEL R5, R15, RZ, P1 ;  /* 0x000000ff0f057208 */ /* 0x000fe20000800000 */
[----:B------:R-:W-:Y:S01]  /*03e0*/  @!P2 IMAD R15, R16, 0x200, R17 ;  /* 0x00000200100fa824 */ /* 0x000fe200078e0211 */
[----:B------:R-:W-:-:S03]  /*03f0*/  FSEL R4, R14, RZ, P1 ;  /* 0x000000ff0e047208 */ /* 0x000fc60000800000 */
[----:B0-----:R-:W-:Y:S01]  /*0400*/  @!P2 IMAD.WIDE.U32 R20, R15, 0x8, R20 ;  /* 0x000000080f14a825 */ /* 0x001fe200078e0014 */
[----:B----4-:R-:W-:-:S04]  /*0410*/  DSETP.GE.AND P3, PT, R2, UR6, PT ;  /* 0x0000000602007e2a */ /* 0x010fc8000bf66000 */
[----:B------:R1:W-:Y:S02]  /*0420*/  @!P2 STG.E.64 desc[UR4][R20.64], R4 ;  /* 0x000000041400a986 */ /* 0x0003e4000c101b04 */
[----:B------:R-:W-:Y:S01]  /*0430*/  DSETP.GTU.AND P1, PT, R2, UR8, !P3 ;  /* 0x0000000802007e2a */ /* 0x000fe2000df2c000 */
[----:B------:R-:W-:Y:S01]  /*0440*/  ISETP.GE.AND P3, PT, R13, R0, PT ;  /* 0x000000000d00720c */ /* 0x000fe20003f66270 */
[----:B--2---:R-:W-:Y:S01]  /*0450*/  DSETP.GE.AND P4, PT, R10, UR6, PT ;  /* 0x000000060a007e2a */ /* 0x004fe2000bf86000 */
[----:B------:R-:W-:Y:S02]  /*0460*/  FSEL R2, R8, RZ, P0 ;  /* 0x000000ff08027208 */ /* 0x000fe40000000000 */
[----:B------:R-:W-:-:S03]  /*0470*/  FSEL R3, R9, RZ, P0 ;  /* 0x000000ff09037208 */ /* 0x000fc60000000000 */
[----:B------:R-:W-:Y:S01]  /*0480*/  DSETP.GTU.AND P0, PT, R10, UR8, !P4 ;  /* 0x000000080a007e2a */ /* 0x000fe2000e70c000 */
[----:B------:R-:W-:Y:S02]  /*0490*/  FSEL R6, R6, RZ, P1 ;  /* 0x000000ff06067208 */ /* 0x000fe40000800000 */
[----:B------:R-:W-:-:S03]  /*04a0*/  FSEL R7, R7, RZ, P1 ;  /* 0x000000ff07077208 */ /* 0x000fc60000800000 */
[----:B-1----:R-:W-:Y:S08]  /*04b0*/  @P3 BRA `(.L_x_3318) ;  /* 0x0000000000283947 */ /* 0x002ff00003800000 */
        /* <DEDUP_REMOVED lines=8> */
[----:B------:R0:W-:Y:S04]  /*0540*/  STG.E.64 desc[UR4][R4.64], R2 ;  /* 0x0000000204007986 */ /* 0x0001e8000c101b04 */
[----:B------:R0:W-:Y:S02]  /*0550*/  @!P1 STG.E.64 desc[UR4][R8.64], R6 ;  /* 0x0000000608009986 */ /* 0x0001e4000c101b04 */
.L_x_3318:
[----:B------:R-:W-:Y:S05]  /*0560*/  BSYNC B0 ;  /* 0x0000000000007941 */ /* 0x000fea0003800000 */
.L_x_3317:
[----:B------:R-:W-:-:S13]  /*0570*/  ISETP.GE.AND P1, PT, R13, R0, PT ;  /* 0x000000000d00720c */ /* 0x000fda0003f26270 */
[----:B------:R-:W-:Y:S05]  /*0580*/  @P1 EXIT ;  /* 0x000000000000194d */ /* 0x000fea0003800000 */
[----:B0-----:R-:W0:Y:S01]  /*0590*/  LDC.64 R2, c[0x0][0x230] ;  /* 0x00008c00ff027b82 */ /* 0x001e220000000a00 */
[----:B------:R-:W-:Y:S01]  /*05a0*/  IMAD R13, R16, 0x200, R13 ;  /* 0x00000200100d7824 */ /* 0x000fe200078e020d */
[----:B-----5:R-:W-:Y:S02]  /*05b0*/  FSEL R4, R18, RZ, P0 ;  /* 0x000000ff12047208 */ /* 0x020fe40000000000 */
[----:B------:R-:W-:Y:S01]  /*05c0*/  FSEL R5, R19, RZ, P0 ;  /* 0x000000ff13057208 */ /* 0x000fe20000000000 */
[----:B0-----:R-:W-:-:S05]  /*05d0*/  IMAD.WIDE.U32 R2, R13, 0x8, R2 ;  /* 0x000000080d027825 */ /* 0x001fca00078e0002 */
[----:B------:R-:W-:Y:S01]  /*05e0*/  STG.E.64 desc[UR4][R2.64], R4 ;  /* 0x0000000402007986 */ /* 0x000fe2000c101b04 */
[----:B------:R-:W-:Y:S05]  /*05f0*/  EXIT ;  /* 0x000000000000794d */ /* 0x000fea0003800000 */
.L_x_3319:
        /* <DEDUP_REMOVED lines=16> */
.L_x_3371:


//--------------------- .text._ZN2at6native29vectorized_elementwise_kernelILi2EZZZNS0_65_GLOBAL__N__eb3311e5_27_ActivationHardtanhKernel_cu_f5210f67_355124hardtanh_backward_kernelERNS_14TensorIteratorERKN3c106ScalarES8_ENKUlvE_clEvENKUlvE_clEvEUlddE_St5arrayIPcLm3EEEEviT0_T1_ --------------------------
	.section	.text._ZN2at6native29vectorized_elementwise_kernelILi2EZZZNS0_65_GLOBAL__N__eb3311e5_27_ActivationHardtanhKernel_cu_f5210f67_355124hardtanh_backward_kernelERNS_14TensorIteratorERKN3c106ScalarES8_ENKUlvE_clEvENKUlvE_clEvEUlddE_St5arrayIPcLm3EEEEviT0_T1_,"ax",@progbits
	.align	128
        .global         _ZN2at6native29vectorized_elementwise_kernelILi2EZZZNS0_65_GLOBAL__N__eb3311e5_27_ActivationHardtanhKernel_cu_f5210f67_355124hardtanh_backward_kernelERNS_14TensorIteratorERKN3c106ScalarES8_ENKUlvE_clEvENKUlvE_clEvEUlddE_St5arrayIPcLm3EEEEviT0_T1_
        .type           _ZN2at6native29vectorized_elementwise_kernelILi2EZZZNS0_65_GLOBAL__N__eb3311e5_27_ActivationHardtanhKernel_cu_f5210f67_355124hardtanh_backward_kernelERNS_14TensorIteratorERKN3c106ScalarES8_ENKUlvE_clEvENKUlvE_clEvEUlddE_St5arrayIPcLm3EEEEviT0_T1_,@function
        .size           _ZN2at6native29vectorized_elementwise_kernelILi2EZZZNS0_65_GLOBAL__N__eb3311e5_27_ActivationHardtanhKernel_cu_f5210f67_355124hardtanh_backward_kernelERNS_14TensorIteratorERKN3c106ScalarES8_ENKUlvE_clEvENKUlvE_clEvEUlddE_St5arrayIPcLm3EEEEviT0_T1_,(.L_x_3372 - _ZN2at6native29vectorized_elementwise_kernelILi2EZZZNS0_65_GLOBAL__N__eb3311e5_27_ActivationHardtanhKernel_cu_f5210f67_355124hardtanh_backward_kernelERNS_14TensorIteratorERKN3c106ScalarES8_ENKUlvE_clEvENKUlvE_clEvEUlddE_St5arrayIPcLm3EEEEviT0_T1_)
        .other          _ZN2at6native29vectorized_elementwise_kernelILi2EZZZNS0_65_GLOBAL__N__eb3311e5_27_ActivationHardtanhKernel_cu_f5210f67_355124hardtanh_backward_kernelERNS_14TensorIteratorERKN3c106ScalarES8_ENKUlvE_clEvENKUlvE_clEvEUlddE_St5arrayIPcLm3EEEEviT0_T1_,@"STO_CUDA_ENTRY STV_DEFAULT"
_ZN2at6native29vectorized_elementwise_kernelILi2EZZZNS0_65_GLOBAL__N__eb3311e5_27_ActivationHardtanhKernel_cu_f5210f67_355124hardtanh_backward_kernelERNS_14TensorIteratorERKN3c106ScalarES8_ENKUlvE_clEvENKUlvE_clEvEUlddE_St5arrayIPcLm3EEEEviT0_T1_:
.text._ZN2at6native29vectorized_elementwise_kernelILi2EZZZNS0_65_GLOBAL__N__eb3311e5_27_ActivationHardtanhKernel_cu_f5210f67_355124hardtanh_backward_kernelERNS_14TensorIteratorERKN3c106ScalarES8_ENKUlvE_clEvENKUlvE_clEvEUlddE_St5arrayIPcLm3EEEEviT0_T1_:
        /* <DEDUP_REMOVED lines=10> */
[----:B------:R-:W-:Y:S01]  /*00a0*/  ULDC.64 UR6, c[0x0][0x220] ;  /* 0x0000880000067ab9 */ /* 0x000fe20000000a00 */
[----:B------:R-:W-:-:S06]  /*00b0*/  ULDC.64 UR8, c[0x0][0x218] ;  /* 0x0000860000087ab9 */ /* 0x000fcc0000000a00 */
[----:B------:R-:W2:Y:S01]  /*00c0*/  LDC.64 R8, c[0x0][0x238] ;  /* 0x00008e00ff087b82 */ /* 0x000ea20000000a00 */
[----:B-1----:R-:W-:-:S04]  /*00d0*/  IMAD.WIDE R2, R0, 0x8, R2 ;  /* 0x0000000800027825 */ /* 0x002fc800078e0202 */
[----:B0-----:R-:W-:-:S05]  /*00e0*/  IMAD.WIDE.U32 R20, R37, 0x10, R2 ;  /* 0x0000001025147825 */ /* 0x001fca00078e0002 */
[----:B------:R-:W3:Y:S01]  /*00f0*/  LDG.E.128 R4, desc[UR4][R20.64] ;  /* 0x0000000414047981 */ /* 0x000ee2000c1e1d00 */
[----:B--2---:R-:W-:-:S03]  /*0100*/  IMAD.WIDE R2, R0, 0x8, R8 ;  /* 0x0000000800027825 */ /* 0x004fc600078e0208 */
[----:B------:R-:W2:Y:S01]  /*0110*/  LDG.E.128 R8, desc[UR4][R20.64+0x800] ;  /* 0x0008000414087981 */ /* 0x000ea2000c1e1d00 */
[----:B------:R-:W-:-:S03]  /*0120*/  IMAD.WIDE.U32 R36, R37, 0x10, R2 ;  /* 0x0000001025247825 */ /* 0x000fc600078e0002 */
[----:B------:R-:W4:Y:S01]  /*0130*/  LDG.E.128 R12, desc[UR4][R20.64+0x1000] ;  /* 0x00100004140c7981 */ /* 0x000f22000c1e1d00 */
[----:B------:R-:W0:Y:S03]  /*0140*/  LDC.64 R2, c[0x0][0x230] ;  /* 0x00008c00ff027b82 */ /* 0x000e260000000a00 */
[----:B------:R-:W5:Y:S04]  /*0150*/  LDG.E.128 R16, desc[UR4][R36.64] ;  /* 0x0000000424107981 */ /* 0x000f68000c1e1d00 */
[----:B------:R-:W5:Y:S04]  /*0160*/  LDG.E.128 R24, desc[UR4][R36.64+0x800] ;  /* 0x0008000424187981 */ /* 0x000f68000c1e1d00 */
[----:B------:R-:W5:Y:S04]  /*0170*/  LDG.E.128 R20, desc[UR4][R20.64+0x1800] ;  /* 0x0018000414147981 */ /* 0x000f68000c1e1d00 */
[----:B------:R-:W5:Y:S04]  /*0180*/  LDG.E.128 R28, desc[UR4][R36.64+0x1000] ;  /* 0x00100004241c7981 */ /* 0x000f68000c1e1d00 */
[----:B------:R-:W5:Y:S01]  /*0190*/  LDG.E.128 R32, desc[UR4][R36.64+0x1800] ;  /* 0x0018000424207981 */ /* 0x000f62000c1e1d00 */
[----:B0-----:R-:W-:Y:S01]  /*01a0*/  IMAD.WIDE.U32 R2, R0, 0x8, R2 ;  /* 0x0000000800027825 */ /* 0x001fe200078e0002 */
[----:B---3--:R-:W-:-:S06]  /*01b0*/  DSETP.GE.AND P1, PT, R4, UR6, PT ;  /* 0x0000000604007e2a */ /* 0x008fcc000bf26000 */
[----:B------:R-:W-:Y:S01]  /*01c0*/  DSETP.GTU.AND P1, PT, R4, UR8, !P1 ;  /* 0x0000000804007e2a */ /* 0x000fe2000cf2c000 */
[----:B------:R-:W0:Y:S01]  /*01d0*/  S2R R4, SR_TID.X ;  /* 0x0000000000047919 */ /* 0x000e220000002100 */
[----:B------:R-:W-:Y:S02]  /*01e0*/  DSETP.GE.AND P3, PT, R6, UR6, PT ;  /* 0x0000000606007e2a */ /* 0x000fe4000bf66000 */
[----:B--2---:R-:W-:-:S04]  /*01f0*/  DSETP.GE.AND P2, PT, R8, UR6, PT ;  /* 0x0000000608007e2a */ /* 0x004fc8000bf46000 */
[----:B------:R-:W-:Y:S02]  /*0200*/  DSETP.GTU.AND P3, PT, R6, UR8, !P3 ;  /* 0x0000000806007e2a */ /* 0x000fe4000df6c000 */
[----:B----4-:R-:W-:-:S04]  /*0210*/  DSETP.GE.AND P0, PT, R12, UR6, PT ;  /* 0x000000060c007e2a */ /* 0x010fc8000bf06000 */
[----:B-----5:R-:W-:Y:S02]  /*0220*/  FSEL R6, R18, RZ, P3 ;  /* 0x000000ff12067208 */ /* 0x020fe40001800000 */
[----:B------:R-:W-:Y:S01]  /*0230*/  FSEL R7, R19, RZ, P3 ;  /* 0x000000ff13077208 */ /* 0x000fe20001800000 */
[----:B------:R-:W-:Y:S01]  /*0240*/  DSETP.GE.AND P3, PT, R14, UR6, PT ;  /* 0x000000060e007e2a */ /* 0x000fe2000bf66000 */
[----:B------:R-:W-:Y:S01]  /*0250*/  FSEL R5, R17, RZ, P1 ;  /* 0x000000ff11057208 */ /* 0x000fe20000800000 */
[----:B------:R-:W-:Y:S02]  /*0260*/  DSETP.GE.AND P4, PT, R10, UR6, PT ;  /* 0x000000060a007e2a */ /* 0x000fe4000bf86000 */
[----:B------:R-:W-:Y:S01]  /*0270*/  DSETP.GTU.AND P2, PT, R8, UR8, !P2 ;  /* 0x0000000808007e2a */ /* 0x000fe2000d74c000 */
[----:B------:R-:W-:Y:S01]  /*0280*/  FSEL R8, R16, RZ, P1 ;  /* 0x000000ff10087208 */ /* 0x000fe20000800000 */
[----:B------:R-:W-:Y:S02]  /*0290*/  DSETP.GE.AND P1, PT, R20, UR6, PT ;  /* 0x0000000614007e2a */ /* 0x000fe4000bf26000 */
[----:B------:R-:W-:-:S02]  /*02a0*/  DSETP.GE.AND P5, PT, R22, UR6, PT ;  /* 0x0000000616007e2a */ /* 0x000fc4000bfa6000 */
[----:B------:R-:W-:Y:S02]  /*02b0*/  DSETP.GTU.AND P0, PT, R12, UR8, !P0 ;  /* 0x000000080c007e2a */ /* 0x000fe4000c70c000 */
[----:B------:R-:W-:Y:S01]  /*02c0*/  DSETP.GTU.AND P3, PT, R14, UR8, !P3 ;  /* 0x000000080e007e2a */ /* 0x000fe2000df6c000 */
[----:B------:R-:W-:Y:S01]  /*02d0*/  FSEL R25, R25, RZ, P2 ;  /* 0x000000ff19197208 */ /* 0x000fe20001000000 */
[----:B------:R-:W-:Y:S01]  /*02e0*/  DSETP.GTU.AND P4, PT, R10, UR8, !P4 ;  /* 0x000000080a007e2a */ /* 0x000fe2000e78c000 */
[----:B0-----:R-:W-:Y:S01]  /*02f0*/  IMAD.WIDE R2, R4, 0x10, R2 ;  /* 0x0000001004027825 */ /* 0x001fe200078e0202 */
[----:B------:R-:W-:Y:S01]  /*0300*/  FSEL R10, R24, RZ, P2 ;  /* 0x000000ff180a7208 */ /* 0x000fe20001000000 */
[----:B------:R-:W-:Y:S01]  /*0310*/  DSETP.GTU.AND P2, PT, R22, UR8, !P5 ;  /* 0x0000000816007e2a */ /* 0x000fe2000ef4c000 */
[----:B------:R-:W-:Y:S01]  /*0320*/  FSEL R14, R30, RZ, P3 ;  /* 0x000000ff1e0e7208 */ /* 0x000fe20001800000 */
[----:B------:R-:W-:Y:S01]  /*0330*/  DSETP.GTU.AND P1, PT, R20, UR8, !P1 ;  /* 0x0000000814007e2a */ /* 0x000fe2000cf2c000 */
[----:B------:R-:W-:Y:S01]  /*0340*/  IMAD.MOV.U32 R4, RZ, RZ, R8 ;  /* 0x000000ffff047224 */ /* 0x000fe200078e0008 */
[----:B------:R-:W-:-:S02]  /*0350*/  FSEL R15, R31, RZ, P3 ;  /* 0x000000ff1f0f7208 */ /* 0x000fc40001800000 */
[----:B------:R-:W-:Y:S02]  /*0360*/  FSEL R12, R28, RZ, P0 ;  /* 0x000000ff1c0c7208 */ /* 0x000fe40000000000 */
[----:B------:R-:W-:Y:S01]  /*0370*/  FSEL R13, R29, RZ, P0 ;  /* 0x000000ff1d0d7208 */ /* 0x000fe20000000000 */
[----:B------:R0:W-:Y:S01]  /*0380*/  STG.E.128 desc[UR4][R2.64], R4 ;  /* 0x0000000402007986 */ /* 0x0001e2000c101d04 */
[----:B------:R-:W-:Y:S02]  /*0390*/  FSEL R11, R34, RZ, P2 ;  /* 0x000000ff220b7208 */ /* 0x000fe40001000000 */
[----:B------:R-:W-:Y:S02]  /*03a0*/  FSEL R9, R32, RZ, P1 ;  /* 0x000000ff20097208 */ /* 0x000fe40000800000 */
[----:B------:R-:W-:Y:S02]  /*03b0*/  FSEL R0, R26, RZ, P4 ;  /* 0x000000ff1a007208 */ /* 0x000fe40002000000 */
[----:B------:R-:W-:-:S02]  /*03c0*/  FSEL R34, R35, RZ, P2 ;  /* 0x000000ff23227208 */ /* 0x000fc40001000000 */
[----:B------:R-:W-:Y:S01]  /*03d0*/  FSEL R32, R33, RZ, P1 ;  /* 0x000000ff21207208 */ /* 0x000fe20000800000 */
[----:B------:R-:W-:Y:S01]  /*03e0*/  IMAD.MOV.U32 R26, RZ, RZ, R0 ;  /* 0x000000ffff1a7224 */ /* 0x000fe200078e0000 */
[----:B------:R-:W-:Y:S01]  /*03f0*/  FSEL R27, R27, RZ, P4 ;  /* 0x000000ff1b1b7208 */ /* 0x000fe20002000000 */
[----:B------:R-:W-:Y:S02]  /*0400*/  IMAD.MOV.U32 R24, RZ, RZ, R10 ;  /* 0x000000ffff187224 */ /* 0x000fe400078e000a */
[----:B0-----:R-:W-:Y:S01]  /*0410*/  IMAD.MOV.U32 R6, RZ, RZ, R14 ;  /* 0x000000ffff067224 */ /* 0x001fe200078e000e */
[----:B------:R-:W-:Y:S01]  /*0420*/  MOV R5, R13 ;  /* 0x0000000d00057202 */ /* 0x000fe20000000f00 */
[----:B------:R-:W-:Y:S02]  /*0430*/  IMAD.MOV.U32 R7, RZ, RZ, R15 ;  /* 0x000000ffff077224 */ /* 0x000fe400078e000f */
[----:B------:R-:W-:-:S05]  /*0440*/  IMAD.MOV.U32 R4, RZ, RZ, R12 ;  /* 0x000000ffff047224 */ /* 0x000fca00078e000c */
[----:B------:R0:W-:Y:S04]  /*0450*/  STG.E.128 desc[UR4][R2.64+0x1000], R4 ;  /* 0x0010000402007986 */ /* 0x0001e8000c101d04 */
[----:B------:R-:W-:Y:S01]  /*0460*/  STG.E.128 desc[UR4][R2.64+0x800], R24 ;  /* 0x0008001802007986 */ /* 0x000fe2000c101d04 */
[----:B0-----:R-:W-:Y:S02]  /*0470*/  IMAD.MOV.U32 R6, RZ, RZ, R11 ;  /* 0x000000ffff067224 */ /* 0x001fe400078e000b */
[----:B------:R-:W-:Y:S02]  /*0480*/  IMAD.MOV.U32 R7, RZ, RZ, R34 ;  /* 0x000000ffff077224 */ /* 0x000fe400078e0022 */
[----:B------:R-:W-:Y:S02]  /*0490*/  IMAD.MOV.U32 R4, RZ, RZ, R9 ;  /* 0x000000ffff047224 */ /* 0x000fe400078e0009 */
[----:B------:R-:W-:-:S05]  /*04a0*/  IMAD.MOV.U32 R5, RZ, RZ, R32 ;  /* 0x000000ffff057224 */ /* 0x000fca00078e0020 */
[----:B------:R-:W-:Y:S01]  /*04b0*/  STG.E.128 desc[UR4][R2.64+0x1800], R4 ;  /* 0x0018000402007986 */ /* 0x000fe2000c101d04 */
[----:B------:R-:W-:Y:S05]  /*04c0*/  EXIT ;  /* 0x000000000000794d */ /* 0x000fea0003800000 */
.L_x_3320:
[----:B------:R-:W0:Y:S01]  /*04d0*/  S2R R3, SR_TID.X ;  /* 0x0000000000037919 */ /* 0x000e220000002100 */
[----:B------:R-:W-:Y:S01]  /*04e0*/  CS2R R16, SRZ ;  /* 0x0000000000107805 */ /* 0x000fe2000001ff00 */
[----:B------:R-:W-:Y:S01]  /*04f0*/  ULDC.64 UR6, c[0x0][0x220] ;  /* 0x0000880000067ab9 */ /* 0x000fe20000000a00 */
[----:B------:R-:W-:Y:S01]  /*0500*/  ULDC.64 UR8, c[0x0][0x218] ;  /* 0x0000860000087ab9 */ /* 0x000fe20000000a00 */
[----:B0-----:R-:W-:Y:S01]  /*0510*/  ISETP.GE.AND P4, PT, R3, R2, PT ;  /* 0x000000020300720c */ /* 0x001fe20003f86270 */
[----:B------:R-:W-:-:S12]  /*0520*/  IMAD.MOV.U32 R5, RZ, RZ, R3 ;  /* 0x000000ffff057224 */ /* 0x000fd800078e0003 */
[----:B------:R-:W0:Y:S01]  /*0530*/  @!P4 LDC.64 R8, c[0x0][0x240] ;  /* 0x00009000ff08cb82 */ /* 0x000e220000000a00 */
[----:B------:R-:W-:-:S07]  /*0540*/  @!P4 IMAD.IADD R11, R0, 0x1, R5 ;  /* 0x00000001000bc824 */ /* 0x000fce00078e0205 */
[----:B------:R-:W1:Y:S01]  /*0550*/  @!P4 LDC.64 R6, c[0x0][0x238] ;  /* 0x00008e00ff06cb82 */ /* 0x000e620000000a00 */
[----:B0-----:R-:W-:-:S05]  /*0560*/  @!P4 IMAD.WIDE.U32 R8, R11, 0x8, R8 ;  /* 0x000000080b08c825 */ /* 0x001fca00078e0008 */
[----:B------:R-:W2:Y:S01]  /*0570*/  @!P4 LDG.E.64 R16, desc[UR4][R8.64] ;  /* 0x000000040810c981 */ /* 0x000ea2000c1e1b00 */
[----:B------:R-:W-:Y:S02]  /*0580*/  @!P4 IADD3 R5, R5, 0x80, RZ ;  /* 0x000000800505c810 */ /* 0x000fe40007ffe0ff */
[----:B------:R-:W-:Y:S01]  /*0590*/  CS2R R20, SRZ ;  /* 0x0000000000147805 */ /* 0x000fe2000001ff00 */
[----:B-1----:R-:W-:Y:S01]  /*05a0*/  @!P4 IMAD.WIDE.U32 R6, R11, 0x8, R6 ;  /* 0x000000080b06c825 */ /* 0x002fe200078e0006 */
[C---:B------:R-:W-:Y:S02]  /*05b0*/  ISETP.GE.AND P1, PT, R5.reuse, R2, PT ;  /* 0x000000020500720c */ /* 0x040fe40003f26270 */
[----:B------:R-:W-:Y:S02]  /*05c0*/  CS2R R18, SRZ ;  /* 0x0000000000127805 */ /* 0x000fe4000001ff00 */
[----:B------:R0:W3:Y:S09]  /*05d0*/  @!P4 LDG.E.64 R20, desc[UR4][R6.64] ;  /* 0x000000040614c981 */ /* 0x0000f2000c1e1b00 */
[----:B------:R-:W-:Y:S01]  /*05e0*/  @!P1 IMAD.IADD R31, R0, 0x1, R5 ;  /* 0x00000001001f9824 */ /* 0x000fe200078e0205 */
[----:B------:R-:W1:Y:S01]  /*05f0*/  @!P1 LDC.64 R28, c[0x0][0x238] ;  /* 0x00008e00ff1c9b82 */ /* 0x000e620000000a00 */
[----:B------:R-:W-:Y:S01]  /*0600*/  @!P1 VIADD R5, R5, 0x80 ;  /* 0x0000008005059836 */ /* 0x000fe20000000000 */
[----:B0-----:R-:W-:-:S04]  /*0610*/  CS2R R6, SRZ ;  /* 0x0000000000067805 */ /* 0x001fc8000001ff00 */
[C---:B------:R-:W-:Y:S02]  /*0620*/  ISETP.GE.AND P5, PT, R5.reuse, R2, PT ;  /* 0x000000020500720c */ /* 0x040fe40003fa6270 */
[----:B------:R-:W0:Y:S11]  /*0630*/  @!P1 LDC.64 R8, c[0x0][0x240] ;  /* 0x00009000ff089b82 */ /* 0x000e360000000a00 */
[----:B------:R-:W-:Y:S01]  /*0640*/  @!P5 IMAD.IADD R27, R0, 0x1, R5 ;  /* 0x00000001001bd824 */ /* 0x000fe200078e0205 */
[----:B------:R-:W4:Y:S01]  /*0650*/  @!P5 LDC.64 R24, c[0x0][0x238] ;  /* 0x00008e00ff18db82 */ /* 0x000f220000000a00 */
[----:B------:R-:W-:-:S02]  /*0660*/  @!P5 VIADD R5, R5, 0x80 ;  /* 0x000000800505d836 */ /* 0x000fc40000000000 */
[----:B-1----:R-:W-:-:S03]  /*0670*/  @!P1 IMAD.WIDE.U32 R28, R31, 0x8, R28 ;  /* 0x000000081f1c9825 */ /* 0x002fc600078e001c */
[----:B------:R-:W-:Y:S02]  /*0680*/  ISETP.GE.AND P2, PT, R5, R2, PT ;  /* 0x000000020500720c */ /* 0x000fe40003f46270 */
[----:B------:R-:W1:Y:S01]  /*0690*/  @!P5 LDC.64 R36, c[0x0][0x240] ;  /* 0x00009000ff24db82 */ /* 0x000e620000000a00 */
[----:B------:R-:W5:Y:S01]  /*06a0*/  @!P1 LDG.E.64 R6, desc[UR4][R28.64] ;  /* 0x000000041c069981 */ /* 0x000f62000c1e1b00 */
[----:B0-----:R-:W-:-:S09]  /*06b0*/  @!P1 IMAD.WIDE.U32 R30, R31, 0x8, R8 ;  /* 0x000000081f1e9825 */ /* 0x001fd200078e0008 */
[----:B------:R-:W-:Y:S01]  /*06c0*/  @!P2 IMAD.IADD R11, R0, 0x1, R5 ;  /* 0x00000001000ba824 */ /* 0x000fe200078e0205 */
[----:B------:R-:W-:Y:S01]  /*06d0*/  CS2R R8, SRZ ;  /* 0x0000000000087805 */ /* 0x000fe2000001ff00 */
[----:B------:R-:W-:Y:S01]  /*06e0*/  @!P2 VIADD R5, R5, 0x80 ;  /* 0x000000800505a836 */ /* 0x000fe20000000000 */
[----:B------:R-:W0:Y:S01]  /*06f0*/  @!P2 LDC.64 R12, c[0x0][0x238] ;  /* 0x00008e00ff0cab82 */ /* 0x000e220000000a00 */
[----:B------:R-:W5:Y:S03]  /*0700*/  @!P1 LDG.E.64 R18, desc[UR4][R30.64] ;  /* 0x000000041e129981 */ /* 0x000f66000c1e1b00 */
[----:B------:R-:W-:Y:S01]  /*0710*/  ISETP.GE.AND P3, PT, R5, R2, PT ;  /* 0x000000020500720c */ /* 0x000fe20003f66270 */
[----:B----4-:R-:W-:-:S03]  /*0720*/  @!P5 IMAD.WIDE.U32 R24, R27, 0x8, R24 ;  /* 0x000000081b18d825 */ /* 0x010fc600078e0018 */
[----:B------:R-:W4:Y:S01]  /*0730*/  @!P2 LDC.64 R32, c[0x0][0x240] ;  /* 0x00009000ff20ab82 */ /* 0x000f220000000a00 */
[----:B-1----:R-:W-:-:S08]  /*0740*/  @!P5 IMAD.WIDE.U32 R36, R27, 0x8, R36 ;  /* 0x000000081b24d825 */ /* 0x002fd000078e0024 */
[----:B------:R-:W-:Y:S01]  /*0750*/  @!P3 IADD3 R15, R0, R5, RZ ;  /* 0x00000005000fb210 */ /* 0x000fe20007ffe0ff */
[----:B------:R-:W-:Y:S01]  /*0760*/  @!P3 VIADD R5, R5, 0x80 ;  /* 0x000000800505b836 */ /* 0x000fe20000000000 */
[----:B------:R1:W5:Y:S01]  /*0770*/  @!P5 LDG.E.64 R8, desc[UR4][R24.64] ;  /* 0x000000041808d981 */ /* 0x000362000c1e1b00 */
[----:B------:R-:W0:Y:S03]  /*0780*/  @!P3 LDC.64 R34, c[0x0][0x240] ;  /* 0x00009000ff22bb82 */ /* 0x000e260000000a00 */
[----:B------:R-:W-:Y:S02]  /*0790*/  ISETP.GE.AND P6, PT, R5, R2, PT ;  /* 0x000000020500720c */ /* 0x000fe40003fc6270 */
[----:B------:R-:W-:-:S03]  /*07a0*/  CS2R R26, SRZ ;  /* 0x00000000001a7805 */ /* 0x000fc6000001ff00 */
[----:B------:R-:W4:Y:S03]  /*07b0*/  @!P3 LDC.64 R22, c[0x0][0x238] ;  /* 0x00008e00ff16bb82 */ /* 0x000f260000000a00 */
[----:B------:R1:W5:Y:S02]  /*07c0*/  @!P5 LDG.E.64 R26, desc[UR4][R36.64] ;  /* 0x00000004241ad981 */ /* 0x000364000c1e1b00 */
[----:B-1----:R-:W-:-:S03]  /*07d0*/  CS2R R24, SRZ ;  /* 0x0000000000187805 */ /* 0x002fc6000001ff00 */
[----:B------:R-:W1:Y:S08]  /*07e0*/  @!P6 LDC.64 R30, c[0x0][0x238] ;  /* 0x00008e00ff1eeb82 */ /* 0x000e700000000a00 */
[----:B------:R-:W1:Y:S01]  /*07f0*/  @!P6 LDC.64 R36, c[0x0][0x240] ;  /* 0x00009000ff24eb82 */ /* 0x000e620000000a00 */
[----:B0-----:R-:W-:-:S05]  /*0800*/  @!P3 IMAD.WIDE.U32 R34, R15, 0x8, R34 ;  /* 0x000000080f22b825 */ /* 0x001fca00078e0022 */
[----:B------:R-:W5:Y:S01]  /*0810*/  @!P3 LDG.E.64 R24, desc[UR4][R34.64] ;  /* 0x000000042218b981 */ /* 0x000f62000c1e1b00 */
[----:B------:R-:W-:-:S04]  /*0820*/  @!P2 IMAD.WIDE.U32 R12, R11, 0x8, R12 ;  /* 0x000000080b0ca825 */ /* 0x000fc800078e000c */
[----:B----4-:R-:W-:Y:S01]  /*0830*/  @!P2 IMAD.WIDE.U32 R32, R11, 0x8, R32 ;  /* 0x000000080b20a825 */ /* 0x010fe200078e0020 */
[----:B------:R-:W-:Y:S02]  /*0840*/  CS2R R10, SRZ ;  /* 0x00000000000a7805 */ /* 0x000fe4000001ff00 */
[----:B------:R-:W-:Y:S01]  /*0850*/  CS2R R28, SRZ ;  /* 0x00000000001c7805 */ /* 0x000fe2000001ff00 */
[----:B------:R-:W-:-:S03]  /*0860*/  @!P3 IMAD.WIDE.U32 R22, R15, 0x8, R22 ;  /* 0x000000080f16b825 */ /* 0x000fc600078e0016 */
[----:B------:R0:W4:Y:S01]  /*0870*/  @!P2 LDG.E.64 R10, desc[UR4][R12.64] ;  /* 0x000000040c0aa981 */ /* 0x000122000c1e1b00 */
[----:B------:R-:W-:-:S03]  /*0880*/  CS2R R14, SRZ ;  /* 0x00000000000e7805 */ /* 0x000fc6000001ff00 */
[----:B------:R-:W4:Y:S01]  /*0890*/  @!P2 LDG.E.64 R28, desc[UR4][R32.64] ;  /* 0x00000004201ca981 */ /* 0x000f22000c1e1b00 */
[----:B0-----:R-:W-:-:S06]  /*08a0*/  CS2R R12, SRZ ;  /* 0x00000000000c7805 */ /* 0x001fcc000001ff00 */
[----:B------:R0:W4:Y:S02]  /*08b0*/  @!P3 LDG.E.64 R12, desc[UR4][R22.64] ;  /* 0x00000004160cb981 */ /* 0x000124000c1e1b00 */
[----:B0-----:R-:W-:Y:S01]  /*08c0*/  CS2R R22, SRZ ;  /* 0x0000000000167805 */ /* 0x001fe2000001ff00 */
[----:B--2---:R-:W-:-:S06]  /*08d0*/  DSETP.GE.AND P0, PT, R16, UR6, PT ;  /* 0x0000000610007e2a */ /* 0x004fcc000bf06000 */
[----:B------:R-:W-:Y:S01]  /*08e0*/  DSETP.GTU.AND P0, PT, R16, UR8, !P0 ;  /* 0x0000000810007e2a */ /* 0x000fe2000c70c000 */
[----:B------:R-:W-:Y:S02]  /*08f0*/  @!P6 IMAD.IADD R17, R0, 0x1, R5 ;  /* 0x000000010011e824 */ /* 0x000fe400078e0205 */
[----:B------:R-:W-:-:S05]  /*0900*/  @!P6 VIADD R5, R5, 0x80 ;  /* 0x000000800505e836 */ /* 0x000fca0000000000 */
[----:B------:R-:W-:-:S13]  /*0910*/  ISETP.GE.AND P5, PT, R5, R2, PT ;  /* 0x000000020500720c */ /* 0x000fda0003fa6270 */
[----:B------:R-:W-:Y:S01]  /*0920*/  @!P5 IMAD.IADD R4, R0, 0x1, R5 ;  /* 0x000000010004d824 */ /* 0x000fe200078e0205 */
[----:B------:R-:W0:Y:S01]  /*0930*/  @!P5 LDC.64 R32, c[0x0][0x238] ;  /* 0x00008e00ff20db82 */ /* 0x000e220000000a00 */
[----:B------:R-:W-:-:S05]  /*0940*/  @!P5 VIADD R5, R5, 0x80 ;  /* 0x000000800505d836 */ /* 0x000fca0000000000 */
[----:B------:R-:W-:-:S13]  /*0950*/  ISETP.GE.AND P1, PT, R5, R2, PT ;  /* 0x000000020500720c */ /* 0x000fda0003f26270 */
[----:B------:R-:W2:Y:S01]  /*0960*/  @!P1 LDC.64 R34, c[0x0][0x238] ;  /* 0x00008e00ff229b82 */ /* 0x000ea20000000a00 */
[----:B-1----:R-:W-:Y:S01]  /*0970*/  @!P6 IMAD.WIDE.U32 R30, R17, 0x8, R30 ;  /* 0x00000008111ee825 */ /* 0x002fe200078e001e */
[----:B------:R-:W-:-:S03]  /*0980*/  @!P1 IADD3 R5, R0, R5, RZ ;  /* 0x0000000500059210 */ /* 0x000fc60007ffe0ff */
[----:B------:R-:W-:Y:S01]  /*0990*/  @!P6 IMAD.WIDE.U32 R36, R17, 0x8, R36 ;  /* 0x000000081124e825 */ /* 0x000fe200078e0024 */
[----:B------:R1:W4:Y:S04]  /*09a0*/  @!P6 LDG.E.64 R14, desc[UR4][R30.64] ;  /* 0x000000041e0ee981 */ /* 0x000328000c1e1b00 */
[----:B------:R3:W4:Y:S01]  /*09b0*/  @!P6 LDG.E.64 R22, desc[UR4][R36.64] ;  /* 0x000000042416e981 */ /* 0x000722000c1e1b00 */
[----:B-1----:R-:W1:Y:S01]  /*09c0*/  @!P5 LDC.64 R30, c[0x0][0x240] ;  /* 0x00009000ff1edb82 */ /* 0x002e620000000a00 */
[----:B---3--:R-:W-:Y:S01]  /*09d0*/  CS2R R36, SRZ ;  /* 0x0000000000247805 */ /* 0x008fe2000001ff00 */
[----:B--2---:R-:W-:-:S05]  /*09e0*/  @!P1 IMAD.WIDE.U32 R34, R5, 0x8, R34 ;  /* 0x0000000805229825 */ /* 0x004fca00078e0022 */
[----:B------:R2:W3:Y:S01]  /*09f0*/  @!P1 LDG.E.64 R36, desc[UR4][R34.64] ;  /* 0x0000000422249981 */ /* 0x0004e2000c1e1b00 */
[----:B------:R-:W-:Y:S01]  /*0a00*/  CS2R R16, SRZ ;  /* 0x0000000000107805 */ /* 0x000fe2000001ff00 */
[----:B--2---:R-:W2:Y:S01]  /*0a10*/  @!P1 LDC.64 R34, c[0x0][0x240] ;  /* 0x00009000ff229b82 */ /* 0x004ea20000000a00 */
[----:B0-----:R-:W-:-:S05]  /*0a20*/  @!P5 IMAD.WIDE.U32 R32, R4, 0x8, R32 ;  /* 0x000000080420d825 */ /* 0x001fca00078e0020 */
[----:B------:R0:W3:Y:S01]  /*0a30*/  @!P5 LDG.E.64 R16, desc[UR4][R32.64] ;  /* 0x000000042010d981 */ /* 0x0000e2000c1e1b00 */
[----:B-1----:R-:W-:Y:S01]  /*0a40*/  @!P5 IMAD.WIDE.U32 R30, R4, 0x8, R30 ;  /* 0x00000008041ed825 */ /* 0x002fe200078e001e */
[----:B0-----:R-:W-:-:S06]  /*0a50*/  CS2R R32, SRZ ;  /* 0x0000000000207805 */ /* 0x001fcc000001ff00 */
[----:B------:R0:W3:Y:S01]  /*0a60*/  @!P5 LDG.E.64 R32, desc[UR4][R30.64] ;  /* 0x000000041e20d981 */ /* 0x0000e2000c1e1b00 */
[----:B--2---:R-:W-:Y:S01]  /*0a70*/  @!P1 IMAD.WIDE.U32 R4, R5, 0x8, R34 ;  /* 0x0000000805049825 */ /* 0x004fe200078e0022 */
[----:B0-----:R-:W-:-:S06]  /*0a80*/  CS2R R30, SRZ ;  /* 0x00000000001e7805 */ /* 0x001fcc000001ff00 */
[----:B------:R0:W2:Y:S01]  /*0a90*/  @!P1 LDG.E.64 R30, desc[UR4][R4.64] ;  /* 0x00000004041e9981 */ /* 0x0000a2000c1e1b00 */
[----:B------:R-:W-:Y:S02]  /*0aa0*/  FSEL R20, R20, RZ, P0 ;  /* 0x000000ff14147208 */ /* 0x000fe40000000000 */
[----:B------:R-:W-:Y:S01]  /*0ab0*/  FSEL R21, R21, RZ, P0 ;  /* 0x000000ff15157208 */ /* 0x000fe20000000000 */
[----:B-----5:R-:W-:-:S06]  /*0ac0*/  DSETP.GE.AND P0, PT, R18, UR6, PT ;  /* 0x0000000612007e2a */ /* 0x020fcc000bf06000 */
[----:B------:R-:W-:Y:S01]  /*0ad0*/  DSETP.GTU.AND P0, PT, R18, UR8, !P0 ;  /* 0x0000000812007e2a */ /* 0x000fe2000c70c000 */
[----:B------:R-:W1:Y:S01]  /*0ae0*/  @!P4 LDC.64 R18, c[0x0][0x230] ;  /* 0x00008c00ff12cb82 */ /* 0x000e620000000a00 */
[----:B------:R-:W-:Y:S02]  /*0af0*/  DSETP.GE.AND P1, PT, R26, UR6, PT ;  /* 0x000000061a007e2a */ /* 0x000fe4000bf26000 */
[----:B----4-:R-:W-:Y:S02]  /*0b00*/  DSETP.GE.AND P2, PT, R28, UR6, PT ;  /* 0x000000061c007e2a */ /* 0x010fe4000bf46000 */
[----:B------:R-:W-:Y:S01]  /*0b10*/  DSETP.GE.AND P3, PT, R24, UR6, PT ;  /* 0x0000000618007e2a */ /* 0x000fe2000bf66000 */
[----:B0-----:R-:W-:Y:S01]  /*0b20*/  @!P4 IMAD.IADD R5, R0, 0x1, R3 ;  /* 0x000000010005c824 */ /* 0x001fe200078e0203 */
[----:B------:R-:W-:Y:S01]  /*0b30*/  DSETP.GTU.AND P1, PT, R26, UR8, !P1 ;  /* 0x000000081a007e2a */ /* 0x000fe2000cf2c000 */
[----:B------:R-:W-:Y:S01]  /*0b40*/  VIADD R26, R3, 0x80 ;  /* 0x00000080031a7836 */ /* 0x000fe20000000000 */
[----:B------:R-:W-:-:S02]  /*0b50*/  DSETP.GTU.AND P2, PT, R28, UR8, !P2 ;  /* 0x000000081c007e2a */ /* 0x000fc4000d74c000 */
[----:B------:R-:W-:Y:S01]  /*0b60*/  DSETP.GTU.AND P3, PT, R24, UR8, !P3 ;  /* 0x0000000818007e2a */ /* 0x000fe2000df6c000 */
[----:B------:R-:W-:Y:S01]  /*0b70*/  @!P4 IMAD.MOV.U32 R3, RZ, RZ, R26 ;  /* 0x000000ffff03c224 */ /* 0x000fe200078e001a */
[----:B------:R-:W-:Y:S02]  /*0b80*/  FSEL R4, R6, RZ, P0 ;  /* 0x000000ff06047208 */ /* 0x000fe40000000000 */
[----:B------:R-:W-:Y:S02]  /*0b90*/  FSEL R6, R8, RZ, P1 ;  /* 0x000000ff08067208 */ /* 0x000fe40000800000 */
[----:B------:R-:W-:Y:S02]  /*0ba0*/  FSEL R8, R10, RZ, P2 ;  /* 0x000000ff0a087208 */ /* 0x000fe40001000000 */
[----:B------:R-:W-:Y:S01]  /*0bb0*/  FSEL R10, R12, RZ, P3 ;  /* 0x000000ff0c0a7208 */ /* 0x000fe20001800000 */
[----:B-1----:R-:W-:Y:S01]  /*0bc0*/  @!P4 IMAD.WIDE.U32 R18, R5, 0x8, R18 ;  /* 0x000000080512c825 */ /* 0x002fe200078e0012 */
[----:B------:R-:W-:-:S02]  /*0bd0*/  FSEL R5, R7, RZ, P0 ;  /* 0x000000ff07057208 */ /* 0x000fc40000000000 */
[----:B------:R-:W-:Y:S02]  /*0be0*/  FSEL R7, R9, RZ, P1 ;  /* 0x000000ff09077208 */ /* 0x000fe40000800000 */
[----:B------:R-:W-:Y:S02]  /*0bf0*/  FSEL R9, R11, RZ, P2 ;  /* 0x000000ff0b097208 */ /* 0x000fe40001000000 */
[----:B------:R-:W-:Y:S02]  /*0c00*/  FSEL R11, R13, RZ, P3 ;  /* 0x000000ff0d0b7208 */ /* 0x000fe40001800000 */
[----:B------:R-:W-:Y:S01]  /*0c10*/  ISETP.GE.AND P3, PT, R3, R2, PT ;  /* 0x000000020300720c */ /* 0x000fe20003f66270 */
[----:B------:R0:W-:Y:S01]  /*0c20*/  @!P4 STG.E.64 desc[UR4][R18.64], R20 ;  /* 0x000000141200c986 */ /* 0x0001e2000c101b04 */
[----:B------:R-:W-:Y:S04]  /*0c30*/  BSSY B0, `(.L_x_3321) ;  /* 0x0000038000007945 */ /* 0x000fe80003800000 */
[----:B------:R-:W-:Y:S01]  /*0c40*/  BSSY B1, `(.L_x_3322) ;  /* 0x0000030000017945 */ /* 0x000fe20003800000 */
[----:B------:R-:W-:-:S06]  /*0c50*/  DSETP.GE.AND P5, PT, R22, UR6, PT ;  /* 0x0000000616007e2a */ /* 0x000fcc000bfa6000 */
[----:B------:R-:W-:-:S06]  /*0c60*/  DSETP.GTU.AND P0, PT, R22, UR8, !P5 ;  /* 0x0000000816007e2a */ /* 0x000fcc000ef0c000 */
[----:B------:R-:W-:Y:S02]  /*0c70*/  FSEL R12, R14, RZ, P0 ;  /* 0x000000ff0e0c7208 */ /* 0x000fe40000000000 */
[----:B------:R-:W-:Y:S01]  /*0c80*/  FSEL R13, R15, RZ, P0 ;  /* 0x000000ff0f0d7208 */ /* 0x000fe20000000000 */
[----:B---3--:R-:W-:-:S06]  /*0c90*/  DSETP.GE.AND P4, PT, R32, UR6, PT ;  /* 0x0000000620007e2a */ /* 0x008fcc000bf86000 */
[----:B------:R-:W-:Y:S02]  /*0ca0*/  DSETP.GTU.AND P1, PT, R32, UR8, !P4 ;  /* 0x0000000820007e2a */ /* 0x000fe4000e72c000 */
[----:B--2---:R-:W-:-:S06]  /*0cb0*/  DSETP.GE.AND P5, PT, R30, UR6, PT ;  /* 0x000000061e007e2a */ /* 0x004fcc000bfa6000 */
[----:B------:R-:W-:Y:S01]  /*0cc0*/  DSETP.GTU.AND P2, PT, R30, UR8, !P5 ;  /* 0x000000081e007e2a */ /* 0x000fe2000ef4c000 */
[----:B------:R-:W-:Y:S02]  /*0cd0*/  FSEL R16, R16, RZ, P1 ;  /* 0x000000ff10107208 */ /* 0x000fe40000800000 */
[----:B------:R-:W-:-:S03]  /*0ce0*/  FSEL R17, R17, RZ, P1 ;  /* 0x000000ff11117208 */ /* 0x000fc60000800000 */
[----:B------:R-:W-:Y:S02]  /*0cf0*/  FSEL R14, R36, RZ, P2 ;  /* 0x000000ff240e7208 */ /* 0x000fe40001000000 */
[----:B------:R-:W-:Y:S01]  /*0d00*/  FSEL R15, R37, RZ, P2 ;  /* 0x000000ff250f7208 */ /* 0x000fe20001000000 */
[----:B0-----:R-:W-:Y:S06]  /*0d10*/  @P3 BRA `(.L_x_3323) ;  /* 0x0000000000303947 */ /* 0x001fec0003800000 */
[----:B------:R-:W0:Y:S01]  /*0d20*/  LDC.64 R18, c[0x0][0x230] ;  /* 0x00008c00ff127b82 */ /* 0x000e220000000a00 */
[----:B------:R-:W-:Y:S02]  /*0d30*/  IMAD.IADD R21, R0, 0x1, R3 ;  /* 0x0000000100157824 */ /* 0x000fe400078e0203 */
[----:B------:R-:W-:-:S05]  /*0d40*/  VIADD R3, R3, 0x80 ;  /* 0x0000008003037836 */ /* 0x000fca0000000000 */
[----:B------:R-:W-:Y:S01]  /*0d50*/  ISETP.GE.AND P0, PT, R3, R2, PT ;  /* 0x000000020300720c */ /* 0x000fe20003f06270 */
[----:B0-----:R-:W-:-:S05]  /*0d60*/  IMAD.WIDE.U32 R18, R21, 0x8, R18 ;  /* 0x0000000815127825 */ /* 0x001fca00078e0012 */
[----:B------:R0:W-:Y:S07]  /*0d70*/  STG.E.64 desc[UR4][R18.64], R4 ;  /* 0x0000000412007986 */ /* 0x0001ee000c101b04 */
[----:B------:R-:W-:Y:S05]  /*0d80*/  @P0 BRA `(.L_x_3324) ;  /* 0x0000000000300947 */ /* 0x000fea0003800000 */
[----:B0-----:R-:W0:Y:S01]  /*0d90*/  LDC.64 R4, c[0x0][0x230] ;  /* 0x00008c00ff047b82 */ /* 0x001e220000000a00 */
[----:B------:R-:W-:Y:S01]  /*0da0*/  IADD3 R19, R0, R3, RZ ;  /* 0x0000000300137210 */ /* 0x000fe20007ffe0ff */
[----:B------:R-:W-:-:S04]  /*0db0*/  VIADD R3, R3, 0x80 ;  /* 0x0000008003037836 */ /* 0x000fc80000000000 */
[----:B0-----:R-:W-:-:S05]  /*0dc0*/  IMAD.WIDE.U32 R4, R19, 0x8, R4 ;  /* 0x0000000813047825 */ /* 0x001fca00078e0004 */
[----:B------:R0:W-:Y:S02]  /*0dd0*/  STG.E.64 desc[UR4][R4.64], R6 ;  /* 0x0000000604007986 */ /* 0x0001e4000c101b04 */
.L_x_3323:
[----:B------:R-:W-:-:S13]  /*0de0*/  ISETP.GE.AND P0, PT, R3, R2, PT ;  /* 0x000000020300720c */ /* 0x000fda0003f06270 */
[----:B------:R-:W-:Y:S05]  /*0df0*/  @P0 BRA `(.L_x_3325) ;  /* 0x0000000000300947 */ /* 0x000fea0003800000 */
[----:B0-----:R-:W0:Y:S01]  /*0e00*/  LDC.64 R4, c[0x0][0x230] ;  /* 0x00008c00ff047b82 */ /* 0x001e220000000a00 */
[----:B------:R-:W-:Y:S02]  /*0e10*/  IMAD.IADD R7, R0, 0x1, R3 ;  /* 0x0000000100077824 */ /* 0x000fe400078e0203 */
[----:B------:R-:W-:Y:S02]  /*0e20*/  VIADD R3, R3, 0x80 ;  /* 0x0000008003037836 */ /* 0x000fe40000000000 */
[----:B0-----:R-:W-:-:S05]  /*0e30*/  IMAD.WIDE.U32 R4, R7, 0x8, R4 ;  /* 0x0000000807047825 */ /* 0x001fca00078e0004 */
[----:B------:R1:W-:Y:S02]  /*0e40*/  STG.E.64 desc[UR4][R4.64], R8 ;  /* 0x0000000804007986 */ /* 0x0003e4000c101b04 */
.L_x_3324:
[----:B------:R-:W-:-:S13]  /*0e50*/  ISETP.GE.AND P0, PT, R3, R2, PT ;  /* 0x000000020300720c */ /* 0x000fda0003f06270 */
[----:B------:R-:W-:Y:S05]  /*0e60*/  @P0 BRA `(.L_x_3326) ;  /* 0x0000000000340947 */ /* 0x000fea0003800000 */
[----:B01----:R-:W0:Y:S01]  /*0e70*/  LDC.64 R4, c[0x0][0x230] ;  /* 0x00008c00ff047b82 */ /* 0x003e220000000a00 */
[----:B------:R-:W-:Y:S02]  /*0e80*/  IMAD.IADD R7, R0, 0x1, R3 ;  /* 0x0000000100077824 */ /* 0x000fe400078e0203 */
[----:B------:R-:W-:Y:S02]  /*0e90*/  VIADD R3, R3, 0x80 ;  /* 0x0000008003037836 */ /* 0x000fe40000000000 */
[----:B0-----:R-:W-:-:S05]  /*0ea0*/  IMAD.WIDE.U32 R4, R7, 0x8, R4 ;  /* 0x0000000807047825 */ /* 0x001fca00078e0004 */
[----:B------:R1:W-:Y:S02]  /*0eb0*/  STG.E.64 desc[UR4][R4.64], R10 ;  /* 0x0000000a04007986 */ /* 0x0003e4000c101b04 */
.L_x_3325:
[----:B------:R-:W-:-:S13]  /*0ec0*/  ISETP.GE.AND P0, PT, R3, R2, PT ;  /* 0x000000020300720c */ /* 0x000fda0003f06270 */
[----:B------:R-:W-:Y:S05]  /*0ed0*/  @P0 BREAK B1 ;  /* 0x0000000000010942 */ /* 0x000fea0003800000 */
[----:B------:R-:W-:Y:S05]  /*0ee0*/  @P0 BRA `(.L_x_3327) ;  /* 0x0000000000300947 */ /* 0x000fea0003800000 */
[----:B01----:R-:W0:Y:S01]  /*0ef0*/  LDC.64 R4, c[0x0][0x230] ;  /* 0x00008c00ff047b82 */ /* 0x003e220000000a00 */
[----:B------:R-:W-:Y:S01]  /*0f00*/  IADD3 R7, R0, R3, RZ ;  /* 0x0000000300077210 */ /* 0x000fe20007ffe0ff */
[----:B------:R-:W-:-:S04]  /*0f10*/  VIADD R3, R3, 0x80 ;  /* 0x0000008003037836 */ /* 0x000fc80000000000 */
[----:B0-----:R-:W-:-:S05]  /*0f20*/  IMAD.WIDE.U32 R4, R7, 0x8, R4 ;  /* 0x0000000807047825 */ /* 0x001fca00078e0004 */
[----:B------:R2:W-:Y:S02]  /*0f30*/  STG.E.64 desc[UR4][R4.64], R12 ;  /* 0x0000000c04007986 */ /* 0x0005e4000c101b04 */
.L_x_3326:
[----:B------:R-:W-:Y:S05]  /*0f40*/  BSYNC B1 ;  /* 0x0000000000017941 */ /* 0x000fea0003800000 */
.L_x_3322:
[----:B------:R-:W-:-:S13]  /*0f50*/  ISETP.GE.AND P0, PT, R3, R2, PT ;  /* 0x000000020300720c */ /* 0x000fda0003f06270 */
[----:B012---:R-:W0:Y:S01]  /*0f60*/  @!P0 LDC.64 R4, c[0x0][0x230] ;  /* 0x00008c00ff048b82 */ /* 0x007e220000000a00 */
[----:B------:R-:W-:Y:S02]  /*0f70*/  @!P0 IMAD.IADD R7, R0, 0x1, R3 ;  /* 0x0000000100078824 */ /* 0x000fe400078e0203 */
[----:B------:R-:W-:Y:S02]  /*0f80*/  @!P0 VIADD R3, R3, 0x80 ;  /* 0x0000008003038836 */ /* 0x000fe40000000000 */
[----:B0-----:R-:W-:-:S05]  /*0f90*/  @!P0 IMAD.WIDE.U32 R4, R7, 0x8, R4 ;  /* 0x0000000807048825 */ /* 0x001fca00078e0004 */
[----:B------:R2:W-:Y:S02]  /*0fa0*/  @!P0 STG.E.64 desc[UR4][R4.64], R16 ;  /* 0x0000001004008986 */ /* 0x0005e4000c101b04 */
.L_x_3327:
[----:B------:R-:W-:Y:S05]  /*0fb0*/  BSYNC B0 ;  /* 0x0000000000007941 */ /* 0x000fea0003800000 */
.L_x_3321:
[----:B------:R-:W-:Y:S05]  /*0fc0*/  WARPSYNC.ALL ;  /* 0x0000000000007948 */ /* 0x000fea0003800000 */
[----:B------:R-:W-:-:S13]  /*0fd0*/  ISETP.GE.AND P0, PT, R3, R2, PT ;  /* 0x000000020300720c */ /* 0x000fda0003f06270 */
[----:B------:R-:W-:Y:S05]  /*0fe0*/  @P0 EXIT ;  /* 0x000000000000094d */ /* 0x000fea0003800000 */
[----:B012---:R-:W0:Y:S01]  /*0ff0*/  LDC.64 R4, c[0x0][0x230] ;  /* 0x00008c00ff047b82 */ /* 0x007e220000000a00 */
[----:B------:R-:W-:-:S04]  /*1000*/  IMAD.IADD R3, R0, 0x1, R3 ;  /* 0x0000000100037824 */ /* 0x000fc800078e0203 */
[----:B0-----:R-:W-:-:S05]  /*1010*/  IMAD.WIDE.U32 R2, R3, 0x8, R4 ;  /* 0x0000000803027825 */ /* 0x001fca00078e0004 */
[----:B------:R-:W-:Y:S01]  /*1020*/  STG.E.64 desc[UR4][R2.64], R14 ;  /* 0x0000000e02007986 */ /* 0x000fe2000c101b04 */
[----:B------:R-:W-:Y:S05]  /*1030*/  EXIT ;  /* 0x000000000000794d */ /* 0x000fea0003800000 */
.L_x_3328:
        /* <DEDUP_REMOVED lines=12> */
.L_x_3372:


//--------------------- .text._ZN2at6native29vectorized_elementwise_kernelILi4EZZZNS0_65_GLOBAL__N__eb3311e5_27_ActivationHardtanhKernel_cu_f5210f67_355124hardtanh_backward_kernelERNS_14TensorIteratorERKN3c106ScalarES8_ENKUlvE_clEvENKUlvE_clEvEUlddE_St5arrayIPcLm3EEEEviT0_T1_ --------------------------
	.section	.text._ZN2at6native29vectorized_elementwise_kernelILi4EZZZNS0_65_GLOBAL__N__eb3311e5_27_ActivationHardtanhKernel_cu_f5210f67_355124hardtanh_backward_kernelERNS_14TensorIteratorERKN3c106ScalarES8_ENKUlvE_clEvENKUlvE_clEvEUlddE_St5arrayIPcLm3EEEEviT0_T1_,"ax",@progbits
	.align	128
        .global         _ZN2at6native29vectorized_elementwise_kernelILi4EZZZNS0_65_GLOBAL__N__eb3311e5_27_ActivationHardtanhKernel_cu_f5210f67_355124hardtanh_backward_kernelERNS_14TensorIteratorERKN3c106ScalarES8_ENKUlvE_clEvENKUlvE_clEvEUlddE_St5arrayIPcLm3EEEEviT0_T1_
        .type           _ZN2at6native29vectorized_elementwise_kernelILi4EZZZNS0_65_GLOBAL__N__eb3311e5_27_ActivationHardtanhKernel_cu_f5210f67_355124hardtanh_backward_kernelERNS_14TensorIteratorERKN3c106ScalarES8_ENKUlvE_clEvENKUlvE_clEvEUlddE_St5arrayIPcLm3EEEEviT0_T1_,@function
        .size           _ZN2at6native29vectorized_elementwise_kernelILi4EZZZNS0_65_GLOBAL__N__eb3311e5_27_ActivationHardtanhKernel_cu_f5210f67_355124hardtanh_backward_kernelERNS_14TensorIteratorERKN3c106ScalarES8_ENKUlvE_clEvENKUlvE_clEvEUlddE_St5arrayIPcLm3EEEEviT0_T1_,(.L_x_3373 - _ZN2at6native29vectorized_elementwise_kernelILi4EZZZNS0_65_GLOBAL__N__eb3311e5_27_ActivationHardtanhKernel_cu_f5210f67_355124hardtanh_backward_kernelERNS_14TensorIteratorERKN3c106ScalarES8_ENKUlvE_clEvENKUlvE_clEvEUlddE_St5arrayIPcLm3EEEEviT0_T1_)
        .other          _ZN2at6native29vectorized_elementwise_kernelILi4EZZZNS0_65_GLOBAL__N__eb3311e5_27_ActivationHardtanhKernel_cu_f5210f67_355124hardtanh_backward_kernelERNS_14TensorIteratorERKN3c106ScalarES8_ENKUlvE_clEvENKUlvE_clEvEUlddE_St5arrayIPcLm3EEEEviT0_T1_,@"STO_CUDA_ENTRY STV_DEFAULT"
_ZN2at6native29vectorized_elementwise_kernelILi4EZZZNS0_65_GLOBAL__N__eb3311e5_27_ActivationHardtanhKernel_cu_f5210f67_355124hardtanh_backward_kernelERNS_14TensorIteratorERKN3c106ScalarES8_ENKUlvE_clEvENKUlvE_clEvEUlddE_St5arrayIPcLm3EEEEviT0_T1_:
.text._ZN2at6native29vectorized_elementwise_kernelILi4EZZZNS0_65_GLOBAL__N__eb3311e5_27_ActivationHardtanhKernel_cu_f5210f67_355124hardtanh_backward_kernelERNS_14TensorIteratorERKN3c106ScalarES8_ENKUlvE_clEvENKUlvE_clEvEUlddE_St5arrayIPcLm3EEEEviT0_T1_:
        /* <DEDUP_REMOVED lines=77> */
.L_x_3329:
        /* <DEDUP_REMOVED lines=145> */
.L_x_3332:
[----:B------:R-:W-:-:S13]  /*0de0*/  ISETP.GE.AND P0, PT, R3, R2, PT ;  /* 0x000000020300720c */ /* 0x000fda0003f06270 */
[----:B------:R-:W-:Y:S05]  /*0df0*/  @P0 BRA `(.L_x_3334) ;  /* 0x0000000000300947 */ /* 0x000fea0003800000 */
[----:B0-----:R-:W0:Y:S01]  /*0e00*/  LDC.64 R4, c[0x0][0x230] ;  /* 0x00008c00ff047b82 */ /* 0x001e220000000a00 */
[----:B------:R-:W-:Y:S02]  /*0e10*/  IMAD.IADD R7, R0, 0x1, R3 ;  /* 0x0000000100077824 */ /* 0x000fe400078e0203 */
[----:B------:R-:W-:Y:S02]  /*0e20*/  VIADD R3, R3, 0x80 ;  /* 0x0000008003037836 */ /* 0x000fe40000000000 */
[----:B0-----:R-:W-:-:S05]  /*0e30*/  IMAD.WIDE.U32 R4, R7, 0x8, R4 ;  /* 0x0000000807047825 */ /* 0x001fca00078e0004 */
[----:B------:R1:W-:Y:S02]  /*0e40*/  STG.E.64 desc[UR4][R4.64], R8 ;  /* 0x0000000804007986 */ /* 0x0003e4000c101b04 */
.L_x_3333:
[----:B------:R-:W-:-:S13]  /*0e50*/  ISETP.GE.AND P0, PT, R3, R2, PT ;  /* 0x000000020300720c */ /* 0x000fda0003f06270 */
[----:B------:R-:W-:Y:S05]  /*0e60*/  @P0 BRA `(.L_x_3335) ;  /* 0x0000000000340947 */ /* 0x000fea0003800000 */
[----:B01----:R-:W0:Y:S01]  /*0e70*/  LDC.64 R4, c[0x0][0x230] ;  /* 0x00008c00ff047b82 */ /* 0x003e220000000a00 */
[----:B------:R-:W-:Y:S02]  /*0e80*/  IMAD.IADD R7, R0, 0x1, R3 ;  /* 0x0000000100077824 */ /* 0x000fe400078e0203 */
[----:B------:R-:W-:Y:S02]  /*0e90*/  VIADD R3, R3, 0x80 ;  /* 0x0000008003037836 */ /* 0x000fe40000000000 */
[----:B0-----:R-:W-:-:S05]  /*0ea0*/  IMAD.WIDE.U32 R4, R7, 0x8, R4 ;  /* 0x0000000807047825 */ /* 0x001fca00078e0004 */
[----:B------:R1:W-:Y:S02]  /*0eb0*/  STG.E.64 desc[UR4][R4.64], R10 ;  /* 0x0000000a04007986 */ /* 0x0003e4000c101b04 */
.L_x_3334:
        /* <DEDUP_REMOVED lines=8> */
.L_x_3335:
[----:B------:R-:W-:Y:S05]  /*0f40*/  BSYNC B1 ;  /* 0x0000000000017941 */ /* 0x000fea0003800000 */
.L_x_3331:
[----:B------:R-:W-:-:S13]  /*0f50*/  ISETP.GE.AND P0, PT, R3, R2, PT ;  /* 0x000000020300720c */ /* 0x000fda0003f06270 */
[----:B012---:R-:W0:Y:S01]  /*0f60*/  @!P0 LDC.64 R4, c[0x0][0x230] ;  /* 0x00008c00ff048b82 */ /* 0x007e220000000a00 */
[----:B------:R-:W-:Y:S02]  /*0f70*/  @!P0 IMAD.IADD R7, R0, 0x1, R3 ;  /* 0x0000000100078824 */ /* 0x000fe400078e0203 */
[----:B------:R-:W-:Y:S02]  /*0f80*/  @!P0 VIADD R3, R3, 0x80 ;  /* 0x0000008003038836 */ /* 0x000fe40000000000 */
[----:B0-----:R-:W-:-:S05]  /*0f90*/  @!P0 IMAD.WIDE.U32 R4, R7, 0x8, R4 ;  /* 0x0000000807048825 */ /* 0x001fca00078e0004 */
[----:B------:R2:W-:Y:S02]  /*0fa0*/  @!P0 STG.E.64 desc[UR4][R4.64], R16 ;  /* 0x0000001004008986 */ /* 0x0005e4000c101b04 */
.L_x_3336:
[----:B------:R-:W-:Y:S05]  /*0fb0*/  BSYNC B0 ;  /* 0x0000000000007941 */ /* 0x000fea0003800000 */
.L_x_3330:
        /* <DEDUP_REMOVED lines=8> */
.L_x_3337:
        /* <DEDUP_REMOVED lines=12> */
.L_x_3373:


//--------------------- .text._ZN2at6native29vectorized_elementwise_kernelILi8EZZZNS0_65_GLOBAL__N__eb3311e5_27_ActivationHardtanhKernel_cu_f5210f67_355124hardtanh_backward_kernelERNS_14TensorIteratorERKN3c106ScalarES8_ENKUlvE_clEvENKUlvE_clEvEUlddE_St5arrayIPcLm3EEEEviT0_T1_ --------------------------
	.section	.text._ZN2at6native29vectorized_elementwise_kernelILi8EZZZNS0_65_GLOBAL__N__eb3311e5_27_ActivationHardtanhKernel_cu_f5210f67_355124hardtanh_backward_kernelERNS_14TensorIteratorERKN3c106ScalarES8_ENKUlvE_clEvENKUlvE_clEvEUlddE_St5arrayIPcLm3EEEEviT0_T1_,"ax",@progbits
	.align	128
        .global         _ZN2at6native29vectorized_elementwise_kernelILi8EZZZNS0_65_GLOBAL__N__eb3311e5_27_ActivationHardtanhKernel_cu_f5210f67_355124hardtanh_backward_kernelERNS_14TensorIteratorERKN3c106ScalarES8_ENKUlvE_clEvENKUlvE_clEvEUlddE_St5arrayIPcLm3EEEEviT0_T1_
        .type           _ZN2at6native29vectorized_elementwise_kernelILi8EZZZNS0_65_GLOBAL__N__eb3311e5_27_ActivationHardtanhKernel_cu_f5210f67_355124hardtanh_backward_kernelERNS_14TensorIteratorERKN3c106ScalarES8_ENKUlvE_clEvENKUlvE_clEvEUlddE_St5arrayIPcLm3EEEEviT0_T1_,@function
        .size           _ZN2at6native29vectorized_elementwise_kernelILi8EZZZNS0_65_GLOBAL__N__eb3311e5_27_ActivationHardtanhKernel_cu_f5210f67_355124hardtanh_backward_kernelERNS_14TensorIteratorERKN3c106ScalarES8_ENKUlvE_clEvENKUlvE_clEvEUlddE_St5arrayIPcLm3EEEEviT0_T1_,(.L_x_3374 - _ZN2at6native29vectorized_elementwise_kernelILi8EZZZNS0_65_GLOBAL__N__eb3311e5_27_ActivationHardtanhKernel_cu_f5210f67_355124hardtanh_backward_kernelERNS_14TensorIteratorERKN3c106ScalarES8_ENKUlvE_clEvENKUlvE_clEvEUlddE_St5arrayIPcLm3EEEEviT0_T1_)
        .other          _ZN2at6native29vectorized_elementwise_kernelILi8EZZZNS0_65_GLOBAL__N__eb3311e5_27_ActivationHardtanhKernel_cu_f5210f67_355124hardtanh_backward_kernelERNS_14TensorIteratorERKN3c106ScalarES8_ENKUlvE_clEvENKUlvE_clEvEUlddE_St5arrayIPcLm3EEEEviT0_T1_,@"STO_CUDA_ENTRY STV_DEFAULT"
_ZN2at6native29vectorized_elementwise_kernelILi8EZZZNS0_65_GLOBAL__N__eb3311e5_27_ActivationHardtanhKernel_cu_f5210f67_355124hardtanh_backward_kernelERNS_14TensorIteratorERKN3c106ScalarES8_ENKUlvE_clEvENKUlvE_clEvEUlddE_St5arrayIPcLm3EEEEviT0_T1_:
.text._ZN2at6native29vectorized_elementwise_kernelILi8EZZZNS0_65_GLOBAL__N__eb3311e5_27_ActivationHardtanhKernel_cu_f5210f67_355124hardtanh_backward_kernelERNS_14TensorIteratorERKN3c106ScalarES8_ENKUlvE_clEvENKUlvE_clEvEUlddE_St5arrayIPcLm3EEEEviT0_T1_:
        /* <DEDUP_REMOVED lines=77> */
.L_x_3338:
        /* <DEDUP_REMOVED lines=145> */
.L_x_3341:
[----:B------:R-:W-:-:S13]  /*0de0*/  ISETP.GE.AND P0, PT, R3, R2, PT ;  /* 0x000000020300720c */ /* 0x000fda0003f06270 */
[----:B------:R-:W-:Y:S05]  /*0df0*/  @P0 BRA `(.L_x_3343) ;  /* 0x0000000000300947 */ /* 0x000fea0003800000 */
[----:B0-----:R-:W0:Y:S01]  /*0e00*/  LDC.64 R4, c[0x0][0x230] ;  /* 0x00008c00ff047b82 */ /* 0x001e220000000a00 */
[----:B------:R-:W-:Y:S02]  /*0e10*/  IMAD.IADD R7, R0, 0x1, R3 ;  /* 0x0000000100077824 */ /* 0x000fe400078e0203 */
[----:B------:R-:W-:Y:S02]  /*0e20*/  VIADD R3, R3, 0x80 ;  /* 0x0000008003037836 */ /* 0x000fe40000000000 */
[----:B0-----:R-:W-:-:S05]  /*0e30*/  IMAD.WIDE.U32 R4, R7, 0x8, R4 ;  /* 0x0000000807047825 */ /* 0x001fca00078e0004 */
[----:B------:R1:W-:Y:S02]  /*0e40*/  STG.E.64 desc[UR4][R4.64], R8 ;  /* 0x0000000804007986 */ /* 0x0003e4000c101b04 */
.L_x_3342:
[----:B------:R-:W-:-:S13]  /*0e50*/  ISETP.GE.AND P0, PT, R3, R2, PT ;  /* 0x000000020300720c */ /* 0x000fda0003f06270 */
[----:B------:R-:W-:Y:S05]  /*0e60*/  @P0 BRA `(.L_x_3344) ;  /* 0x0000000000340947 */ /* 0x000fea0003800000 */
[----:B01----:R-:W0:Y:S01]  /*0e70*/  LDC.64 R4, c[0x0][0x230] ;  /* 0x00008c00ff047b82 */ /* 0x003e220000000a00 */
[----:B------:R-:W-:Y:S02]  /*0e80*/  IMAD.IADD R7, R0, 0x1, R3 ;  /* 0x0000000100077824 */ /* 0x000fe400078e0203 */
[----:B------:R-:W-:Y:S02]  /*0e90*/  VIADD R3, R3, 0x80 ;  /* 0x0000008003037836 */ /* 0x000fe40000000000 */
[----:B0-----:R-:W-:-:S05]  /*0ea0*/  IMAD.WIDE.U32 R4, R7, 0x8, R4 ;  /* 0x0000000807047825 */ /* 0x001fca00078e0004 */
[----:B------:R1:W-:Y:S02]  /*0eb0*/  STG.E.64 desc[UR4][R4.64], R10 ;  /* 0x0000000a04007986 */ /* 0x0003e4000c101b04 */
.L_x_3343:
        /* <DEDUP_REMOVED lines=8> */
.L_x_3344:
[----:B------:R-:W-:Y:S05]  /*0f40*/  BSYNC B1 ;  /* 0x0000000000017941 */ /* 0x000fea0003800000 */
.L_x_3340:
[----:B------:R-:W-:-:S13]  /*0f50*/  ISETP.GE.AND P0, PT, R3, R2, PT ;  /* 0x000000020300720c */ /* 0x000fda0003f06270 */
[----:B012---:R-:W0:Y:S01]  /*0f60*/  @!P0 LDC.64 R4, c[0x0][0x230] ;  /* 0x00008c00ff048b82 */ /* 0x007e220000000a00 */
[----:B------:R-:W-:Y:S02]  /*0f70*/  @!P0 IMAD.IADD R7, R0, 0x1, R3 ;  /* 0x0000000100078824 */ /* 0x000fe400078e0203 */
[----:B------:R-:W-:Y:S02]  /*0f80*/  @!P0 VIADD R3, R3, 0x80 ;  /* 0x0000008003038836 */ /* 0x000fe40000000000 */
[----:B0-----:R-:W-:-:S05]  /*0f90*/  @!P0 IMAD.WIDE.U32 R4, R7, 0x8, R4 ;  /* 0x0000000807048825 */ /* 0x001fca00078e0004 */
[----:B------:R2:W-:Y:S02]  /*0fa0*/  @!P0 STG.E.64 desc[UR4][R4.64], R16 ;  /* 0x0000001004008986 */ /* 0x0005e4000c101b04 */
.L_x_3345:
[----:B------:R-:W-:Y:S05]  /*0fb0*/  BSYNC B0 ;  /* 0x0000000000007941 */ /* 0x000fea0003800000 */
.L_x_3339:
        /* <DEDUP_REMOVED lines=8> */
.L_x_3346:
        /* <DEDUP_REMOVED lines=12> */
.L_x_3374:


//--------------------- .nv.global.init           --------------------------
	.section	.nv.global.init,"aw",@progbits
.nv.global.init:
	.type		$str$5,@object
	.size		$str$5,(__unnamed_1 - $str$5)
$str$5:
        /*0000*/ 	.byte	0x66, 0x61, 0x6c, 0x73, 0x65, 0x00
	.type		__unnamed_1,@object
	.size		__unnamed_1,(__unnamed_5 - __unnamed_1)
__unnamed_1:
        /*0006*/ 	.byte	0x66, 0x65, 0x74, 0x63, 0x68, 0x5f, 0x61, 0x6e, 0x64, 0x5f, 0x63, 0x61, 0x73, 0x74, 0x00
	.type		__unnamed_5,@object
	.size		__unnamed_5,(__unnamed_3 - __unnamed_5)
__unnamed_5:
        /*0015*/ 	.byte	0x66, 0x65, 0x74, 0x63, 0x68, 0x5f, 0x61, 0x6e, 0x64, 0x5f, 0x63, 0x61, 0x73, 0x74, 0x00
	.type		__unnamed_3,@object
	.size		__unnamed_3,(__unnamed_7 - __unnamed_3)
__unnamed_3:
        /*0024*/ 	.byte	0x66, 0x65, 0x74, 0x63, 0x68, 0x5f, 0x61, 0x6e, 0x64, 0x5f, 0x63, 0x61, 0x73, 0x74, 0x00
	.type		__unnamed_7,@object
	.size		__unnamed_7,(__unnamed_2 - __unnamed_7)
__unnamed_7:
        /*0033*/ 	.byte	0x66, 0x65, 0x74, 0x63, 0x68, 0x5f, 0x61, 0x6e, 0x64, 0x5f, 0x63, 0x61, 0x73, 0x74, 0x00
	.type		__unnamed_2,@object
	.size		__unnamed_2,(__unnamed_6 - __unnamed_2)
__unnamed_2:
        /*0042*/ 	.byte	0x63, 0x61, 0x73, 0x74, 0x5f, 0x61, 0x6e, 0x64, 0x5f, 0x73, 0x74, 0x6f, 0x72, 0x65, 0x00
	.type		__unnamed_6,@object
	.size		__unnamed_6,(__unnamed_4 - __unnamed_6)
__unnamed_6:
        /*0051*/ 	.byte	0x63, 0x61, 0x73, 0x74, 0x5f, 0x61, 0x6e, 0x64, 0x5f, 0x73, 0x74, 0x6f, 0x72, 0x65, 0x00
	.type		__unnamed_4,@object
	.size		__unnamed_4,(__unnamed_8 - __unnamed_4)
__unnamed_4:
        /*0060*/ 	.byte	0x63, 0x61, 0x73, 0x74, 0x5f, 0x61, 0x6e, 0x64, 0x5f, 0x73, 0x74, 0x6f, 0x72, 0x65, 0x00
	.type		__unnamed_8,@object
	.size		__unnamed_8,($str$6 - __unnamed_8)
__unnamed_8:
        /*006f*/ 	.byte	0x63, 0x61, 0x73, 0x74, 0x5f, 0x61, 0x6e, 0x64, 0x5f, 0x73, 0x74, 0x6f, 0x72, 0x65, 0x00
	.type		$str$6,@object
	.size		$str$6,(.L_37 - $str$6)
$str$6:
        /*007e*/ 	.byte	0x2f, 0x72, 0x6f, 0x6f, 0x74, 0x2f, 0x2e, 0x70, 0x79, 0x65, 0x6e, 0x76, 0x2f, 0x76, 0x65, 0x72
        /*008e*/ 	.byte	0x73, 0x69, 0x6f, 0x6e, 0x73, 0x2f, 0x33, 0x2e, 0x31, 0x33, 0x2e, 0x31, 0x32, 0x2f, 0x6c, 0x69
        /*009e*/ 	.byte	0x62, 0x2f, 0x70, 0x79, 0x74, 0x68, 0x6f, 0x6e, 0x33, 0x2e, 0x31, 0x33, 0x2f, 0x73, 0x69, 0x74
        /*00ae*/ 	.byte	0x65, 0x2d, 0x70, 0x61, 0x63, 0x6b, 0x61, 0x67, 0x65, 0x73, 0x2f, 0x74, 0x6f, 0x72, 0x63, 0x68
        /*00be*/ 	.byte	0x2f, 0x69, 0x6e, 0x63, 0x6c, 0x75, 0x64, 0x65, 0x2f, 0x63, 0x31, 0x30, 0x2f, 0x63, 0x6f, 0x72
        /*00ce*/ 	.byte	0x65, 0x2f, 0x44, 0x79, 0x6e, 0x61, 0x6d, 0x69, 0x63, 0x43, 0x61, 0x73, 0x74, 0x2e, 0x68, 0x00
.L_37:


//--------------------- .nv.shared.reserved.0     --------------------------
	.section	.nv.shared.reserved.0,"aw",@nobits
	.weak		__nv_reservedSMEM_offset_0_alias
	.size		__nv_reservedSMEM_offset_0_alias, 0, 0
	.other		__nv_reservedSMEM_offset_0_alias,@"STO_CUDA_RESERVED_SHARED STV_DEFAULT"
__nv_reservedSMEM_offset_0_alias:
	.zero		0


//--------------------- .nv.global                --------------------------
	.section	.nv.global,"aw",@nobits
.nv.global:
	.type		_ZN63_INTERNAL_eb3311e5_27_ActivationHardtanhKernel_cu_f5210f67_35514cuda3std3__48in_placeE,@object
	.size		_ZN63_INTERNAL_eb3311e5_27_ActivationHardtanhKernel_cu_f5210f67_35514cuda3std3__48in_placeE,(_ZN63_INTERNAL_eb3311e5_27_ActivationHardtanhKernel_cu_f5210f67_35514cuda3std6ranges3__45__cpo8distanceE - _ZN63_INTERNAL_eb3311e5_27_ActivationHardtanhKernel_cu_f5210f67_35514cuda3std3__48in_placeE)
_ZN63_INTERNAL_eb3311e5_27_ActivationHardtanhKernel_cu_f5210f67_35514cuda3std3__48in_placeE:
	.zero		1
	.type		_ZN63_INTERNAL_eb3311e5_27_ActivationHardtanhKernel_cu_f5210f67_35514cuda3std6ranges3__45__cpo8distanceE,@object
	.size		_ZN63_INTERNAL_eb3311e5_27_ActivationHardtanhKernel_cu_f5210f67_35514cuda3std6ranges3__45__cpo8distanceE,(_ZN63_INTERNAL_eb3311e5_27_ActivationHardtanhKernel_cu_f5210f67_35514cuda3std3__45__cpo3endE - _ZN63_INTERNAL_eb3311e5_27_ActivationHardtanhKernel_cu_f5210f67_35514cuda3std6ranges3__45__cpo8distanceE)
_ZN63_INTERNAL_eb3311e5_27_ActivationHardtanhKernel_cu_f5210f67_35514cuda3std6ranges3__45__cpo8distanceE:
	.zero		1
	.type		_ZN63_INTERNAL_eb3311e5_27_ActivationHardtanhKernel_cu_f5210f67_35514cuda3std3__45__cpo3endE,@object
	.size		_ZN63_INTERNAL_eb3311e5_27_ActivationHardtanhKernel_cu_f5210f67_35514cuda3std3__45__cpo3endE,(_ZN63_INTERNAL_eb3311e5_27_ActivationHardtanhKernel_cu_f5210f67_35514cuda3std6ranges3__45__cpo7advanceE - _ZN63_INTERNAL_eb3311e5_27_ActivationHardtanhKernel_cu_f5210f67_35514cuda3std3__45__cpo3endE)
_ZN63_INTERNAL_eb3311e5_27_ActivationHardtanhKernel_cu_f5210f67_35514cuda3std3__45__cpo3endE:
	.zero		1
	.type		_ZN63_INTERNAL_eb3311e5_27_ActivationHardtanhKernel_cu_f5210f67_35514cuda3std6ranges3__45__cpo7advanceE,@object
	.size		_ZN63_INTERNAL_eb3311e5_27_ActivationHardtanhKernel_cu_f5210f67_35514cuda3std6ranges3__45__cpo7advanceE,(_ZN63_INTERNAL_eb3311e5_27_ActivationHardtanhKernel_cu_f5210f67_35514cuda3std3__45__cpo4rendE - _ZN63_INTERNAL_eb3311e5_27_ActivationHardtanhKernel_cu_f5210f67_35514cuda3std6ranges3__45__cpo7advanceE)
_ZN63_INTERNAL_eb3311e5_27_ActivationHardtanhKernel_cu_f5210f67_35514cuda3std6ranges3__45__cpo7advanceE:
	.zero		1
	.type		_ZN63_INTERNAL_eb3311e5_27_ActivationHardtanhKernel_cu_f5210f67_35514cuda3std3__45__cpo4rendE,@object
	.size		_ZN63_INTERNAL_eb3311e5_27_ActivationHardtanhKernel_cu_f5210f67_35514cuda3std3__45__cpo4rendE,(_ZN63_INTERNAL_eb3311e5_27_ActivationHardtanhKernel_cu_f5210f67_35514cuda3std6ranges3__45__cpo4dataE - _ZN63_INTERNAL_eb3311e5_27_ActivationHardtanhKernel_cu_f5210f67_35514cuda3std3__45__cpo4rendE)
_ZN63_INTERNAL_eb3311e5_27_ActivationHardtanhKernel_cu_f5210f67_35514cuda3std3__45__cpo4rendE:
	.zero		1
	.type		_ZN63_INTERNAL_eb3311e5_27_ActivationHardtanhKernel_cu_f5210f67_35514cuda3std6ranges3__45__cpo4dataE,@object
	.size		_ZN63_INTERNAL_eb3311e5_27_ActivationHardtanhKernel_cu_f5210f67_35514cuda3std6ranges3__45__cpo4dataE,(_ZN63_INTERNAL_eb3311e5_27_ActivationHardtanhKernel_cu_f5210f67_35514cuda3std6ranges3__45__cpo5beginE - _ZN63_INTERNAL_eb3311e5_27_ActivationHardtanhKernel_cu_f5210f67_35514cuda3std6ranges3__45__cpo4dataE)
_ZN63_INTERNAL_eb3311e5_27_ActivationHardtanhKernel_cu_f5210f67_35514cuda3std6ranges3__45__cpo4dataE:
	.zero		1
	.type		_ZN63_INTERNAL_eb3311e5_27_ActivationHardtanhKernel_cu_f5210f67_35514cuda3std6ranges3__45__cpo5beginE,@object
	.size		_ZN63_INTERNAL_eb3311e5_27_ActivationHardtanhKernel_cu_f5210f67_35514cuda3std6ranges3__45__cpo5beginE,(_ZN63_INTERNAL_eb3311e5_27_ActivationHardtanhKernel_cu_f5210f67_35514cuda3std3__45__cpo5crendE - _ZN63_INTERNAL_eb3311e5_27_ActivationHardtanhKernel_cu_f5210f67_35514cuda3std6ranges3__45__cpo5beginE)
_ZN63_INTERNAL_eb3311e5_27_ActivationHardtanhKernel_cu_f5210f67_35514cuda3std6ranges3__45__cpo5beginE:
	.zero		1
	.type		_ZN63_INTERNAL_eb3311e5_27_ActivationHardtanhKernel_cu_f5210f67_35514cuda3std3__45__cpo5crendE,@object
	.size		_ZN63_INTERNAL_eb3311e5_27_ActivationHardtanhKernel_cu_f5210f67_35514cuda3std3__45__cpo5crendE,(_ZN63_INTERNAL_eb3311e5_27_ActivationHardtanhKernel_cu_f5210f67_35514cuda3std6ranges3__45__cpo4sizeE - _ZN63_INTERNAL_eb3311e5_27_ActivationHardtanhKernel_cu_f5210f67_35514cuda3std3__45__cpo5crendE)
_ZN63_INTERNAL_eb3311e5_27_ActivationHardtanhKernel_cu_f5210f67_35514cuda3std3__45__cpo5crendE:
	.zero		1
	.type		_ZN63_INTERNAL_eb3311e5_27_ActivationHardtanhKernel_cu_f5210f67_35514cuda3std6ranges3__45__cpo4sizeE,@object
	.size		_ZN63_INTERNAL_eb3311e5_27_ActivationHardtanhKernel_cu_f5210f67_35514cuda3std6ranges3__45__cpo4sizeE,(_ZN63_INTERNAL_eb3311e5_27_ActivationHardtanhKernel_cu_f5210f67_35514cuda3std3__465_GLOBAL__N__eb3311e5_27_ActivationHardtanhKernel_cu_f5210f67_35516ignoreE - _ZN63_INTERNAL_eb3311e5_27_ActivationHardtanhKernel_cu_f5210f67_35514cuda3std6ranges3__45__cpo4sizeE)
_ZN63_INTERNAL_eb3311e5_27_ActivationHardtanhKernel_cu_f5210f67_35514cuda3std6ranges3__45__cpo4sizeE:
	.zero		1
	.type		_ZN63_INTERNAL_eb3311e5_27_ActivationHardtanhKernel_cu_f5210f67_35514cuda3std3__465_GLOBAL__N__eb3311e5_27_ActivationHardtanhKernel_cu_f5210f67_35516ignoreE,@object
	.size		_ZN63_INTERNAL_eb3311e5_27_ActivationHardtanhKernel_cu_f5210f67_35514cuda3std3__465_GLOBAL__N__eb3311e5_27_ActivationHardtanhKernel_cu_f5210f67_35516ignoreE,(_ZN63_INTERNAL_eb3311e5_27_ActivationHardtanhKernel_cu_f5210f67_35514cuda3std6ranges3__45__cpo6cbeginE - _ZN63_INTERNAL_eb3311e5_27_ActivationHardtanhKernel_cu_f5210f67_35514cuda3std3__465_GLOBAL__N__eb3311e5_27_ActivationHardtanhKernel_cu_f5210f67_35516ignoreE)
_ZN63_INTERNAL_eb3311e5_27_ActivationHardtanhKernel_cu_f5210f67_35514cuda3std3__465_GLOBAL__N__eb3311e5_27_ActivationHardtanhKernel_cu_f5210f67_35516ignoreE:
	.zero		1
	.type		_ZN63_INTERNAL_eb3311e5_27_ActivationHardtanhKernel_cu_f5210f67_35514cuda3std6ranges3__45__cpo6cbeginE,@object
	.size		_ZN63_INTERNAL_eb3311e5_27_ActivationHardtanhKernel_cu_f5210f67_35514cuda3std6ranges3__45__cpo6cbeginE,(_ZN63_INTERNAL_eb3311e5_27_ActivationHardtanhKernel_cu_f5210f67_35514cuda3std3__45__cpo4cendE - _ZN63_INTERNAL_eb3311e5_27_ActivationHardtanhKernel_cu_f5210f67_35514cuda3std6ranges3__45__cpo6cbeginE)
_ZN63_INTERNAL_eb3311e5_27_ActivationHardtanhKernel_cu_f5210f67_35514cuda3std6ranges3__45__cpo6cbeginE:
	.zero		1
	.type		_ZN63_INTERNAL_eb3311e5_27_ActivationHardtanhKernel_cu_f5210f67_35514cuda3std3__45__cpo4cendE,@object
	.size		_ZN63_INTERNAL_eb3311e5_27_ActivationHardtanhKernel_cu_f5210f67_35514cuda3std3__45__cpo4cendE,(_ZN63_INTERNAL_eb3311e5_27_ActivationHardtanhKernel_cu_f5210f67_35514cuda3std6ranges3__45__cpo4nextE - _ZN63_INTERNAL_eb3311e5_27_ActivationHardtanhKernel_cu_f5210f67_35514cuda3std3__45__cpo4cendE)
_ZN63_INTERNAL_eb3311e5_27_ActivationHardtanhKernel_cu_f5210f67_35514cuda3std3__45__cpo4cendE:
	.zero		1
	.type		_ZN63_INTERNAL_eb3311e5_27_ActivationHardtanhKernel_cu_f5210f67_35514cuda3std6ranges3__45__cpo4nextE,@object
	.size		_ZN63_INTERNAL_eb3311e5_27_ActivationHardtanhKernel_cu_f5210f67_35514cuda3std6ranges3__45__cpo4nextE,(_ZN63_INTERNAL_eb3311e5_27_ActivationHardtanhKernel_cu_f5210f67_35514cuda3std6ranges3__45__cpo4swapE - _ZN63_INTERNAL_eb3311e5_27_ActivationHardtanhKernel_cu_f5210f67_35514cuda3std6ranges3__45__cpo4nextE)
_ZN63_INTERNAL_eb3311e5_27_ActivationHardtanhKernel_cu_f5210f67_35514cuda3std6ranges3__45__cpo4nextE:
	.zero		1
	.type		_ZN63_INTERNAL_eb3311e5_27_ActivationHardtanhKernel_cu_f5210f67_35514cuda3std6ranges3__45__cpo4swapE,@object
	.size		_ZN63_INTERNAL_eb3311e5_27_ActivationHardtanhKernel_cu_f5210f67_35514cuda3std6ranges3__45__cpo4swapE,(_ZN63_INTERNAL_eb3311e5_27_ActivationHardtanhKernel_cu_f5210f67_35514cuda3std3__420unreachable_sentinelE - _ZN63_INTERNAL_eb3311e5_27_ActivationHardtanhKernel_cu_f5210f67_35514cuda3std6ranges3__45__cpo4swapE)
_ZN63_INTERNAL_eb3311e5_27_ActivationHardtanhKernel_cu_f5210f67_35514cuda3std6ranges3__45__cpo4swapE:
	.zero		1
	.type		_ZN63_INTERNAL_eb3311e5_27_ActivationHardtanhKernel_cu_f5210f67_35514cuda3std3__420unreachable_sentinelE,@object
	.size		_ZN63_INTERNAL_eb3311e5_27_ActivationHardtanhKernel_cu_f5210f67_35514cuda3std3__420unreachable_sentinelE,(_ZN63_INTERNAL_eb3311e5_27_ActivationHardtanhKernel_cu_f5210f67_35516thrust23THRUST_300001_SM_900_NS6system6detail10sequential3seqE - _ZN63_INTERNAL_eb3311e5_27_ActivationHardtanhKernel_cu_f5210f67_35514cuda3std3__420unreachable_sentinelE)
_ZN63_INTERNAL_eb3311e5_27_ActivationHardtanhKernel_cu_f5210f67_35514cuda3std3__420unreachable_sentinelE:
	.zero		1
	.type		_ZN63_INTERNAL_eb3311e5_27_ActivationHardtanhKernel_cu_f5210f67_35516thrust23THRUST_300001_SM_900_NS6system6detail10sequential3seqE,@object
	.size		_ZN63_INTERNAL_eb3311e5_27_ActivationHardtanhKernel_cu_f5210f67_35516thrust23THRUST_300001_SM_900_NS6system6detail10sequential3seqE,(_ZN63_INTERNAL_eb3311e5_27_ActivationHardtanhKernel_cu_f5210f67_35514cuda3std3__45__cpo6cbeginE - _ZN63_INTERNAL_eb3311e5_27_ActivationHardtanhKernel_cu_f5210f67_35516thrust23THRUST_300001_SM_900_NS6system6detail10sequential3seqE)
_ZN63_INTERNAL_eb3311e5_27_ActivationHardtanhKernel_cu_f5210f67_35516thrust23THRUST_300001_SM_900_NS6system6detail10sequential3seqE:
	.zero		1
	.type		_ZN63_INTERNAL_eb3311e5_27_ActivationHardtanhKernel_cu_f5210f67_35514cuda3std3__45__cpo6cbeginE,@object
	.size		_ZN63_INTERNAL_eb3311e5_27_ActivationHardtanhKernel_cu_f5210f67_35514cuda3std3__45__cpo6cbeginE,(_ZN63_INTERNAL_eb3311e5_27_ActivationHardtanhKernel_cu_f5210f67_35514cuda3std6ranges3__45__cpo9iter_swapE - _ZN63_INTERNAL_eb3311e5_27_ActivationHardtanhKernel_cu_f5210f67_35514cuda3std3__45__cpo6cbeginE)
_ZN63_INTERNAL_eb3311e5_27_ActivationHardtanhKernel_cu_f5210f67_35514cuda3std3__45__cpo6cbeginE:
	.zero		1
	.type		_ZN63_INTERNAL_eb3311e5_27_ActivationHardtanhKernel_cu_f5210f67_35514cuda3std6ranges3__45__cpo9iter_swapE,@object
	.size		_ZN63_INTERNAL_eb3311e5_27_ActivationHardtanhKernel_cu_f5210f67_35514cuda3std6ranges3__45__cpo9iter_swapE,(_ZN63_INTERNAL_eb3311e5_27_ActivationHardtanhKernel_cu_f5210f67_35514cuda3std3__45__cpo7crbeginE - _ZN63_INTERNAL_eb3311e5_27_ActivationHardtanhKernel_cu_f5210f67_35514cuda3std6ranges3__45__cpo9iter_swapE)
_ZN63_INTERNAL_eb3311e5_27_ActivationHardtanhKernel_cu_f5210f67_35514cuda3std6ranges3__45__cpo9iter_swapE:
	.zero		1
	.type		_ZN63_INTERNAL_eb3311e5_27_ActivationHardtanhKernel_cu_f5210f67_35514cuda3std3__45__cpo7crbeginE,@object
	.size		_ZN63_INTERNAL_eb3311e5_27_ActivationHardtanhKernel_cu_f5210f67_35514cuda3std3__45__cpo7crbeginE,(_ZN63_INTERNAL_eb3311e5_27_ActivationHardtanhKernel_cu_f5210f67_35514cuda3std6ranges3__45__cpo5cdataE - _ZN63_INTERNAL_eb3311e5_27_ActivationHardtanhKernel_cu_f5210f67_35514cuda3std3__45__cpo7crbeginE)
_ZN63_INTERNAL_eb3311e5_27_ActivationHardtanhKernel_cu_f5210f67_35514cuda3std3__45__cpo7crbeginE:
	.zero		1
	.type		_ZN63_INTERNAL_eb3311e5_27_ActivationHardtanhKernel_cu_f5210f67_35514cuda3std6ranges3__45__cpo5cdataE,@object
	.size		_ZN63_INTERNAL_eb3311e5_27_ActivationHardtanhKernel_cu_f5210f67_35514cuda3std6ranges3__45__cpo5cdataE,(_ZN63_INTERNAL_eb3311e5_27_ActivationHardtanhKernel_cu_f5210f67_35514cuda3std6ranges3__45__cpo3endE - _ZN63_INTERNAL_eb3311e5_27_ActivationHardtanhKernel_cu_f5210f67_35514cuda3std6ranges3__45__cpo5cdataE)
_ZN63_INTERNAL_eb3311e5_27_ActivationHardtanhKernel_cu_f5210f67_35514cuda3std6ranges3__45__cpo5cdataE:
	.zero		1
	.type		_ZN63_INTERNAL_eb3311e5_27_ActivationHardtanhKernel_cu_f5210f67_35514cuda3std6ranges3__45__cpo3endE,@object
	.size		_ZN63_INTERNAL_eb3311e5_27_ActivationHardtanhKernel_cu_f5210f67_35514cuda3std6ranges3__45__cpo3endE,(_ZN63_INTERNAL_eb3311e5_27_ActivationHardtanhKernel_cu_f5210f67_35514cuda3std3__419piecewise_constructE - _ZN63_INTERNAL_eb3311e5_27_ActivationHardtanhKernel_cu_f5210f67_35514cuda3std6ranges3__45__cpo3endE)
_ZN63_INTERNAL_eb3311e5_27_ActivationHardtanhKernel_cu_f5210f67_35514cuda3std6ranges3__45__cpo3endE:
	.zero		1
	.type		_ZN63_INTERNAL_eb3311e5_27_ActivationHardtanhKernel_cu_f5210f67_35514cuda3std3__419piecewise_constructE,@object
	.size		_ZN63_INTERNAL_eb3311e5_27_ActivationHardtanhKernel_cu_f5210f67_35514cuda3std3__419piecewise_constructE,(_ZN63_INTERNAL_eb3311e5_27_ActivationHardtanhKernel_cu_f5210f67_35514cuda3std6ranges3__45__cpo5ssizeE - _ZN63_INTERNAL_eb3311e5_27_ActivationHardtanhKernel_cu_f5210f67_35514cuda3std3__419piecewise_constructE)
_ZN63_INTERNAL_eb3311e5_27_ActivationHardtanhKernel_cu_f5210f67_35514cuda3std3__419piecewise_constructE:
	.zero		1
	.type		_ZN63_INTERNAL_eb3311e5_27_ActivationHardtanhKernel_cu_f5210f67_35514cuda3std6ranges3__45__cpo5ssizeE,@object
	.size		_ZN63_INTERNAL_eb3311e5_27_ActivationHardtanhKernel_cu_f5210f67_35514cuda3std6ranges3__45__cpo5ssizeE,(_ZN63_INTERNAL_eb3311e5_27_ActivationHardtanhKernel_cu_f5210f67_35514cuda3std3__45__cpo5beginE - _ZN63_INTERNAL_eb3311e5_27_ActivationHardtanhKernel_cu_f5210f67_35514cuda3std6ranges3__45__cpo5ssizeE)
_ZN63_INTERNAL_eb3311e5_27_ActivationHardtanhKernel_cu_f5210f67_35514cuda3std6ranges3__45__cpo5ssizeE:
	.zero		1
	.type		_ZN63_INTERNAL_eb3311e5_27_ActivationHardtanhKernel_cu_f5210f67_35514cuda3std3__45__cpo5beginE,@object
	.size		_ZN63_INTERNAL_eb3311e5_27_ActivationHardtanhKernel_cu_f5210f67_35514cuda3std3__45__cpo5beginE,(_ZN63_INTERNAL_eb3311e5_27_ActivationHardtanhKernel_cu_f5210f67_35514cuda3std6ranges3__45__cpo4cendE - _ZN63_INTERNAL_eb3311e5_27_ActivationHardtanhKernel_cu_f5210f67_35514cuda3std3__45__cpo5beginE)
_ZN63_INTERNAL_eb3311e5_27_ActivationHardtanhKernel_cu_f5210f67_35514cuda3std3__45__cpo5beginE:
	.zero		1
	.type		_ZN63_INTERNAL_eb3311e5_27_ActivationHardtanhKernel_cu_f5210f67_35514cuda3std6ranges3__45__cpo4cendE,@object
	.size		_ZN63_INTERNAL_eb3311e5_27_ActivationHardtanhKernel_cu_f5210f67_35514cuda3std6ranges3__45__cpo4cendE,(_ZN63_INTERNAL_eb3311e5_27_ActivationHardtanhKernel_cu_f5210f67_35514cuda3std3__45__cpo6rbeginE - _ZN63_INTERNAL_eb3311e5_27_ActivationHardtanhKernel_cu_f5210f67_35514cuda3std6ranges3__45__cpo4cendE)
_ZN63_INTERNAL_eb3311e5_27_ActivationHardtanhKernel_cu_f5210f67_35514cuda3std6ranges3__45__cpo4cendE:
	.zero		1
	.type		_ZN63_INTERNAL_eb3311e5_27_ActivationHardtanhKernel_cu_f5210f67_35514cuda3std3__45__cpo6rbeginE,@object
	.size		_ZN63_INTERNAL_eb3311e5_27_ActivationHardtanhKernel_cu_f5210f67_35514cuda3std3__45__cpo6rbeginE,(_ZN63_INTERNAL_eb3311e5_27_ActivationHardtanhKernel_cu_f5210f67_35514cuda3std6ranges3__45__cpo4prevE - _ZN63_INTERNAL_eb3311e5_27_ActivationHardtanhKernel_cu_f5210f67_35514cuda3std3__45__cpo6rbeginE)
_ZN63_INTERNAL_eb3311e5_27_ActivationHardtanhKernel_cu_f5210f67_35514cuda3std3__45__cpo6rbeginE:
	.zero		1
	.type		_ZN63_INTERNAL_eb3311e5_27_ActivationHardtanhKernel_cu_f5210f67_35514cuda3std6ranges3__45__cpo4prevE,@object
	.size		_ZN63_INTERNAL_eb3311e5_27_ActivationHardtanhKernel_cu_f5210f67_35514cuda3std6ranges3__45__cpo4prevE,(_ZN63_INTERNAL_eb3311e5_27_ActivationHardtanhKernel_cu_f5210f67_35514cuda3std6ranges3__45__cpo9iter_moveE - _ZN63_INTERNAL_eb3311e5_27_ActivationHardtanhKernel_cu_f5210f67_35514cuda3std6ranges3__45__cpo4prevE)
_ZN63_INTERNAL_eb3311e5_27_ActivationHardtanhKernel_cu_f5210f67_35514cuda3std6ranges3__45__cpo4prevE:
	.zero		1
	.type		_ZN63_INTERNAL_eb3311e5_27_ActivationHardtanhKernel_cu_f5210f67_35514cuda3std6ranges3__45__cpo9iter_moveE,@object
	.size		_ZN63_INTERNAL_eb3311e5_27_ActivationHardtanhKernel_cu_f5210f67_35514cuda3std6ranges3__45__cpo9iter_moveE,(.L_21 - _ZN63_INTERNAL_eb3311e5_27_ActivationHardtanhKernel_cu_f5210f67_35514cuda3std6ranges3__45__cpo9iter_moveE)
_ZN63_INTERNAL_eb3311e5_27_ActivationHardtanhKernel_cu_f5210f67_35514cuda3std6ranges3__45__cpo9iter_moveE:
	.zero		1
.L_21:


//--------------------- .nv.constant0._ZN2at6native18elementwise_kernelILi128ELi4EZNS0_15gpu_kernel_implIZZZNS0_65_GLOBAL__N__eb3311e5_27_ActivationHardtanhKernel_cu_f5210f67_355124hardtanh_backward_kernelERNS_14TensorIteratorERKN3c106ScalarES9_ENKUlvE_clEvENKUlvE2_clEvEUlNS6_8BFloat16ESC_E_EEvRNS_18TensorIteratorBaseERKT_EUliE_EEviT1_ --------------------------
	.section	.nv.constant0._ZN2at6native18elementwise_kernelILi128ELi4EZNS0_15gpu_kernel_implIZZZNS0_65_GLOBAL__N__eb3311e5_27_ActivationHardtanhKernel_cu_f5210f67_355124hardtanh_backward_kernelERNS_14TensorIteratorERKN3c106ScalarES9_ENKUlvE_clEvENKUlvE2_clEvEUlNS6_8BFloat16ESC_E_EEvRNS_18TensorIteratorBaseERKT_EUliE_EEviT1_,"a",@progbits
	.sectionflags	@""
	.align	4
.nv.constant0._ZN2at6native18elementwise_kernelILi128ELi4EZNS0_15gpu_kernel_implIZZZNS0_65_GLOBAL__N__eb3311e5_27_ActivationHardtanhKernel_cu_f5210f67_355124hardtanh_backward_kernelERNS_14TensorIteratorERKN3c106ScalarES9_ENKUlvE_clEvENKUlvE2_clEvEUlNS6_8BFloat16ESC_E_EEvRNS_18TensorIteratorBaseERKT_EUliE_EEviT1_:
	.zero		1200


//--------------------- .nv.constant0._ZN2at6native27unrolled_elementwise_kernelIZZZNS0_65_GLOBAL__N__eb3311e5_27_ActivationHardtanhKernel_cu_f5210f67_355124hardtanh_backward_kernelERNS_14TensorIteratorERKN3c106ScalarES8_ENKUlvE_clEvENKUlvE2_clEvEUlNS5_8BFloat16ESB_E_St5arrayIPcLm3EELi4E23TrivialOffsetCalculatorILi2EjESG_ILi1EjENS0_6memory12LoadWithCastILi2EEENSJ_13StoreWithCastILi1EEEEEviT_T0_T2_T3_T4_T5_ --------------------------
	.section	.nv.constant0._ZN2at6native27unrolled_elementwise_kernelIZZZNS0_65_GLOBAL__N__eb3311e5_27_ActivationHardtanhKernel_cu_f5210f67_355124hardtanh_backward_kernelERNS_14TensorIteratorERKN3c106ScalarES8_ENKUlvE_clEvENKUlvE2_clEvEUlNS5_8BFloat16ESB_E_St5arrayIPcLm3EELi4E23TrivialOffsetCalculatorILi2EjESG_ILi1EjENS0_6memory12LoadWithCastILi2EEENSJ_13StoreWithCastILi1EEEEEviT_T0_T2_T3_T4_T5_,"a",@progbits
	.sectionflags	@""
	.align	4
.nv.constant0._ZN2at6native27unrolled_elementwise_kernelIZZZNS0_65_GLOBAL__N__eb3311e5_27_ActivationHardtanhKernel_cu_f5210f67_355124hardtanh_backward_kernelERNS_14TensorIteratorERKN3c106ScalarES8_ENKUlvE_clEvENKUlvE2_clEvEUlNS5_8BFloat16ESB_E_St5arrayIPcLm3EELi4E23TrivialOffsetCalculatorILi2EjESG_ILi1EjENS0_6memory12LoadWithCastILi2EEENSJ_13StoreWithCastILi1EEEEEviT_T0_T2_T3_T4_T5_:
	.zero		600


//--------------------- .nv.constant0._ZN2at6native18elementwise_kernelILi128ELi4EZNS0_22gpu_kernel_impl_nocastIZZZNS0_65_GLOBAL__N__eb3311e5_27_ActivationHardtanhKernel_cu_f5210f67_355124hardtanh_backward_kernelERNS_14TensorIteratorERKN3c106ScalarES9_ENKUlvE_clEvENKUlvE2_clEvEUlNS6_8BFloat16ESC_E_EEvRNS_18TensorIteratorBaseERKT_EUliE_EEviT1_ --------------------------
	.section	.nv.constant0._ZN2at6native18elementwise_kernelILi128ELi4EZNS0_22gpu_kernel_impl_nocastIZZZNS0_65_GLOBAL__N__eb3311e5_27_ActivationHardtanhKernel_cu_f5210f67_355124hardtanh_backward_kernelERNS_14TensorIteratorERKN3c106ScalarES9_ENKUlvE_clEvENKUlvE2_clEvEUlNS6_8BFloat16ESC_E_EEvRNS_18TensorIteratorBaseERKT_EUliE_EEviT1_,"a",@progbits
	.sectionflags	@""
	.align	4
.nv.constant0._ZN2at6native18elementwise_kernelILi128ELi4EZNS0_22gpu_kernel_impl_nocastIZZZNS0_65_GLOBAL__N__eb3311e5_27_ActivationHardtanhKernel_cu_f5210f67_355124hardtanh_backward_kernelERNS_14TensorIteratorERKN3c106ScalarES9_ENKUlvE_clEvENKUlvE2_clEvEUlNS6_8BFloat16ESC_E_EEvRNS_18TensorIteratorBaseERKT_EUliE_EEviT1_:
	.zero		1192


//--------------------- .nv.constant0._ZN2at6native27unrolled_elementwise_kernelIZZZNS0_65_GLOBAL__N__eb3311e5_27_ActivationHardtanhKernel_cu_f5210f67_355124hardtanh_backward_kernelERNS_14TensorIteratorERKN3c106ScalarES8_ENKUlvE_clEvENKUlvE2_clEvEUlNS5_8BFloat16ESB_E_St5arrayIPcLm3EELi4E23TrivialOffsetCalculatorILi2EjESG_ILi1EjENS0_6memory15LoadWithoutCastENSJ_16StoreWithoutCastEEEviT_T0_T2_T3_T4_T5_ --------------------------
	.section	.nv.constant0._ZN2at6native27unrolled_elementwise_kernelIZZZNS0_65_GLOBAL__N__eb3311e5_27_ActivationHardtanhKernel_cu_f5210f67_355124hardtanh_backward_kernelERNS_14TensorIteratorERKN3c106ScalarES8_ENKUlvE_clEvENKUlvE2_clEvEUlNS5_8BFloat16ESB_E_St5arrayIPcLm3EELi4E23TrivialOffsetCalculatorILi2EjESG_ILi1EjENS0_6memory15LoadWithoutCastENSJ_16StoreWithoutCastEEEviT_T0_T2_T3_T4_T5_,"a",@progbits
	.sectionflags	@""
	.align	4
.nv.constant0._ZN2at6native27unrolled_elementwise_kernelIZZZNS0_65_GLOBAL__N__eb3311e5_27_ActivationHardtanhKernel_cu_f5210f67_355124hardtanh_backward_kernelERNS_14TensorIteratorERKN3c106ScalarES8_ENKUlvE_clEvENKUlvE2_clEvEUlNS5_8BFloat16ESB_E_St5arrayIPcLm3EELi4E23TrivialOffsetCalculatorILi2EjESG_ILi1EjENS0_6memory15LoadWithoutCastENSJ_16StoreWithoutCastEEEviT_T0_T2_T3_T4_T5_:
	.zero		580


//--------------------- .nv.constant0._ZN2at6native29vectorized_elementwise_kernelILi2EZZZNS0_65_GLOBAL__N__eb3311e5_27_ActivationHardtanhKernel_cu_f5210f67_355124hardtanh_backward_kernelERNS_14TensorIteratorERKN3c106ScalarES8_ENKUlvE_clEvENKUlvE2_clEvEUlNS5_8BFloat16ESB_E_St5arrayIPcLm3EEEEviT0_T1_ --------------------------
	.section	.nv.constant0._ZN2at6native29vectorized_elementwise_kernelILi2EZZZNS0_65_GLOBAL__N__eb3311e5_27_ActivationHardtanhKernel_cu_f5210f67_355124hardtanh_backward_kernelERNS_14TensorIteratorERKN3c106ScalarES8_ENKUlvE_clEvENKUlvE2_clEvEUlNS5_8BFloat16ESB_E_St5arrayIPcLm3EEEEviT0_T1_,"a",@progbits
	.sectionflags	@""
	.align	4
.nv.constant0._ZN2at6native29vectorized_elementwise_kernelILi2EZZZNS0_65_GLOBAL__N__eb3311e5_27_ActivationHardtanhKernel_cu_f5210f67_355124hardtanh_backward_kernelERNS_14TensorIteratorERKN3c106ScalarES8_ENKUlvE_clEvENKUlvE2_clEvEUlNS5_8BFloat16ESB_E_St5arrayIPcLm3EEEEviT0_T1_:
	.zero		576


//--------------------- .nv.constant0._ZN2at6native29vectorized_elementwise_kernelILi4EZZZNS0_65_GLOBAL__N__eb3311e5_27_ActivationHardtanhKernel_cu_f5210f67_355124hardtanh_backward_kernelERNS_14TensorIteratorERKN3c106ScalarES8_ENKUlvE_clEvENKUlvE2_clEvEUlNS5_8BFloat16ESB_E_St5arrayIPcLm3EEEEviT0_T1_ --------------------------
	.section	.nv.constant0._ZN2at6native29vectorized_elementwise_kernelILi4EZZZNS0_65_GLOBAL__N__eb3311e5_27_ActivationHardtanhKernel_cu_f5210f67_355124hardtanh_backward_kernelERNS_14TensorIteratorERKN3c106ScalarES8_ENKUlvE_clEvENKUlvE2_clEvEUlNS5_8BFloat16ESB_E_St5arrayIPcLm3EEEEviT0_T1_,"a",@progbits
	.sectionflags	@""
	.align	4
.nv.constant0._ZN2at6native29vectorized_elementwise_kernelILi4EZZZNS0_65_GLOBAL__N__eb3311e5_27_ActivationHardtanhKernel_cu_f5210f67_355124hardtanh_backward_kernelERNS_14TensorIteratorERKN3c106ScalarES8_ENKUlvE_clEvENKUlvE2_clEvEUlNS5_8BFloat16ESB_E_St5arrayIPcLm3EEEEviT0_T1_:
	.zero		576


//--------------------- .nv.constant0._ZN2at6native29vectorized_elementwise_kernelILi8EZZZNS0_65_GLOBAL__N__eb3311e5_27_ActivationHardtanhKernel_cu_f5210f67_355124hardtanh_backward_kernelERNS_14TensorIteratorERKN3c106ScalarES8_ENKUlvE_clEvENKUlvE2_clEvEUlNS5_8BFloat16ESB_E_St5arrayIPcLm3EEEEviT0_T1_ --------------------------
	.section	.nv.constant0._ZN2at6native29vectorized_elementwise_kernelILi8EZZZNS0_65_GLOBAL__N__eb3311e5_27_ActivationHardtanhKernel_cu_f5210f67_355124hardtanh_backward_kernelERNS_14TensorIteratorERKN3c106ScalarES8_ENKUlvE_clEvENKUlvE2_clEvEUlNS5_8BFloat16ESB_E_St5arrayIPcLm3EEEEviT0_T1_,"a",@progbits
	.sectionflags	@""
	.align	4
.nv.constant0._ZN2at6native29vectorized_elementwise_kernelILi8EZZZNS0_65_GLOBAL__N__eb3311e5_27_ActivationHardtanhKernel_cu_f5210f67_355124hardtanh_backward_kernelERNS_14TensorIteratorERKN3c106ScalarES8_ENKUlvE_clEvENKUlvE2_clEvEUlNS5_8BFloat16ESB_E_St5arrayIPcLm3EEEEviT0_T1_:
	.zero		576


//--------------------- .nv.constant0._ZN2at6native18elementwise_kernelILi128ELi4EZNS0_15gpu_kernel_implIZZZNS0_65_GLOBAL__N__eb3311e5_27_ActivationHardtanhKernel_cu_f5210f67_355124hardtanh_backward_kernelERNS_14TensorIteratorERKN3c106ScalarES9_ENKUlvE_clEvENKUlvE1_clEvEUlNS6_4HalfESC_E_EEvRNS_18TensorIteratorBaseERKT_EUliE_EEviT1_ --------------------------
	.section	.nv.constant0._ZN2at6native18elementwise_kernelILi128ELi4EZNS0_15gpu_kernel_implIZZZNS0_65_GLOBAL__N__eb3311e5_27_ActivationHardtanhKernel_cu_f5210f67_355124hardtanh_backward_kernelERNS_14TensorIteratorERKN3c106ScalarES9_ENKUlvE_clEvENKUlvE1_clEvEUlNS6_4HalfESC_E_EEvRNS_18TensorIteratorBaseERKT_EUliE_EEviT1_,"a",@progbits
	.sectionflags	@""
	.align	4
.nv.constant0._ZN2at6native18elementwise_kernelILi128ELi4EZNS0_15gpu_kernel_implIZZZNS0_65_GLOBAL__N__eb3311e5_27_ActivationHardtanhKernel_cu_f5210f67_355124hardtanh_backward_kernelERNS_14TensorIteratorERKN3c106ScalarES9_ENKUlvE_clEvENKUlvE1_clEvEUlNS6_4HalfESC_E_EEvRNS_18TensorIteratorBaseERKT_EUliE_EEviT1_:
	.zero		1200


//--------------------- .nv.constant0._ZN2at6native27unrolled_elementwise_kernelIZZZNS0_65_GLOBAL__N__eb3311e5_27_ActivationHardtanhKernel_cu_f5210f67_355124hardtanh_backward_kernelERNS_14TensorIteratorERKN3c106ScalarES8_ENKUlvE_clEvENKUlvE1_clEvEUlNS5_4HalfESB_E_St5arrayIPcLm3EELi4E23TrivialOffsetCalculatorILi2EjESG_ILi1EjENS0_6memory12LoadWithCastILi2EEENSJ_13StoreWithCastILi1EEEEEviT_T0_T2_T3_T4_T5_ --------------------------
	.section	.nv.constant0._ZN2at6native27unrolled_elementwise_kernelIZZZNS0_65_GLOBAL__N__eb3311e5_27_ActivationHardtanhKernel_cu_f5210f67_355124hardtanh_backward_kernelERNS_14TensorIteratorERKN3c106ScalarES8_ENKUlvE_clEvENKUlvE1_clEvEUlNS5_4HalfESB_E_St5arrayIPcLm3EELi4E23TrivialOffsetCalculatorILi2EjESG_ILi1EjENS0_6memory12LoadWithCastILi2EEENSJ_13StoreWithCastILi1EEEEEviT_T0_T2_T3_T4_T5_,"a",@progbits
	.sectionflags	@""
	.align	4
.nv.constant0._ZN2at6native27unrolled_elementwise_kernelIZZZNS0_65_GLOBAL__N__eb3311e5_27_ActivationHardtanhKernel_cu_f5210f67_355124hardtanh_backward_kernelERNS_14TensorIteratorERKN3c106ScalarES8_ENKUlvE_clEvENKUlvE1_clEvEUlNS5_4HalfESB_E_St5arrayIPcLm3EELi4E23TrivialOffsetCalculatorILi2EjESG_ILi1EjENS0_6memory12LoadWithCastILi2EEENSJ_13StoreWithCastILi1EEEEEviT_T0_T2_T3_T4_T5_:
	.zero		600


//--------------------- .nv.constant0._ZN2at6native18elementwise_kernelILi128ELi4EZNS0_22gpu_kernel_impl_nocastIZZZNS0_65_GLOBAL__N__eb3311e5_27_ActivationHardtanhKernel_cu_f5210f67_355124hardtanh_backward_kernelERNS_14TensorIteratorERKN3c106ScalarES9_ENKUlvE_clEvENKUlvE1_clEvEUlNS6_4HalfESC_E_EEvRNS_18TensorIteratorBaseERKT_EUliE_EEviT1_ --------------------------
	.section	.nv.constant0._ZN2at6native18elementwise_kernelILi128ELi4EZNS0_22gpu_kernel_impl_nocastIZZZNS0_65_GLOBAL__N__eb3311e5_27_ActivationHardtanhKernel_cu_f5210f67_355124hardtanh_backward_kernelERNS_14TensorIteratorERKN3c106ScalarES9_ENKUlvE_clEvENKUlvE1_clEvEUlNS6_4HalfESC_E_EEvRNS_18TensorIteratorBaseERKT_EUliE_EEviT1_,"a",@progbits
	.sectionflags	@""
	.align	4
.nv.constant0._ZN2at6native18elementwise_kernelILi128ELi4EZNS0_22gpu_kernel_impl_nocastIZZZNS0_65_GLOBAL__N__eb3311e5_27_ActivationHardtanhKernel_cu_f5210f67_355124hardtanh_backward_kernelERNS_14TensorIteratorERKN3c106ScalarES9_ENKUlvE_clEvENKUlvE1_clEvEUlNS6_4HalfESC_E_EEvRNS_18TensorIteratorBaseERKT_EUliE_EEviT1_:
	.zero		1192


//--------------------- .nv.constant0._ZN2at6native27unrolled_elementwise_kernelIZZZNS0_65_GLOBAL__N__eb3311e5_27_ActivationHardtanhKernel_cu_f5210f67_355124hardtanh_backward_kernelERNS_14TensorIteratorERKN3c106ScalarES8_ENKUlvE_clEvENKUlvE1_clEvEUlNS5_4HalfESB_E_St5arrayIPcLm3EELi4E23TrivialOffsetCalculatorILi2EjESG_ILi1EjENS0_6memory15LoadWithoutCastENSJ_16StoreWithoutCastEEEviT_T0_T2_T3_T4_T5_ --------------------------
	.section	.nv.constant0._ZN2at6native27unrolled_elementwise_kernelIZZZNS0_65_GLOBAL__N__eb3311e5_27_ActivationHardtanhKernel_cu_f5210f67_355124hardtanh_backward_kernelERNS_14TensorIteratorERKN3c106ScalarES8_ENKUlvE_clEvENKUlvE1_clEvEUlNS5_4HalfESB_E_St5arrayIPcLm3EELi4E23TrivialOffsetCalculatorILi2EjESG_ILi1EjENS0_6memory15LoadWithoutCastENSJ_16StoreWithoutCastEEEviT_T0_T2_T3_T4_T5_,"a",@progbits
	.sectionflags	@""
	.align	4
.nv.constant0._ZN2at6native27unrolled_elementwise_kernelIZZZNS0_65_GLOBAL__N__eb3311e5_27_ActivationHardtanhKernel_cu_f5210f67_355124hardtanh_backward_kernelERNS_14TensorIteratorERKN3c106ScalarES8_ENKUlvE_clEvENKUlvE1_clEvEUlNS5_4HalfESB_E_St5arrayIPcLm3EELi4E23TrivialOffsetCalculatorILi2EjESG_ILi1EjENS0_6memory15LoadWithoutCastENSJ_16StoreWithoutCastEEEviT_T0_T2_T3_T4_T5_:
	.zero		580


//--------------------- .nv.constant0._ZN2at6native29vectorized_elementwise_kernelILi2EZZZNS0_65_GLOBAL__N__eb3311e5_27_ActivationHardtanhKernel_cu_f5210f67_355124hardtanh_backward_kernelERNS_14TensorIteratorERKN3c106ScalarES8_ENKUlvE_clEvENKUlvE1_clEvEUlNS5_4HalfESB_E_St5arrayIPcLm3EEEEviT0_T1_ --------------------------
	.section	.nv.constant0._ZN2at6native29vectorized_elementwise_kernelILi2EZZZNS0_65_GLOBAL__N__eb3311e5_27_ActivationHardtanhKernel_cu_f5210f67_355124hardtanh_backward_kernelERNS_14TensorIteratorERKN3c106ScalarES8_ENKUlvE_clEvENKUlvE1_clEvEUlNS5_4HalfESB_E_St5arrayIPcLm3EEEEviT0_T1_,"a",@progbits
	.sectionflags	@""
	.align	4
.nv.constant0._ZN2at6native29vectorized_elementwise_kernelILi2EZZZNS0_65_GLOBAL__N__eb3311e5_27_ActivationHardtanhKernel_cu_f5210f67_355124hardtanh_backward_kernelERNS_14TensorIteratorERKN3c106ScalarES8_ENKUlvE_clEvENKUlvE1_clEvEUlNS5_4HalfESB_E_St5arrayIPcLm3EEEEviT0_T1_:
	.zero		576


//--------------------- .nv.constant0._ZN2at6native29vectorized_elementwise_kernelILi4EZZZNS0_65_GLOBAL__N__eb3311e5_27_ActivationHardtanhKernel_cu_f5210f67_355124hardtanh_backward_kernelERNS_14TensorIteratorERKN3c106ScalarES8_ENKUlvE_clEvENKUlvE1_clEvEUlNS5_4HalfESB_E_St5arrayIPcLm3EEEEviT0_T1_ --------------------------
	.section	.nv.constant0._ZN2at6native29vectorized_elementwise_kernelILi4EZZZNS0_65_GLOBAL__N__eb3311e5_27_ActivationHardtanhKernel_cu_f5210f67_355124hardtanh_backward_kernelERNS_14TensorIteratorERKN3c106ScalarES8_ENKUlvE_clEvENKUlvE1_clEvEUlNS5_4HalfESB_E_St5arrayIPcLm3EEEEviT0_T1_,"a",@progbits
	.sectionflags	@""
	.align	4
.nv.constant0._ZN2at6native29vectorized_elementwise_kernelILi4EZZZNS0_65_GLOBAL__N__eb3311e5_27_ActivationHardtanhKernel_cu_f5210f67_355124hardtanh_backward_kernelERNS_14TensorIteratorERKN3c106ScalarES8_ENKUlvE_clEvENKUlvE1_clEvEUlNS5_4HalfESB_E_St5arrayIPcLm3EEEEviT0_T1_:
	.zero		576


//--------------------- .nv.constant0._ZN2at6native29vectorized_elementwise_kernelILi8EZZZNS0_65_GLOBAL__N__eb3311e5_27_ActivationHardtanhKernel_cu_f5210f67_355124hardtanh_backward_kernelERNS_14TensorIteratorERKN3c106ScalarES8_ENKUlvE_clEvENKUlvE1_clEvEUlNS5_4HalfESB_E_St5arrayIPcLm3EEEEviT0_T1_ --------------------------
	.section	.nv.constant0._ZN2at6native29vectorized_elementwise_kernelILi8EZZZNS0_65_GLOBAL__N__eb3311e5_27_ActivationHardtanhKernel_cu_f5210f67_355124hardtanh_backward_kernelERNS_14TensorIteratorERKN3c106ScalarES8_ENKUlvE_clEvENKUlvE1_clEvEUlNS5_4HalfESB_E_St5arrayIPcLm3EEEEviT0_T1_,"a",@progbits
	.sectionflags	@""
	.align	4
.nv.constant0._ZN2at6native29vectorized_elementwise_kernelILi8EZZZNS0_65_GLOBAL__N__eb3311e5_27_ActivationHardtanhKernel_cu_f5210f67_355124hardtanh_backward_kernelERNS_14TensorIteratorERKN3c106ScalarES8_ENKUlvE_clEvENKUlvE1_clEvEUlNS5_4HalfESB_E_St5arrayIPcLm3EEEEviT0_T1_:
	.zero		576


//--------------------- .nv.constant0._ZN2at6native18elementwise_kernelILi128ELi4EZNS0_15gpu_kernel_implIZZZNS0_65_GLOBAL__N__eb3311e5_27_ActivationHardtanhKernel_cu_f5210f67_355124hardtanh_backward_kernelERNS_14TensorIteratorERKN3c106ScalarES9_ENKUlvE_clEvENKUlvE0_clEvEUlffE_EEvRNS_18TensorIteratorBaseERKT_EUliE_EEviT1_ --------------------------
	.section	.nv.constant0._ZN2at6native18elementwise_kernelILi128ELi4EZNS0_15gpu_kernel_implIZZZNS0_65_GLOBAL__N__eb3311e5_27_ActivationHardtanhKernel_cu_f5210f67_355124hardtanh_backward_kernelERNS_14TensorIteratorERKN3c106ScalarES9_ENKUlvE_clEvENKUlvE0_clEvEUlffE_EEvRNS_18TensorIteratorBaseERKT_EUliE_EEviT1_,"a",@progbits
	.sectionflags	@""
	.align	4
.nv.constant0._ZN2at6native18elementwise_kernelILi128ELi4EZNS0_15gpu_kernel_implIZZZNS0_65_GLOBAL__N__eb3311e5_27_ActivationHardtanhKernel_cu_f5210f67_355124hardtanh_backward_kernelERNS_14TensorIteratorERKN3c106ScalarES9_ENKUlvE_clEvENKUlvE0_clEvEUlffE_EEvRNS_18TensorIteratorBaseERKT_EUliE_EEviT1_:
	.zero		1200


//--------------------- .nv.constant0._ZN2at6native27unrolled_elementwise_kernelIZZZNS0_65_GLOBAL__N__eb3311e5_27_ActivationHardtanhKernel_cu_f5210f67_355124hardtanh_backward_kernelERNS_14TensorIteratorERKN3c106ScalarES8_ENKUlvE_clEvENKUlvE0_clEvEUlffE_St5arrayIPcLm3EELi4E23TrivialOffsetCalculatorILi2EjESF_ILi1EjENS0_6memory12LoadWithCastILi2EEENSI_13StoreWithCastILi1EEEEEviT_T0_T2_T3_T4_T5_ --------------------------
	.section	.nv.constant0._ZN2at6native27unrolled_elementwise_kernelIZZZNS0_65_GLOBAL__N__eb3311e5_27_ActivationHardtanhKernel_cu_f5210f67_355124hardtanh_backward_kernelERNS_14TensorIteratorERKN3c106ScalarES8_ENKUlvE_clEvENKUlvE0_clEvEUlffE_St5arrayIPcLm3EELi4E23TrivialOffsetCalculatorILi2EjESF_ILi1EjENS0_6memory12LoadWithCastILi2EEENSI_13StoreWithCastILi1EEEEEviT_T0_T2_T3_T4_T5_,"a",@progbits
	.sectionflags	@""
	.align	4
.nv.constant0._ZN2at6native27unrolled_elementwise_kernelIZZZNS0_65_GLOBAL__N__eb3311e5_27_ActivationHardtanhKernel_cu_f5210f67_355124hardtanh_backward_kernelERNS_14TensorIteratorERKN3c106ScalarES8_ENKUlvE_clEvENKUlvE0_clEvEUlffE_St5arrayIPcLm3EELi4E23TrivialOffsetCalculatorILi2EjESF_ILi1EjENS0_6memory12LoadWithCastILi2EEENSI_13StoreWithCastILi1EEEEEviT_T0_T2_T3_T4_T5_:
	.zero		600


//--------------------- .nv.constant0._ZN2at6native18elementwise_kernelILi128ELi2EZNS0_22gpu_kernel_impl_nocastIZZZNS0_65_GLOBAL__N__eb3311e5_27_ActivationHardtanhKernel_cu_f5210f67_355124hardtanh_backward_kernelERNS_14TensorIteratorERKN3c106ScalarES9_ENKUlvE_clEvENKUlvE0_clEvEUlffE_EEvRNS_18TensorIteratorBaseERKT_EUliE_EEviT1_ --------------------------
	.section	.nv.constant0._ZN2at6native18elementwise_kernelILi128ELi2EZNS0_22gpu_kernel_impl_nocastIZZZNS0_65_GLOBAL__N__eb3311e5_27_ActivationHardtanhKernel_cu_f5210f67_355124hardtanh_backward_kernelERNS_14TensorIteratorERKN3c106ScalarES9_ENKUlvE_clEvENKUlvE0_clEvEUlffE_EEvRNS_18TensorIteratorBaseERKT_EUliE_EEviT1_,"a",@progbits
	.sectionflags	@""
	.align	4
.nv.constant0._ZN2at6native18elementwise_kernelILi128ELi2EZNS0_22gpu_kernel_impl_nocastIZZZNS0_65_GLOBAL__N__eb3311e5_27_ActivationHardtanhKernel_cu_f5210f67_355124hardtanh_backward_kernelERNS_14TensorIteratorERKN3c106ScalarES9_ENKUlvE_clEvENKUlvE0_clEvEUlffE_EEvRNS_18TensorIteratorBaseERKT_EUliE_EEviT1_:
	.zero		1192


//--------------------- .nv.constant0._ZN2at6native27unrolled_elementwise_kernelIZZZNS0_65_GLOBAL__N__eb3311e5_27_ActivationHardtanhKernel_cu_f5210f67_355124hardtanh_backward_kernelERNS_14TensorIteratorERKN3c106ScalarES8_ENKUlvE_clEvENKUlvE0_clEvEUlffE_St5arrayIPcLm3EELi4E23TrivialOffsetCalculatorILi2EjESF_ILi1EjENS0_6memory15LoadWithoutCastENSI_16StoreWithoutCastEEEviT_T0_T2_T3_T4_T5_ --------------------------
	.section	.nv.constant0._ZN2at6native27unrolled_elementwise_kernelIZZZNS0_65_GLOBAL__N__eb3311e5_27_ActivationHardtanhKernel_cu_f5210f67_355124hardtanh_backward_kernelERNS_14TensorIteratorERKN3c106ScalarES8_ENKUlvE_clEvENKUlvE0_clEvEUlffE_St5arrayIPcLm3EELi4E23TrivialOffsetCalculatorILi2EjESF_ILi1EjENS0_6memory15LoadWithoutCastENSI_16StoreWithoutCastEEEviT_T0_T2_T3_T4_T5_,"a",@progbits
	.sectionflags	@""
	.align	4
.nv.constant0._ZN2at6native27unrolled_elementwise_kernelIZZZNS0_65_GLOBAL__N__eb3311e5_27_ActivationHardtanhKernel_cu_f5210f67_355124hardtanh_backward_kernelERNS_14TensorIteratorERKN3c106ScalarES8_ENKUlvE_clEvENKUlvE0_clEvEUlffE_St5arrayIPcLm3EELi4E23TrivialOffsetCalculatorILi2EjESF_ILi1EjENS0_6memory15LoadWithoutCastENSI_16StoreWithoutCastEEEviT_T0_T2_T3_T4_T5_:
	.zero		580


//--------------------- .nv.constant0._ZN2at6native29vectorized_elementwise_kernelILi2EZZZNS0_65_GLOBAL__N__eb3311e5_27_ActivationHardtanhKernel_cu_f5210f67_355124hardtanh_backward_kernelERNS_14TensorIteratorERKN3c106ScalarES8_ENKUlvE_clEvENKUlvE0_clEvEUlffE_St5arrayIPcLm3EEEEviT0_T1_ --------------------------
	.section	.nv.constant0._ZN2at6native29vectorized_elementwise_kernelILi2EZZZNS0_65_GLOBAL__N__eb3311e5_27_ActivationHardtanhKernel_cu_f5210f67_355124hardtanh_backward_kernelERNS_14TensorIteratorERKN3c106ScalarES8_ENKUlvE_clEvENKUlvE0_clEvEUlffE_St5arrayIPcLm3EEEEviT0_T1_,"a",@progbits
	.sectionflags	@""
	.align	4
.nv.constant0._ZN2at6native29vectorized_elementwise_kernelILi2EZZZNS0_65_GLOBAL__N__eb3311e5_27_ActivationHardtanhKernel_cu_f5210f67_355124hardtanh_backward_kernelERNS_14TensorIteratorERKN3c106ScalarES8_ENKUlvE_clEvENKUlvE0_clEvEUlffE_St5arrayIPcLm3EEEEviT0_T1_:
	.zero		576


//--------------------- .nv.constant0._ZN2at6native29vectorized_elementwise_kernelILi4EZZZNS0_65_GLOBAL__N__eb3311e5_27_ActivationHardtanhKernel_cu_f5210f67_355124hardtanh_backward_kernelERNS_14TensorIteratorERKN3c106ScalarES8_ENKUlvE_clEvENKUlvE0_clEvEUlffE_St5arrayIPcLm3EEEEviT0_T1_ --------------------------
	.section	.nv.constant0._ZN2at6native29vectorized_elementwise_kernelILi4EZZZNS0_65_GLOBAL__N__eb3311e5_27_ActivationHardtanhKernel_cu_f5210f67_355124hardtanh_backward_kernelERNS_14TensorIteratorERKN3c106ScalarES8_ENKUlvE_clEvENKUlvE0_clEvEUlffE_St5arrayIPcLm3EEEEviT0_T1_,"a",@progbits
	.sectionflags	@""
	.align	4
.nv.constant0._ZN2at6native29vectorized_elementwise_kernelILi4EZZZNS0_65_GLOBAL__N__eb3311e5_27_ActivationHardtanhKernel_cu_f5210f67_355124hardtanh_backward_kernelERNS_14TensorIteratorERKN3c106ScalarES8_ENKUlvE_clEvENKUlvE0_clEvEUlffE_St5arrayIPcLm3EEEEviT0_T1_:
	.zero		576


//--------------------- .nv.constant0._ZN2at6native29vectorized_elementwise_kernelILi8EZZZNS0_65_GLOBAL__N__eb3311e5_27_ActivationHardtanhKernel_cu_f5210f67_355124hardtanh_backward_kernelERNS_14TensorIteratorERKN3c106ScalarES8_ENKUlvE_clEvENKUlvE0_clEvEUlffE_St5arrayIPcLm3EEEEviT0_T1_ --------------------------
	.section	.nv.constant0._ZN2at6native29vectorized_elementwise_kernelILi8EZZZNS0_65_GLOBAL__N__eb3311e5_27_ActivationHardtanhKernel_cu_f5210f67_355124hardtanh_backward_kernelERNS_14TensorIteratorERKN3c106ScalarES8_ENKUlvE_clEvENKUlvE0_clEvEUlffE_St5arrayIPcLm3EEEEviT0_T1_,"a",@progbits
	.sectionflags	@""
	.align	4
.nv.constant0._ZN2at6native29vectorized_elementwise_kernelILi8EZZZNS0_65_GLOBAL__N__eb3311e5_27_ActivationHardtanhKernel_cu_f5210f67_355124hardtanh_backward_kernelERNS_14TensorIteratorERKN3c106ScalarES8_ENKUlvE_clEvENKUlvE0_clEvEUlffE_St5arrayIPcLm3EEEEviT0_T1_:
	.zero		576


//--------------------- .nv.constant0._ZN2at6native18elementwise_kernelILi128ELi4EZNS0_15gpu_kernel_implIZZZNS0_65_GLOBAL__N__eb3311e5_27_ActivationHardtanhKernel_cu_f5210f67_355124hardtanh_backward_kernelERNS_14TensorIteratorERKN3c106ScalarES9_ENKUlvE_clEvENKUlvE_clEvEUlddE_EEvRNS_18TensorIteratorBaseERKT_EUliE_EEviT1_ --------------------------
	.section	.nv.constant0._ZN2at6native18elementwise_kernelILi128ELi4EZNS0_15gpu_kernel_implIZZZNS0_65_GLOBAL__N__eb3311e5_27_ActivationHardtanhKernel_cu_f5210f67_355124hardtanh_backward_kernelERNS_14TensorIteratorERKN3c106ScalarES9_ENKUlvE_clEvENKUlvE_clEvEUlddE_EEvRNS_18TensorIteratorBaseERKT_EUliE_EEviT1_,"a",@progbits
	.sectionflags	@""
	.align	4
.nv.constant0._ZN2at6native18elementwise_kernelILi128ELi4EZNS0_15gpu_kernel_implIZZZNS0_65_GLOBAL__N__eb3311e5_27_ActivationHardtanhKernel_cu_f5210f67_355124hardtanh_backward_kernelERNS_14TensorIteratorERKN3c106ScalarES9_ENKUlvE_clEvENKUlvE_clEvEUlddE_EEvRNS_18TensorIteratorBaseERKT_EUliE_EEviT1_:
	.zero		1208


//--------------------- .nv.constant0._ZN2at6native27unrolled_elementwise_kernelIZZZNS0_65_GLOBAL__N__eb3311e5_27_ActivationHardtanhKernel_cu_f5210f67_355124hardtanh_backward_kernelERNS_14TensorIteratorERKN3c106ScalarES8_ENKUlvE_clEvENKUlvE_clEvEUlddE_St5arrayIPcLm3EELi4E23TrivialOffsetCalculatorILi2EjESF_ILi1EjENS0_6memory12LoadWithCastILi2EEENSI_13StoreWithCastILi1EEEEEviT_T0_T2_T3_T4_T5_ --------------------------
	.section	.nv.constant0._ZN2at6native27unrolled_elementwise_kernelIZZZNS0_65_GLOBAL__N__eb3311e5_27_ActivationHardtanhKernel_cu_f5210f67_355124hardtanh_backward_kernelERNS_14TensorIteratorERKN3c106ScalarES8_ENKUlvE_clEvENKUlvE_clEvEUlddE_St5arrayIPcLm3EELi4E23TrivialOffsetCalculatorILi2EjESF_ILi1EjENS0_6memory12LoadWithCastILi2EEENSI_13StoreWithCastILi1EEEEEviT_T0_T2_T3_T4_T5_,"a",@progbits
	.sectionflags	@""
	.align	4
.nv.constant0._ZN2at6native27unrolled_elementwise_kernelIZZZNS0_65_GLOBAL__N__eb3311e5_27_ActivationHardtanhKernel_cu_f5210f67_355124hardtanh_backward_kernelERNS_14TensorIteratorERKN3c106ScalarES8_ENKUlvE_clEvENKUlvE_clEvEUlddE_St5arrayIPcLm3EELi4E23TrivialOffsetCalculatorILi2EjESF_ILi1EjENS0_6memory12LoadWithCastILi2EEENSI_13StoreWithCastILi1EEEEEviT_T0_T2_T3_T4_T5_:
	.zero		608


//--------------------- .nv.constant0._ZN2at6native18elementwise_kernelILi128ELi2EZNS0_22gpu_kernel_impl_nocastIZZZNS0_65_GLOBAL__N__eb3311e5_27_ActivationHardtanhKernel_cu_f5210f67_355124hardtanh_backward_kernelERNS_14TensorIteratorERKN3c106ScalarES9_ENKUlvE_clEvENKUlvE_clEvEUlddE_EEvRNS_18TensorIteratorBaseERKT_EUliE_EEviT1_ --------------------------
	.section	.nv.constant0._ZN2at6native18elementwise_kernelILi128ELi2EZNS0_22gpu_kernel_impl_nocastIZZZNS0_65_GLOBAL__N__eb3311e5_27_ActivationHardtanhKernel_cu_f5210f67_355124hardtanh_backward_kernelERNS_14TensorIteratorERKN3c106ScalarES9_ENKUlvE_clEvENKUlvE_clEvEUlddE_EEvRNS_18TensorIteratorBaseERKT_EUliE_EEviT1_,"a",@progbits
	.sectionflags	@""
	.align	4
.nv.constant0._ZN2at6native18elementwise_kernelILi128ELi2EZNS0_22gpu_kernel_impl_nocastIZZZNS0_65_GLOBAL__N__eb3311e5_27_ActivationHardtanhKernel_cu_f5210f67_355124hardtanh_backward_kernelERNS_14TensorIteratorERKN3c106ScalarES9_ENKUlvE_clEvENKUlvE_clEvEUlddE_EEvRNS_18TensorIteratorBaseERKT_EUliE_EEviT1_:
	.zero		1200


//--------------------- .nv.constant0._ZN2at6native27unrolled_elementwise_kernelIZZZNS0_65_GLOBAL__N__eb3311e5_27_ActivationHardtanhKernel_cu_f5210f67_355124hardtanh_backward_kernelERNS_14TensorIteratorERKN3c106ScalarES8_ENKUlvE_clEvENKUlvE_clEvEUlddE_St5arrayIPcLm3EELi4E23TrivialOffsetCalculatorILi2EjESF_ILi1EjENS0_6memory15LoadWithoutCastENSI_16StoreWithoutCastEEEviT_T0_T2_T3_T4_T5_ --------------------------
	.section	.nv.constant0._ZN2at6native27unrolled_elementwise_kernelIZZZNS0_65_GLOBAL__N__eb3311e5_27_ActivationHardtanhKernel_cu_f5210f67_355124hardtanh_backward_kernelERNS_14TensorIteratorERKN3c106ScalarES8_ENKUlvE_clEvENKUlvE_clEvEUlddE_St5arrayIPcLm3EELi4E23TrivialOffsetCalculatorILi2EjESF_ILi1EjENS0_6memory15LoadWithoutCastENSI_16StoreWithoutCastEEEviT_T0_T2_T3_T4_T5_,"a",@progbits
	.sectionflags	@""
	.align	4
.nv.constant0._ZN2at6native27unrolled_elementwise_kernelIZZZNS0_65_GLOBAL__N__eb3311e5_27_ActivationHardtanhKernel_cu_f5210f67_355124hardtanh_backward_kernelERNS_14TensorIteratorERKN3c106ScalarES8_ENKUlvE_clEvENKUlvE_clEvEUlddE_St5arrayIPcLm3EELi4E23TrivialOffsetCalculatorILi2EjESF_ILi1EjENS0_6memory15LoadWithoutCastENSI_16StoreWithoutCastEEEviT_T0_T2_T3_T4_T5_:
	.zero		588


//--------------------- .nv.constant0._ZN2at6native29vectorized_elementwise_kernelILi2EZZZNS0_65_GLOBAL__N__eb3311e5_27_ActivationHardtanhKernel_cu_f5210f67_355124hardtanh_backward_kernelERNS_14TensorIteratorERKN3c106ScalarES8_ENKUlvE_clEvENKUlvE_clEvEUlddE_St5arrayIPcLm3EEEEviT0_T1_ --------------------------
	.section	.nv.constant0._ZN2at6native29vectorized_elementwise_kernelILi2EZZZNS0_65_GLOBAL__N__eb3311e5_27_ActivationHardtanhKernel_cu_f5210f67_355124hardtanh_backward_kernelERNS_14TensorIteratorERKN3c106ScalarES8_ENKUlvE_clEvENKUlvE_clEvEUlddE_St5arrayIPcLm3EEEEviT0_T1_,"a",@progbits
	.sectionflags	@""
	.align	4
.nv.constant0._ZN2at6native29vectorized_elementwise_kernelILi2EZZZNS0_65_GLOBAL__N__eb3311e5_27_ActivationHardtanhKernel_cu_f5210f67_355124hardtanh_backward_kernelERNS_14TensorIteratorERKN3c106ScalarES8_ENKUlvE_clEvENKUlvE_clEvEUlddE_St5arrayIPcLm3EEEEviT0_T1_:
	.zero		584


//--------------------- .nv.constant0._ZN2at6native29vectorized_elementwise_kernelILi4EZZZNS0_65_GLOBAL__N__eb3311e5_27_ActivationHardtanhKernel_cu_f5210f67_355124hardtanh_backward_kernelERNS_14TensorIteratorERKN3c106ScalarES8_ENKUlvE_clEvENKUlvE_clEvEUlddE_St5arrayIPcLm3EEEEviT0_T1_ --------------------------
	.section	.nv.constant0._ZN2at6native29vectorized_elementwise_kernelILi4EZZZNS0_65_GLOBAL__N__eb3311e5_27_ActivationHardtanhKernel_cu_f5210f67_355124hardtanh_backward_kernelERNS_14TensorIteratorERKN3c106ScalarES8_ENKUlvE_clEvENKUlvE_clEvEUlddE_St5arrayIPcLm3EEEEviT0_T1_,"a",@progbits
	.sectionflags	@""
	.align	4
.nv.constant0._ZN2at6native29vectorized_elementwise_kernelILi4EZZZNS0_65_GLOBAL__N__eb3311e5_27_ActivationHardtanhKernel_cu_f5210f67_355124hardtanh_backward_kernelERNS_14TensorIteratorERKN3c106ScalarES8_ENKUlvE_clEvENKUlvE_clEvEUlddE_St5arrayIPcLm3EEEEviT0_T1_:
	.zero		584


//--------------------- .nv.constant0._ZN2at6native29vectorized_elementwise_kernelILi8EZZZNS0_65_GLOBAL__N__eb3311e5_27_ActivationHardtanhKernel_cu_f5210f67_355124hardtanh_backward_kernelERNS_14TensorIteratorERKN3c106ScalarES8_ENKUlvE_clEvENKUlvE_clEvEUlddE_St5arrayIPcLm3EEEEviT0_T1_ --------------------------
	.section	.nv.constant0._ZN2at6native29vectorized_elementwise_kernelILi8EZZZNS0_65_GLOBAL__N__eb3311e5_27_ActivationHardtanhKernel_cu_f5210f67_355124hardtanh_backward_kernelERNS_14TensorIteratorERKN3c106ScalarES8_ENKUlvE_clEvENKUlvE_clEvEUlddE_St5arrayIPcLm3EEEEviT0_T1_,"a",@progbits
	.sectionflags	@""
	.align	4
.nv.constant0._ZN2at6native29vectorized_elementwise_kernelILi8EZZZNS0_65_GLOBAL__N__eb3311e5_27_ActivationHardtanhKernel_cu_f5210f67_355124hardtanh_backward_kernelERNS_14TensorIteratorERKN3c106ScalarES8_ENKUlvE_clEvENKUlvE_clEvEUlddE_St5arrayIPcLm3EEEEviT0_T1_:
	.zero		584


//--------------------- SYMBOLS --------------------------

	.type		.nv.reservedSmem.offset0,@object
	.size		.nv.reservedSmem.offset0,0x4
	.type		__assertfail,@function
